//
// Generated by NVIDIA NVVM Compiler
//
// Compiler Build ID: CL-36424714
// Cuda compilation tools, release 13.0, V13.0.88
// Based on NVVM 20.0.0
//

.version 9.0
.target sm_100
.address_size 64

	// .globl	_Z16waller_fused_128PKaS0_PKfS2_S2_S2_S2_Pfi10TuningFork
// _ZZ16waller_fused_128PKaS0_PKfS2_S2_S2_S2_Pfi10TuningForkE6K_tile has been demoted
// _ZZ16waller_fused_128PKaS0_PKfS2_S2_S2_S2_Pfi10TuningForkE6V_tile has been demoted
// _ZZ16waller_fused_256PKaS0_PKfS2_S2_S2_S2_Pfi10TuningForkE6K_tile has been demoted
// _ZZ16waller_fused_256PKaS0_PKfS2_S2_S2_S2_Pfi10TuningForkE6V_tile has been demoted

.visible .entry _Z16waller_fused_128PKaS0_PKfS2_S2_S2_S2_Pfi10TuningFork(
	.param .u64 .ptr .align 1 _Z16waller_fused_128PKaS0_PKfS2_S2_S2_S2_Pfi10TuningFork_param_0,
	.param .u64 .ptr .align 1 _Z16waller_fused_128PKaS0_PKfS2_S2_S2_S2_Pfi10TuningFork_param_1,
	.param .u64 .ptr .align 1 _Z16waller_fused_128PKaS0_PKfS2_S2_S2_S2_Pfi10TuningFork_param_2,
	.param .u64 .ptr .align 1 _Z16waller_fused_128PKaS0_PKfS2_S2_S2_S2_Pfi10TuningFork_param_3,
	.param .u64 .ptr .align 1 _Z16waller_fused_128PKaS0_PKfS2_S2_S2_S2_Pfi10TuningFork_param_4,
	.param .u64 .ptr .align 1 _Z16waller_fused_128PKaS0_PKfS2_S2_S2_S2_Pfi10TuningFork_param_5,
	.param .u64 .ptr .align 1 _Z16waller_fused_128PKaS0_PKfS2_S2_S2_S2_Pfi10TuningFork_param_6,
	.param .u64 .ptr .align 1 _Z16waller_fused_128PKaS0_PKfS2_S2_S2_S2_Pfi10TuningFork_param_7,
	.param .u32 _Z16waller_fused_128PKaS0_PKfS2_S2_S2_S2_Pfi10TuningFork_param_8,
	.param .align 32 .b8 _Z16waller_fused_128PKaS0_PKfS2_S2_S2_S2_Pfi10TuningFork_param_9[32]
)
{
	.reg .pred 	%p<17>;
	.reg .b16 	%rs<193>;
	.reg .b32 	%r<690>;
	.reg .b32 	%f<4449>;
	.reg .b64 	%rd<43>;
	// demoted variable
	.shared .align 1 .b8 _ZZ16waller_fused_128PKaS0_PKfS2_S2_S2_S2_Pfi10TuningForkE6K_tile[12288];
	// demoted variable
	.shared .align 1 .b8 _ZZ16waller_fused_128PKaS0_PKfS2_S2_S2_S2_Pfi10TuningForkE6V_tile[12288];
	ld.param.u32 	%r149, [_Z16waller_fused_128PKaS0_PKfS2_S2_S2_S2_Pfi10TuningFork_param_9+20];
	ld.param.f32 	%f1170, [_Z16waller_fused_128PKaS0_PKfS2_S2_S2_S2_Pfi10TuningFork_param_9+16];
	ld.param.u64 	%rd13, [_Z16waller_fused_128PKaS0_PKfS2_S2_S2_S2_Pfi10TuningFork_param_6];
	ld.param.u32 	%r148, [_Z16waller_fused_128PKaS0_PKfS2_S2_S2_S2_Pfi10TuningFork_param_8];
	ld.param.v2.f32 	{%f1171, %f1172}, [_Z16waller_fused_128PKaS0_PKfS2_S2_S2_S2_Pfi10TuningFork_param_9+24];
	ld.param.v4.f32 	{%f1166, %f1167, %f1168, %f1169}, [_Z16waller_fused_128PKaS0_PKfS2_S2_S2_S2_Pfi10TuningFork_param_9];
	mov.u32 	%r150, %ctaid.x;
	mov.u32 	%r151, %ntid.x;
	mov.u32 	%r152, %tid.x;
	mad.lo.s32 	%r1, %r150, %r151, %r152;
	setp.ge.s32 	%p1, %r1, %r148;
	@%p1 bra 	$L__BB0_20;
	cvta.to.global.u64 	%rd15, %rd13;
	shl.b32 	%r153, %r1, 7;
	mul.wide.s32 	%rd16, %r153, 4;
	add.s64 	%rd17, %rd15, %rd16;
	ld.global.nc.f32 	%f1, [%rd17];
	ld.global.nc.f32 	%f2, [%rd17+4];
	ld.global.nc.f32 	%f3, [%rd17+8];
	ld.global.nc.f32 	%f4, [%rd17+12];
	ld.global.nc.f32 	%f5, [%rd17+16];
	ld.global.nc.f32 	%f6, [%rd17+20];
	ld.global.nc.f32 	%f7, [%rd17+24];
	ld.global.nc.f32 	%f8, [%rd17+28];
	ld.global.nc.f32 	%f9, [%rd17+32];
	ld.global.nc.f32 	%f10, [%rd17+36];
	ld.global.nc.f32 	%f11, [%rd17+40];
	ld.global.nc.f32 	%f12, [%rd17+44];
	ld.global.nc.f32 	%f13, [%rd17+48];
	ld.global.nc.f32 	%f14, [%rd17+52];
	ld.global.nc.f32 	%f15, [%rd17+56];
	ld.global.nc.f32 	%f16, [%rd17+60];
	ld.global.nc.f32 	%f17, [%rd17+64];
	ld.global.nc.f32 	%f18, [%rd17+68];
	ld.global.nc.f32 	%f19, [%rd17+72];
	ld.global.nc.f32 	%f20, [%rd17+76];
	ld.global.nc.f32 	%f21, [%rd17+80];
	ld.global.nc.f32 	%f22, [%rd17+84];
	ld.global.nc.f32 	%f23, [%rd17+88];
	ld.global.nc.f32 	%f24, [%rd17+92];
	ld.global.nc.f32 	%f25, [%rd17+96];
	ld.global.nc.f32 	%f26, [%rd17+100];
	ld.global.nc.f32 	%f27, [%rd17+104];
	ld.global.nc.f32 	%f28, [%rd17+108];
	ld.global.nc.f32 	%f29, [%rd17+112];
	ld.global.nc.f32 	%f30, [%rd17+116];
	ld.global.nc.f32 	%f31, [%rd17+120];
	ld.global.nc.f32 	%f32, [%rd17+124];
	ld.global.nc.f32 	%f33, [%rd17+128];
	ld.global.nc.f32 	%f34, [%rd17+132];
	ld.global.nc.f32 	%f35, [%rd17+136];
	ld.global.nc.f32 	%f36, [%rd17+140];
	ld.global.nc.f32 	%f37, [%rd17+144];
	ld.global.nc.f32 	%f38, [%rd17+148];
	ld.global.nc.f32 	%f39, [%rd17+152];
	ld.global.nc.f32 	%f40, [%rd17+156];
	ld.global.nc.f32 	%f41, [%rd17+160];
	ld.global.nc.f32 	%f42, [%rd17+164];
	ld.global.nc.f32 	%f43, [%rd17+168];
	ld.global.nc.f32 	%f44, [%rd17+172];
	ld.global.nc.f32 	%f45, [%rd17+176];
	ld.global.nc.f32 	%f46, [%rd17+180];
	ld.global.nc.f32 	%f47, [%rd17+184];
	ld.global.nc.f32 	%f48, [%rd17+188];
	ld.global.nc.f32 	%f49, [%rd17+192];
	ld.global.nc.f32 	%f50, [%rd17+196];
	ld.global.nc.f32 	%f51, [%rd17+200];
	ld.global.nc.f32 	%f52, [%rd17+204];
	ld.global.nc.f32 	%f53, [%rd17+208];
	ld.global.nc.f32 	%f54, [%rd17+212];
	ld.global.nc.f32 	%f55, [%rd17+216];
	ld.global.nc.f32 	%f56, [%rd17+220];
	ld.global.nc.f32 	%f57, [%rd17+224];
	ld.global.nc.f32 	%f58, [%rd17+228];
	ld.global.nc.f32 	%f59, [%rd17+232];
	ld.global.nc.f32 	%f60, [%rd17+236];
	ld.global.nc.f32 	%f61, [%rd17+240];
	ld.global.nc.f32 	%f62, [%rd17+244];
	ld.global.nc.f32 	%f63, [%rd17+248];
	ld.global.nc.f32 	%f64, [%rd17+252];
	ld.global.nc.f32 	%f65, [%rd17+256];
	ld.global.nc.f32 	%f66, [%rd17+260];
	ld.global.nc.f32 	%f67, [%rd17+264];
	ld.global.nc.f32 	%f68, [%rd17+268];
	ld.global.nc.f32 	%f69, [%rd17+272];
	ld.global.nc.f32 	%f70, [%rd17+276];
	ld.global.nc.f32 	%f71, [%rd17+280];
	ld.global.nc.f32 	%f72, [%rd17+284];
	ld.global.nc.f32 	%f73, [%rd17+288];
	ld.global.nc.f32 	%f74, [%rd17+292];
	ld.global.nc.f32 	%f75, [%rd17+296];
	ld.global.nc.f32 	%f76, [%rd17+300];
	ld.global.nc.f32 	%f77, [%rd17+304];
	ld.global.nc.f32 	%f78, [%rd17+308];
	ld.global.nc.f32 	%f79, [%rd17+312];
	ld.global.nc.f32 	%f80, [%rd17+316];
	ld.global.nc.f32 	%f81, [%rd17+320];
	ld.global.nc.f32 	%f82, [%rd17+324];
	ld.global.nc.f32 	%f83, [%rd17+328];
	ld.global.nc.f32 	%f84, [%rd17+332];
	ld.global.nc.f32 	%f85, [%rd17+336];
	ld.global.nc.f32 	%f86, [%rd17+340];
	ld.global.nc.f32 	%f87, [%rd17+344];
	ld.global.nc.f32 	%f88, [%rd17+348];
	ld.global.nc.f32 	%f89, [%rd17+352];
	ld.global.nc.f32 	%f90, [%rd17+356];
	ld.global.nc.f32 	%f91, [%rd17+360];
	ld.global.nc.f32 	%f92, [%rd17+364];
	ld.global.nc.f32 	%f93, [%rd17+368];
	ld.global.nc.f32 	%f94, [%rd17+372];
	ld.global.nc.f32 	%f95, [%rd17+376];
	ld.global.nc.f32 	%f96, [%rd17+380];
	ld.global.nc.f32 	%f97, [%rd17+384];
	ld.global.nc.f32 	%f98, [%rd17+388];
	ld.global.nc.f32 	%f99, [%rd17+392];
	ld.global.nc.f32 	%f100, [%rd17+396];
	ld.global.nc.f32 	%f101, [%rd17+400];
	ld.global.nc.f32 	%f102, [%rd17+404];
	ld.global.nc.f32 	%f103, [%rd17+408];
	ld.global.nc.f32 	%f104, [%rd17+412];
	ld.global.nc.f32 	%f105, [%rd17+416];
	ld.global.nc.f32 	%f106, [%rd17+420];
	ld.global.nc.f32 	%f107, [%rd17+424];
	ld.global.nc.f32 	%f108, [%rd17+428];
	ld.global.nc.f32 	%f109, [%rd17+432];
	ld.global.nc.f32 	%f110, [%rd17+436];
	ld.global.nc.f32 	%f111, [%rd17+440];
	ld.global.nc.f32 	%f112, [%rd17+444];
	ld.global.nc.f32 	%f113, [%rd17+448];
	ld.global.nc.f32 	%f114, [%rd17+452];
	ld.global.nc.f32 	%f115, [%rd17+456];
	ld.global.nc.f32 	%f116, [%rd17+460];
	ld.global.nc.f32 	%f117, [%rd17+464];
	ld.global.nc.f32 	%f118, [%rd17+468];
	ld.global.nc.f32 	%f119, [%rd17+472];
	ld.global.nc.f32 	%f120, [%rd17+476];
	ld.global.nc.f32 	%f121, [%rd17+480];
	ld.global.nc.f32 	%f122, [%rd17+484];
	ld.global.nc.f32 	%f123, [%rd17+488];
	ld.global.nc.f32 	%f124, [%rd17+492];
	ld.global.nc.f32 	%f125, [%rd17+496];
	ld.global.nc.f32 	%f126, [%rd17+500];
	ld.global.nc.f32 	%f127, [%rd17+504];
	ld.global.nc.f32 	%f128, [%rd17+508];
	setp.lt.s32 	%p2, %r1, 0;
	mov.f32 	%f4061, 0f00000000;
	mov.f32 	%f4062, %f4061;
	mov.f32 	%f4063, %f4061;
	mov.f32 	%f4064, %f4061;
	mov.f32 	%f4065, %f4061;
	mov.f32 	%f4066, %f4061;
	mov.f32 	%f4067, %f4061;
	mov.f32 	%f4068, %f4061;
	mov.f32 	%f4069, %f4061;
	mov.f32 	%f4070, %f4061;
	mov.f32 	%f4071, %f4061;
	mov.f32 	%f4072, %f4061;
	mov.f32 	%f4073, %f4061;
	mov.f32 	%f4074, %f4061;
	mov.f32 	%f4075, %f4061;
	mov.f32 	%f4076, %f4061;
	mov.f32 	%f4077, %f4061;
	mov.f32 	%f4078, %f4061;
	mov.f32 	%f4079, %f4061;
	mov.f32 	%f4080, %f4061;
	mov.f32 	%f4081, %f4061;
	mov.f32 	%f4082, %f4061;
	mov.f32 	%f4083, %f4061;
	mov.f32 	%f4084, %f4061;
	mov.f32 	%f4085, %f4061;
	mov.f32 	%f4086, %f4061;
	mov.f32 	%f4087, %f4061;
	mov.f32 	%f4088, %f4061;
	mov.f32 	%f4089, %f4061;
	mov.f32 	%f4090, %f4061;
	mov.f32 	%f4091, %f4061;
	mov.f32 	%f4092, %f4061;
	mov.f32 	%f4093, %f4061;
	mov.f32 	%f4094, %f4061;
	mov.f32 	%f4095, %f4061;
	mov.f32 	%f4096, %f4061;
	mov.f32 	%f4097, %f4061;
	mov.f32 	%f4098, %f4061;
	mov.f32 	%f4099, %f4061;
	mov.f32 	%f4100, %f4061;
	mov.f32 	%f4101, %f4061;
	mov.f32 	%f4102, %f4061;
	mov.f32 	%f4103, %f4061;
	mov.f32 	%f4104, %f4061;
	mov.f32 	%f4105, %f4061;
	mov.f32 	%f4106, %f4061;
	mov.f32 	%f4107, %f4061;
	mov.f32 	%f4108, %f4061;
	mov.f32 	%f4109, %f4061;
	mov.f32 	%f4110, %f4061;
	mov.f32 	%f4111, %f4061;
	mov.f32 	%f4112, %f4061;
	mov.f32 	%f4113, %f4061;
	mov.f32 	%f4114, %f4061;
	mov.f32 	%f4115, %f4061;
	mov.f32 	%f4116, %f4061;
	mov.f32 	%f4117, %f4061;
	mov.f32 	%f4118, %f4061;
	mov.f32 	%f4119, %f4061;
	mov.f32 	%f4120, %f4061;
	mov.f32 	%f4121, %f4061;
	mov.f32 	%f4122, %f4061;
	mov.f32 	%f4123, %f4061;
	mov.f32 	%f4124, %f4061;
	mov.f32 	%f4125, %f4061;
	mov.f32 	%f4126, %f4061;
	mov.f32 	%f4127, %f4061;
	mov.f32 	%f4128, %f4061;
	mov.f32 	%f4129, %f4061;
	mov.f32 	%f4130, %f4061;
	mov.f32 	%f4131, %f4061;
	mov.f32 	%f4132, %f4061;
	mov.f32 	%f4133, %f4061;
	mov.f32 	%f4134, %f4061;
	mov.f32 	%f4135, %f4061;
	mov.f32 	%f4136, %f4061;
	mov.f32 	%f4137, %f4061;
	mov.f32 	%f4138, %f4061;
	mov.f32 	%f4139, %f4061;
	mov.f32 	%f4140, %f4061;
	mov.f32 	%f4141, %f4061;
	mov.f32 	%f4142, %f4061;
	mov.f32 	%f4143, %f4061;
	mov.f32 	%f4144, %f4061;
	mov.f32 	%f4145, %f4061;
	mov.f32 	%f4146, %f4061;
	mov.f32 	%f4147, %f4061;
	mov.f32 	%f4148, %f4061;
	mov.f32 	%f4149, %f4061;
	mov.f32 	%f4150, %f4061;
	mov.f32 	%f4151, %f4061;
	mov.f32 	%f4152, %f4061;
	mov.f32 	%f4153, %f4061;
	mov.f32 	%f4154, %f4061;
	mov.f32 	%f4155, %f4061;
	mov.f32 	%f4156, %f4061;
	mov.f32 	%f4157, %f4061;
	mov.f32 	%f4158, %f4061;
	mov.f32 	%f4159, %f4061;
	mov.f32 	%f4160, %f4061;
	mov.f32 	%f4161, %f4061;
	mov.f32 	%f4162, %f4061;
	mov.f32 	%f4163, %f4061;
	mov.f32 	%f4164, %f4061;
	mov.f32 	%f4165, %f4061;
	mov.f32 	%f4166, %f4061;
	mov.f32 	%f4167, %f4061;
	mov.f32 	%f4168, %f4061;
	mov.f32 	%f4169, %f4061;
	mov.f32 	%f4170, %f4061;
	mov.f32 	%f4171, %f4061;
	mov.f32 	%f4172, %f4061;
	mov.f32 	%f4173, %f4061;
	mov.f32 	%f4174, %f4061;
	mov.f32 	%f4175, %f4061;
	mov.f32 	%f4176, %f4061;
	mov.f32 	%f4177, %f4061;
	mov.f32 	%f4178, %f4061;
	mov.f32 	%f4179, %f4061;
	mov.f32 	%f4180, %f4061;
	mov.f32 	%f4181, %f4061;
	mov.f32 	%f4182, %f4061;
	mov.f32 	%f4183, %f4061;
	mov.f32 	%f4184, %f4061;
	mov.f32 	%f4185, %f4061;
	mov.f32 	%f4186, %f4061;
	mov.f32 	%f4187, %f4061;
	mov.f32 	%f4188, %f4061;
	mov.f32 	%f4190, %f4061;
	@%p2 bra 	$L__BB0_13;
	mul.f32 	%f1176, %f128, 0f42FE0000;
	min.f32 	%f1177, %f1176, 0f42FE0000;
	max.f32 	%f1178, %f1177, 0fC2FE0000;
	cvt.rzi.s32.f32 	%r155, %f1178;
	mul.f32 	%f1179, %f127, 0f42FE0000;
	min.f32 	%f1180, %f1179, 0f42FE0000;
	max.f32 	%f1181, %f1180, 0fC2FE0000;
	cvt.rzi.s32.f32 	%r156, %f1181;
	mul.f32 	%f1182, %f126, 0f42FE0000;
	min.f32 	%f1183, %f1182, 0f42FE0000;
	max.f32 	%f1184, %f1183, 0fC2FE0000;
	cvt.rzi.s32.f32 	%r157, %f1184;
	mul.f32 	%f1185, %f125, 0f42FE0000;
	min.f32 	%f1186, %f1185, 0f42FE0000;
	max.f32 	%f1187, %f1186, 0fC2FE0000;
	cvt.rzi.s32.f32 	%r158, %f1187;
	mul.f32 	%f1188, %f124, 0f42FE0000;
	min.f32 	%f1189, %f1188, 0f42FE0000;
	max.f32 	%f1190, %f1189, 0fC2FE0000;
	cvt.rzi.s32.f32 	%r159, %f1190;
	mul.f32 	%f1191, %f123, 0f42FE0000;
	min.f32 	%f1192, %f1191, 0f42FE0000;
	max.f32 	%f1193, %f1192, 0fC2FE0000;
	cvt.rzi.s32.f32 	%r160, %f1193;
	mul.f32 	%f1194, %f122, 0f42FE0000;
	min.f32 	%f1195, %f1194, 0f42FE0000;
	max.f32 	%f1196, %f1195, 0fC2FE0000;
	cvt.rzi.s32.f32 	%r161, %f1196;
	mul.f32 	%f1197, %f121, 0f42FE0000;
	min.f32 	%f1198, %f1197, 0f42FE0000;
	max.f32 	%f1199, %f1198, 0fC2FE0000;
	cvt.rzi.s32.f32 	%r162, %f1199;
	mul.f32 	%f1200, %f120, 0f42FE0000;
	min.f32 	%f1201, %f1200, 0f42FE0000;
	max.f32 	%f1202, %f1201, 0fC2FE0000;
	cvt.rzi.s32.f32 	%r163, %f1202;
	mul.f32 	%f1203, %f119, 0f42FE0000;
	min.f32 	%f1204, %f1203, 0f42FE0000;
	max.f32 	%f1205, %f1204, 0fC2FE0000;
	cvt.rzi.s32.f32 	%r164, %f1205;
	mul.f32 	%f1206, %f118, 0f42FE0000;
	min.f32 	%f1207, %f1206, 0f42FE0000;
	max.f32 	%f1208, %f1207, 0fC2FE0000;
	cvt.rzi.s32.f32 	%r165, %f1208;
	mul.f32 	%f1209, %f117, 0f42FE0000;
	min.f32 	%f1210, %f1209, 0f42FE0000;
	max.f32 	%f1211, %f1210, 0fC2FE0000;
	cvt.rzi.s32.f32 	%r166, %f1211;
	mul.f32 	%f1212, %f116, 0f42FE0000;
	min.f32 	%f1213, %f1212, 0f42FE0000;
	max.f32 	%f1214, %f1213, 0fC2FE0000;
	cvt.rzi.s32.f32 	%r167, %f1214;
	mul.f32 	%f1215, %f115, 0f42FE0000;
	min.f32 	%f1216, %f1215, 0f42FE0000;
	max.f32 	%f1217, %f1216, 0fC2FE0000;
	cvt.rzi.s32.f32 	%r168, %f1217;
	mul.f32 	%f1218, %f114, 0f42FE0000;
	min.f32 	%f1219, %f1218, 0f42FE0000;
	max.f32 	%f1220, %f1219, 0fC2FE0000;
	cvt.rzi.s32.f32 	%r169, %f1220;
	mul.f32 	%f1221, %f113, 0f42FE0000;
	min.f32 	%f1222, %f1221, 0f42FE0000;
	max.f32 	%f1223, %f1222, 0fC2FE0000;
	cvt.rzi.s32.f32 	%r170, %f1223;
	mul.f32 	%f1224, %f112, 0f42FE0000;
	min.f32 	%f1225, %f1224, 0f42FE0000;
	max.f32 	%f1226, %f1225, 0fC2FE0000;
	cvt.rzi.s32.f32 	%r171, %f1226;
	mul.f32 	%f1227, %f111, 0f42FE0000;
	min.f32 	%f1228, %f1227, 0f42FE0000;
	max.f32 	%f1229, %f1228, 0fC2FE0000;
	cvt.rzi.s32.f32 	%r172, %f1229;
	mul.f32 	%f1230, %f110, 0f42FE0000;
	min.f32 	%f1231, %f1230, 0f42FE0000;
	max.f32 	%f1232, %f1231, 0fC2FE0000;
	cvt.rzi.s32.f32 	%r173, %f1232;
	mul.f32 	%f1233, %f109, 0f42FE0000;
	min.f32 	%f1234, %f1233, 0f42FE0000;
	max.f32 	%f1235, %f1234, 0fC2FE0000;
	cvt.rzi.s32.f32 	%r174, %f1235;
	mul.f32 	%f1236, %f108, 0f42FE0000;
	min.f32 	%f1237, %f1236, 0f42FE0000;
	max.f32 	%f1238, %f1237, 0fC2FE0000;
	cvt.rzi.s32.f32 	%r175, %f1238;
	mul.f32 	%f1239, %f107, 0f42FE0000;
	min.f32 	%f1240, %f1239, 0f42FE0000;
	max.f32 	%f1241, %f1240, 0fC2FE0000;
	cvt.rzi.s32.f32 	%r176, %f1241;
	mul.f32 	%f1242, %f106, 0f42FE0000;
	min.f32 	%f1243, %f1242, 0f42FE0000;
	max.f32 	%f1244, %f1243, 0fC2FE0000;
	cvt.rzi.s32.f32 	%r177, %f1244;
	mul.f32 	%f1245, %f105, 0f42FE0000;
	min.f32 	%f1246, %f1245, 0f42FE0000;
	max.f32 	%f1247, %f1246, 0fC2FE0000;
	cvt.rzi.s32.f32 	%r178, %f1247;
	mul.f32 	%f1248, %f104, 0f42FE0000;
	min.f32 	%f1249, %f1248, 0f42FE0000;
	max.f32 	%f1250, %f1249, 0fC2FE0000;
	cvt.rzi.s32.f32 	%r179, %f1250;
	mul.f32 	%f1251, %f103, 0f42FE0000;
	min.f32 	%f1252, %f1251, 0f42FE0000;
	max.f32 	%f1253, %f1252, 0fC2FE0000;
	cvt.rzi.s32.f32 	%r180, %f1253;
	mul.f32 	%f1254, %f102, 0f42FE0000;
	min.f32 	%f1255, %f1254, 0f42FE0000;
	max.f32 	%f1256, %f1255, 0fC2FE0000;
	cvt.rzi.s32.f32 	%r181, %f1256;
	mul.f32 	%f1257, %f101, 0f42FE0000;
	min.f32 	%f1258, %f1257, 0f42FE0000;
	max.f32 	%f1259, %f1258, 0fC2FE0000;
	cvt.rzi.s32.f32 	%r182, %f1259;
	mul.f32 	%f1260, %f100, 0f42FE0000;
	min.f32 	%f1261, %f1260, 0f42FE0000;
	max.f32 	%f1262, %f1261, 0fC2FE0000;
	cvt.rzi.s32.f32 	%r183, %f1262;
	mul.f32 	%f1263, %f99, 0f42FE0000;
	min.f32 	%f1264, %f1263, 0f42FE0000;
	max.f32 	%f1265, %f1264, 0fC2FE0000;
	cvt.rzi.s32.f32 	%r184, %f1265;
	mul.f32 	%f1266, %f98, 0f42FE0000;
	min.f32 	%f1267, %f1266, 0f42FE0000;
	max.f32 	%f1268, %f1267, 0fC2FE0000;
	cvt.rzi.s32.f32 	%r185, %f1268;
	mul.f32 	%f1269, %f97, 0f42FE0000;
	min.f32 	%f1270, %f1269, 0f42FE0000;
	max.f32 	%f1271, %f1270, 0fC2FE0000;
	cvt.rzi.s32.f32 	%r186, %f1271;
	mul.f32 	%f1272, %f96, 0f42FE0000;
	min.f32 	%f1273, %f1272, 0f42FE0000;
	max.f32 	%f1274, %f1273, 0fC2FE0000;
	cvt.rzi.s32.f32 	%r187, %f1274;
	mul.f32 	%f1275, %f95, 0f42FE0000;
	min.f32 	%f1276, %f1275, 0f42FE0000;
	max.f32 	%f1277, %f1276, 0fC2FE0000;
	cvt.rzi.s32.f32 	%r188, %f1277;
	mul.f32 	%f1278, %f94, 0f42FE0000;
	min.f32 	%f1279, %f1278, 0f42FE0000;
	max.f32 	%f1280, %f1279, 0fC2FE0000;
	cvt.rzi.s32.f32 	%r189, %f1280;
	mul.f32 	%f1281, %f93, 0f42FE0000;
	min.f32 	%f1282, %f1281, 0f42FE0000;
	max.f32 	%f1283, %f1282, 0fC2FE0000;
	cvt.rzi.s32.f32 	%r190, %f1283;
	mul.f32 	%f1284, %f92, 0f42FE0000;
	min.f32 	%f1285, %f1284, 0f42FE0000;
	max.f32 	%f1286, %f1285, 0fC2FE0000;
	cvt.rzi.s32.f32 	%r191, %f1286;
	mul.f32 	%f1287, %f91, 0f42FE0000;
	min.f32 	%f1288, %f1287, 0f42FE0000;
	max.f32 	%f1289, %f1288, 0fC2FE0000;
	cvt.rzi.s32.f32 	%r192, %f1289;
	mul.f32 	%f1290, %f90, 0f42FE0000;
	min.f32 	%f1291, %f1290, 0f42FE0000;
	max.f32 	%f1292, %f1291, 0fC2FE0000;
	cvt.rzi.s32.f32 	%r193, %f1292;
	mul.f32 	%f1293, %f89, 0f42FE0000;
	min.f32 	%f1294, %f1293, 0f42FE0000;
	max.f32 	%f1295, %f1294, 0fC2FE0000;
	cvt.rzi.s32.f32 	%r194, %f1295;
	mul.f32 	%f1296, %f88, 0f42FE0000;
	min.f32 	%f1297, %f1296, 0f42FE0000;
	max.f32 	%f1298, %f1297, 0fC2FE0000;
	cvt.rzi.s32.f32 	%r195, %f1298;
	mul.f32 	%f1299, %f87, 0f42FE0000;
	min.f32 	%f1300, %f1299, 0f42FE0000;
	max.f32 	%f1301, %f1300, 0fC2FE0000;
	cvt.rzi.s32.f32 	%r196, %f1301;
	mul.f32 	%f1302, %f86, 0f42FE0000;
	min.f32 	%f1303, %f1302, 0f42FE0000;
	max.f32 	%f1304, %f1303, 0fC2FE0000;
	cvt.rzi.s32.f32 	%r197, %f1304;
	mul.f32 	%f1305, %f85, 0f42FE0000;
	min.f32 	%f1306, %f1305, 0f42FE0000;
	max.f32 	%f1307, %f1306, 0fC2FE0000;
	cvt.rzi.s32.f32 	%r198, %f1307;
	mul.f32 	%f1308, %f84, 0f42FE0000;
	min.f32 	%f1309, %f1308, 0f42FE0000;
	max.f32 	%f1310, %f1309, 0fC2FE0000;
	cvt.rzi.s32.f32 	%r199, %f1310;
	mul.f32 	%f1311, %f83, 0f42FE0000;
	min.f32 	%f1312, %f1311, 0f42FE0000;
	max.f32 	%f1313, %f1312, 0fC2FE0000;
	cvt.rzi.s32.f32 	%r200, %f1313;
	mul.f32 	%f1314, %f82, 0f42FE0000;
	min.f32 	%f1315, %f1314, 0f42FE0000;
	max.f32 	%f1316, %f1315, 0fC2FE0000;
	cvt.rzi.s32.f32 	%r201, %f1316;
	mul.f32 	%f1317, %f81, 0f42FE0000;
	min.f32 	%f1318, %f1317, 0f42FE0000;
	max.f32 	%f1319, %f1318, 0fC2FE0000;
	cvt.rzi.s32.f32 	%r202, %f1319;
	mul.f32 	%f1320, %f80, 0f42FE0000;
	min.f32 	%f1321, %f1320, 0f42FE0000;
	max.f32 	%f1322, %f1321, 0fC2FE0000;
	cvt.rzi.s32.f32 	%r203, %f1322;
	mul.f32 	%f1323, %f79, 0f42FE0000;
	min.f32 	%f1324, %f1323, 0f42FE0000;
	max.f32 	%f1325, %f1324, 0fC2FE0000;
	cvt.rzi.s32.f32 	%r204, %f1325;
	mul.f32 	%f1326, %f78, 0f42FE0000;
	min.f32 	%f1327, %f1326, 0f42FE0000;
	max.f32 	%f1328, %f1327, 0fC2FE0000;
	cvt.rzi.s32.f32 	%r205, %f1328;
	mul.f32 	%f1329, %f77, 0f42FE0000;
	min.f32 	%f1330, %f1329, 0f42FE0000;
	max.f32 	%f1331, %f1330, 0fC2FE0000;
	cvt.rzi.s32.f32 	%r206, %f1331;
	mul.f32 	%f1332, %f76, 0f42FE0000;
	min.f32 	%f1333, %f1332, 0f42FE0000;
	max.f32 	%f1334, %f1333, 0fC2FE0000;
	cvt.rzi.s32.f32 	%r207, %f1334;
	mul.f32 	%f1335, %f75, 0f42FE0000;
	min.f32 	%f1336, %f1335, 0f42FE0000;
	max.f32 	%f1337, %f1336, 0fC2FE0000;
	cvt.rzi.s32.f32 	%r208, %f1337;
	mul.f32 	%f1338, %f74, 0f42FE0000;
	min.f32 	%f1339, %f1338, 0f42FE0000;
	max.f32 	%f1340, %f1339, 0fC2FE0000;
	cvt.rzi.s32.f32 	%r209, %f1340;
	mul.f32 	%f1341, %f73, 0f42FE0000;
	min.f32 	%f1342, %f1341, 0f42FE0000;
	max.f32 	%f1343, %f1342, 0fC2FE0000;
	cvt.rzi.s32.f32 	%r210, %f1343;
	mul.f32 	%f1344, %f72, 0f42FE0000;
	min.f32 	%f1345, %f1344, 0f42FE0000;
	max.f32 	%f1346, %f1345, 0fC2FE0000;
	cvt.rzi.s32.f32 	%r211, %f1346;
	mul.f32 	%f1347, %f71, 0f42FE0000;
	min.f32 	%f1348, %f1347, 0f42FE0000;
	max.f32 	%f1349, %f1348, 0fC2FE0000;
	cvt.rzi.s32.f32 	%r212, %f1349;
	mul.f32 	%f1350, %f70, 0f42FE0000;
	min.f32 	%f1351, %f1350, 0f42FE0000;
	max.f32 	%f1352, %f1351, 0fC2FE0000;
	cvt.rzi.s32.f32 	%r213, %f1352;
	mul.f32 	%f1353, %f69, 0f42FE0000;
	min.f32 	%f1354, %f1353, 0f42FE0000;
	max.f32 	%f1355, %f1354, 0fC2FE0000;
	cvt.rzi.s32.f32 	%r214, %f1355;
	mul.f32 	%f1356, %f68, 0f42FE0000;
	min.f32 	%f1357, %f1356, 0f42FE0000;
	max.f32 	%f1358, %f1357, 0fC2FE0000;
	cvt.rzi.s32.f32 	%r215, %f1358;
	mul.f32 	%f1359, %f67, 0f42FE0000;
	min.f32 	%f1360, %f1359, 0f42FE0000;
	max.f32 	%f1361, %f1360, 0fC2FE0000;
	cvt.rzi.s32.f32 	%r216, %f1361;
	mul.f32 	%f1362, %f66, 0f42FE0000;
	min.f32 	%f1363, %f1362, 0f42FE0000;
	max.f32 	%f1364, %f1363, 0fC2FE0000;
	cvt.rzi.s32.f32 	%r217, %f1364;
	mul.f32 	%f1365, %f65, 0f42FE0000;
	min.f32 	%f1366, %f1365, 0f42FE0000;
	max.f32 	%f1367, %f1366, 0fC2FE0000;
	cvt.rzi.s32.f32 	%r218, %f1367;
	mul.f32 	%f1368, %f64, 0f42FE0000;
	min.f32 	%f1369, %f1368, 0f42FE0000;
	max.f32 	%f1370, %f1369, 0fC2FE0000;
	cvt.rzi.s32.f32 	%r219, %f1370;
	mul.f32 	%f1371, %f63, 0f42FE0000;
	min.f32 	%f1372, %f1371, 0f42FE0000;
	max.f32 	%f1373, %f1372, 0fC2FE0000;
	cvt.rzi.s32.f32 	%r220, %f1373;
	mul.f32 	%f1374, %f62, 0f42FE0000;
	min.f32 	%f1375, %f1374, 0f42FE0000;
	max.f32 	%f1376, %f1375, 0fC2FE0000;
	cvt.rzi.s32.f32 	%r221, %f1376;
	mul.f32 	%f1377, %f61, 0f42FE0000;
	min.f32 	%f1378, %f1377, 0f42FE0000;
	max.f32 	%f1379, %f1378, 0fC2FE0000;
	cvt.rzi.s32.f32 	%r222, %f1379;
	mul.f32 	%f1380, %f60, 0f42FE0000;
	min.f32 	%f1381, %f1380, 0f42FE0000;
	max.f32 	%f1382, %f1381, 0fC2FE0000;
	cvt.rzi.s32.f32 	%r223, %f1382;
	mul.f32 	%f1383, %f59, 0f42FE0000;
	min.f32 	%f1384, %f1383, 0f42FE0000;
	max.f32 	%f1385, %f1384, 0fC2FE0000;
	cvt.rzi.s32.f32 	%r224, %f1385;
	mul.f32 	%f1386, %f58, 0f42FE0000;
	min.f32 	%f1387, %f1386, 0f42FE0000;
	max.f32 	%f1388, %f1387, 0fC2FE0000;
	cvt.rzi.s32.f32 	%r225, %f1388;
	mul.f32 	%f1389, %f57, 0f42FE0000;
	min.f32 	%f1390, %f1389, 0f42FE0000;
	max.f32 	%f1391, %f1390, 0fC2FE0000;
	cvt.rzi.s32.f32 	%r226, %f1391;
	mul.f32 	%f1392, %f56, 0f42FE0000;
	min.f32 	%f1393, %f1392, 0f42FE0000;
	max.f32 	%f1394, %f1393, 0fC2FE0000;
	cvt.rzi.s32.f32 	%r227, %f1394;
	mul.f32 	%f1395, %f55, 0f42FE0000;
	min.f32 	%f1396, %f1395, 0f42FE0000;
	max.f32 	%f1397, %f1396, 0fC2FE0000;
	cvt.rzi.s32.f32 	%r228, %f1397;
	mul.f32 	%f1398, %f54, 0f42FE0000;
	min.f32 	%f1399, %f1398, 0f42FE0000;
	max.f32 	%f1400, %f1399, 0fC2FE0000;
	cvt.rzi.s32.f32 	%r229, %f1400;
	mul.f32 	%f1401, %f53, 0f42FE0000;
	min.f32 	%f1402, %f1401, 0f42FE0000;
	max.f32 	%f1403, %f1402, 0fC2FE0000;
	cvt.rzi.s32.f32 	%r230, %f1403;
	mul.f32 	%f1404, %f52, 0f42FE0000;
	min.f32 	%f1405, %f1404, 0f42FE0000;
	max.f32 	%f1406, %f1405, 0fC2FE0000;
	cvt.rzi.s32.f32 	%r231, %f1406;
	mul.f32 	%f1407, %f51, 0f42FE0000;
	min.f32 	%f1408, %f1407, 0f42FE0000;
	max.f32 	%f1409, %f1408, 0fC2FE0000;
	cvt.rzi.s32.f32 	%r232, %f1409;
	mul.f32 	%f1410, %f50, 0f42FE0000;
	min.f32 	%f1411, %f1410, 0f42FE0000;
	max.f32 	%f1412, %f1411, 0fC2FE0000;
	cvt.rzi.s32.f32 	%r233, %f1412;
	mul.f32 	%f1413, %f49, 0f42FE0000;
	min.f32 	%f1414, %f1413, 0f42FE0000;
	max.f32 	%f1415, %f1414, 0fC2FE0000;
	cvt.rzi.s32.f32 	%r234, %f1415;
	mul.f32 	%f1416, %f48, 0f42FE0000;
	min.f32 	%f1417, %f1416, 0f42FE0000;
	max.f32 	%f1418, %f1417, 0fC2FE0000;
	cvt.rzi.s32.f32 	%r235, %f1418;
	mul.f32 	%f1419, %f47, 0f42FE0000;
	min.f32 	%f1420, %f1419, 0f42FE0000;
	max.f32 	%f1421, %f1420, 0fC2FE0000;
	cvt.rzi.s32.f32 	%r236, %f1421;
	mul.f32 	%f1422, %f46, 0f42FE0000;
	min.f32 	%f1423, %f1422, 0f42FE0000;
	max.f32 	%f1424, %f1423, 0fC2FE0000;
	cvt.rzi.s32.f32 	%r237, %f1424;
	mul.f32 	%f1425, %f45, 0f42FE0000;
	min.f32 	%f1426, %f1425, 0f42FE0000;
	max.f32 	%f1427, %f1426, 0fC2FE0000;
	cvt.rzi.s32.f32 	%r238, %f1427;
	mul.f32 	%f1428, %f44, 0f42FE0000;
	min.f32 	%f1429, %f1428, 0f42FE0000;
	max.f32 	%f1430, %f1429, 0fC2FE0000;
	cvt.rzi.s32.f32 	%r239, %f1430;
	mul.f32 	%f1431, %f43, 0f42FE0000;
	min.f32 	%f1432, %f1431, 0f42FE0000;
	max.f32 	%f1433, %f1432, 0fC2FE0000;
	cvt.rzi.s32.f32 	%r240, %f1433;
	mul.f32 	%f1434, %f42, 0f42FE0000;
	min.f32 	%f1435, %f1434, 0f42FE0000;
	max.f32 	%f1436, %f1435, 0fC2FE0000;
	cvt.rzi.s32.f32 	%r241, %f1436;
	mul.f32 	%f1437, %f41, 0f42FE0000;
	min.f32 	%f1438, %f1437, 0f42FE0000;
	max.f32 	%f1439, %f1438, 0fC2FE0000;
	cvt.rzi.s32.f32 	%r242, %f1439;
	mul.f32 	%f1440, %f40, 0f42FE0000;
	min.f32 	%f1441, %f1440, 0f42FE0000;
	max.f32 	%f1442, %f1441, 0fC2FE0000;
	cvt.rzi.s32.f32 	%r243, %f1442;
	mul.f32 	%f1443, %f39, 0f42FE0000;
	min.f32 	%f1444, %f1443, 0f42FE0000;
	max.f32 	%f1445, %f1444, 0fC2FE0000;
	cvt.rzi.s32.f32 	%r244, %f1445;
	mul.f32 	%f1446, %f38, 0f42FE0000;
	min.f32 	%f1447, %f1446, 0f42FE0000;
	max.f32 	%f1448, %f1447, 0fC2FE0000;
	cvt.rzi.s32.f32 	%r245, %f1448;
	mul.f32 	%f1449, %f37, 0f42FE0000;
	min.f32 	%f1450, %f1449, 0f42FE0000;
	max.f32 	%f1451, %f1450, 0fC2FE0000;
	cvt.rzi.s32.f32 	%r246, %f1451;
	mul.f32 	%f1452, %f36, 0f42FE0000;
	min.f32 	%f1453, %f1452, 0f42FE0000;
	max.f32 	%f1454, %f1453, 0fC2FE0000;
	cvt.rzi.s32.f32 	%r247, %f1454;
	mul.f32 	%f1455, %f35, 0f42FE0000;
	min.f32 	%f1456, %f1455, 0f42FE0000;
	max.f32 	%f1457, %f1456, 0fC2FE0000;
	cvt.rzi.s32.f32 	%r248, %f1457;
	mul.f32 	%f1458, %f34, 0f42FE0000;
	min.f32 	%f1459, %f1458, 0f42FE0000;
	max.f32 	%f1460, %f1459, 0fC2FE0000;
	cvt.rzi.s32.f32 	%r249, %f1460;
	mul.f32 	%f1461, %f33, 0f42FE0000;
	min.f32 	%f1462, %f1461, 0f42FE0000;
	max.f32 	%f1463, %f1462, 0fC2FE0000;
	cvt.rzi.s32.f32 	%r250, %f1463;
	mul.f32 	%f1464, %f32, 0f42FE0000;
	min.f32 	%f1465, %f1464, 0f42FE0000;
	max.f32 	%f1466, %f1465, 0fC2FE0000;
	cvt.rzi.s32.f32 	%r251, %f1466;
	mul.f32 	%f1467, %f31, 0f42FE0000;
	min.f32 	%f1468, %f1467, 0f42FE0000;
	max.f32 	%f1469, %f1468, 0fC2FE0000;
	cvt.rzi.s32.f32 	%r252, %f1469;
	mul.f32 	%f1470, %f30, 0f42FE0000;
	min.f32 	%f1471, %f1470, 0f42FE0000;
	max.f32 	%f1472, %f1471, 0fC2FE0000;
	cvt.rzi.s32.f32 	%r253, %f1472;
	mul.f32 	%f1473, %f29, 0f42FE0000;
	min.f32 	%f1474, %f1473, 0f42FE0000;
	max.f32 	%f1475, %f1474, 0fC2FE0000;
	cvt.rzi.s32.f32 	%r254, %f1475;
	mul.f32 	%f1476, %f28, 0f42FE0000;
	min.f32 	%f1477, %f1476, 0f42FE0000;
	max.f32 	%f1478, %f1477, 0fC2FE0000;
	cvt.rzi.s32.f32 	%r255, %f1478;
	mul.f32 	%f1479, %f27, 0f42FE0000;
	min.f32 	%f1480, %f1479, 0f42FE0000;
	max.f32 	%f1481, %f1480, 0fC2FE0000;
	cvt.rzi.s32.f32 	%r256, %f1481;
	mul.f32 	%f1482, %f26, 0f42FE0000;
	min.f32 	%f1483, %f1482, 0f42FE0000;
	max.f32 	%f1484, %f1483, 0fC2FE0000;
	cvt.rzi.s32.f32 	%r257, %f1484;
	mul.f32 	%f1485, %f25, 0f42FE0000;
	min.f32 	%f1486, %f1485, 0f42FE0000;
	max.f32 	%f1487, %f1486, 0fC2FE0000;
	cvt.rzi.s32.f32 	%r258, %f1487;
	mul.f32 	%f1488, %f24, 0f42FE0000;
	min.f32 	%f1489, %f1488, 0f42FE0000;
	max.f32 	%f1490, %f1489, 0fC2FE0000;
	cvt.rzi.s32.f32 	%r259, %f1490;
	mul.f32 	%f1491, %f23, 0f42FE0000;
	min.f32 	%f1492, %f1491, 0f42FE0000;
	max.f32 	%f1493, %f1492, 0fC2FE0000;
	cvt.rzi.s32.f32 	%r260, %f1493;
	mul.f32 	%f1494, %f22, 0f42FE0000;
	min.f32 	%f1495, %f1494, 0f42FE0000;
	max.f32 	%f1496, %f1495, 0fC2FE0000;
	cvt.rzi.s32.f32 	%r261, %f1496;
	mul.f32 	%f1497, %f21, 0f42FE0000;
	min.f32 	%f1498, %f1497, 0f42FE0000;
	max.f32 	%f1499, %f1498, 0fC2FE0000;
	cvt.rzi.s32.f32 	%r262, %f1499;
	mul.f32 	%f1500, %f20, 0f42FE0000;
	min.f32 	%f1501, %f1500, 0f42FE0000;
	max.f32 	%f1502, %f1501, 0fC2FE0000;
	cvt.rzi.s32.f32 	%r263, %f1502;
	mul.f32 	%f1503, %f19, 0f42FE0000;
	min.f32 	%f1504, %f1503, 0f42FE0000;
	max.f32 	%f1505, %f1504, 0fC2FE0000;
	cvt.rzi.s32.f32 	%r264, %f1505;
	mul.f32 	%f1506, %f18, 0f42FE0000;
	min.f32 	%f1507, %f1506, 0f42FE0000;
	max.f32 	%f1508, %f1507, 0fC2FE0000;
	cvt.rzi.s32.f32 	%r265, %f1508;
	mul.f32 	%f1509, %f17, 0f42FE0000;
	min.f32 	%f1510, %f1509, 0f42FE0000;
	max.f32 	%f1511, %f1510, 0fC2FE0000;
	cvt.rzi.s32.f32 	%r266, %f1511;
	mul.f32 	%f1512, %f16, 0f42FE0000;
	min.f32 	%f1513, %f1512, 0f42FE0000;
	max.f32 	%f1514, %f1513, 0fC2FE0000;
	cvt.rzi.s32.f32 	%r267, %f1514;
	mul.f32 	%f1515, %f15, 0f42FE0000;
	min.f32 	%f1516, %f1515, 0f42FE0000;
	max.f32 	%f1517, %f1516, 0fC2FE0000;
	cvt.rzi.s32.f32 	%r268, %f1517;
	mul.f32 	%f1518, %f14, 0f42FE0000;
	min.f32 	%f1519, %f1518, 0f42FE0000;
	max.f32 	%f1520, %f1519, 0fC2FE0000;
	cvt.rzi.s32.f32 	%r269, %f1520;
	mul.f32 	%f1521, %f13, 0f42FE0000;
	min.f32 	%f1522, %f1521, 0f42FE0000;
	max.f32 	%f1523, %f1522, 0fC2FE0000;
	cvt.rzi.s32.f32 	%r270, %f1523;
	mul.f32 	%f1524, %f12, 0f42FE0000;
	min.f32 	%f1525, %f1524, 0f42FE0000;
	max.f32 	%f1526, %f1525, 0fC2FE0000;
	cvt.rzi.s32.f32 	%r271, %f1526;
	mul.f32 	%f1527, %f11, 0f42FE0000;
	min.f32 	%f1528, %f1527, 0f42FE0000;
	max.f32 	%f1529, %f1528, 0fC2FE0000;
	cvt.rzi.s32.f32 	%r272, %f1529;
	mul.f32 	%f1530, %f10, 0f42FE0000;
	min.f32 	%f1531, %f1530, 0f42FE0000;
	max.f32 	%f1532, %f1531, 0fC2FE0000;
	cvt.rzi.s32.f32 	%r273, %f1532;
	mul.f32 	%f1533, %f9, 0f42FE0000;
	min.f32 	%f1534, %f1533, 0f42FE0000;
	max.f32 	%f1535, %f1534, 0fC2FE0000;
	cvt.rzi.s32.f32 	%r274, %f1535;
	mul.f32 	%f1536, %f8, 0f42FE0000;
	min.f32 	%f1537, %f1536, 0f42FE0000;
	max.f32 	%f1538, %f1537, 0fC2FE0000;
	cvt.rzi.s32.f32 	%r275, %f1538;
	mul.f32 	%f1539, %f7, 0f42FE0000;
	min.f32 	%f1540, %f1539, 0f42FE0000;
	max.f32 	%f1541, %f1540, 0fC2FE0000;
	cvt.rzi.s32.f32 	%r276, %f1541;
	mul.f32 	%f1542, %f6, 0f42FE0000;
	min.f32 	%f1543, %f1542, 0f42FE0000;
	max.f32 	%f1544, %f1543, 0fC2FE0000;
	cvt.rzi.s32.f32 	%r277, %f1544;
	mul.f32 	%f1545, %f5, 0f42FE0000;
	min.f32 	%f1546, %f1545, 0f42FE0000;
	max.f32 	%f1547, %f1546, 0fC2FE0000;
	cvt.rzi.s32.f32 	%r278, %f1547;
	mul.f32 	%f1548, %f4, 0f42FE0000;
	min.f32 	%f1549, %f1548, 0f42FE0000;
	max.f32 	%f1550, %f1549, 0fC2FE0000;
	cvt.rzi.s32.f32 	%r279, %f1550;
	mul.f32 	%f1551, %f3, 0f42FE0000;
	min.f32 	%f1552, %f1551, 0f42FE0000;
	max.f32 	%f1553, %f1552, 0fC2FE0000;
	cvt.rzi.s32.f32 	%r280, %f1553;
	mul.f32 	%f1554, %f2, 0f42FE0000;
	min.f32 	%f1555, %f1554, 0f42FE0000;
	max.f32 	%f1556, %f1555, 0fC2FE0000;
	cvt.rzi.s32.f32 	%r281, %f1556;
	mul.f32 	%f1557, %f1, 0f42FE0000;
	min.f32 	%f1558, %f1557, 0f42FE0000;
	max.f32 	%f1559, %f1558, 0fC2FE0000;
	cvt.rzi.s32.f32 	%r282, %f1559;
	cvt.s32.s8 	%r2, %r282;
	cvt.s32.s8 	%r3, %r281;
	cvt.s32.s8 	%r4, %r280;
	cvt.s32.s8 	%r5, %r279;
	cvt.s32.s8 	%r6, %r278;
	cvt.s32.s8 	%r7, %r277;
	cvt.s32.s8 	%r8, %r276;
	cvt.s32.s8 	%r9, %r275;
	cvt.s32.s8 	%r10, %r274;
	cvt.s32.s8 	%r11, %r273;
	cvt.s32.s8 	%r12, %r272;
	cvt.s32.s8 	%r13, %r271;
	cvt.s32.s8 	%r14, %r270;
	cvt.s32.s8 	%r15, %r269;
	cvt.s32.s8 	%r16, %r268;
	cvt.s32.s8 	%r17, %r267;
	cvt.s32.s8 	%r18, %r266;
	cvt.s32.s8 	%r19, %r265;
	cvt.s32.s8 	%r20, %r264;
	cvt.s32.s8 	%r21, %r263;
	cvt.s32.s8 	%r22, %r262;
	cvt.s32.s8 	%r23, %r261;
	cvt.s32.s8 	%r24, %r260;
	cvt.s32.s8 	%r25, %r259;
	cvt.s32.s8 	%r26, %r258;
	cvt.s32.s8 	%r27, %r257;
	cvt.s32.s8 	%r28, %r256;
	cvt.s32.s8 	%r29, %r255;
	cvt.s32.s8 	%r30, %r254;
	cvt.s32.s8 	%r31, %r253;
	cvt.s32.s8 	%r32, %r252;
	cvt.s32.s8 	%r33, %r251;
	cvt.s32.s8 	%r34, %r250;
	cvt.s32.s8 	%r35, %r249;
	cvt.s32.s8 	%r36, %r248;
	cvt.s32.s8 	%r37, %r247;
	cvt.s32.s8 	%r38, %r246;
	cvt.s32.s8 	%r39, %r245;
	cvt.s32.s8 	%r40, %r244;
	cvt.s32.s8 	%r41, %r243;
	cvt.s32.s8 	%r42, %r242;
	cvt.s32.s8 	%r43, %r241;
	cvt.s32.s8 	%r44, %r240;
	cvt.s32.s8 	%r45, %r239;
	cvt.s32.s8 	%r46, %r238;
	cvt.s32.s8 	%r47, %r237;
	cvt.s32.s8 	%r48, %r236;
	cvt.s32.s8 	%r49, %r235;
	cvt.s32.s8 	%r50, %r234;
	cvt.s32.s8 	%r51, %r233;
	cvt.s32.s8 	%r52, %r232;
	cvt.s32.s8 	%r53, %r231;
	cvt.s32.s8 	%r54, %r230;
	cvt.s32.s8 	%r55, %r229;
	cvt.s32.s8 	%r56, %r228;
	cvt.s32.s8 	%r57, %r227;
	cvt.s32.s8 	%r58, %r226;
	cvt.s32.s8 	%r59, %r225;
	cvt.s32.s8 	%r60, %r224;
	cvt.s32.s8 	%r61, %r223;
	cvt.s32.s8 	%r62, %r222;
	cvt.s32.s8 	%r63, %r221;
	cvt.s32.s8 	%r64, %r220;
	cvt.s32.s8 	%r65, %r219;
	cvt.s32.s8 	%r66, %r218;
	cvt.s32.s8 	%r67, %r217;
	cvt.s32.s8 	%r68, %r216;
	cvt.s32.s8 	%r69, %r215;
	cvt.s32.s8 	%r70, %r214;
	cvt.s32.s8 	%r71, %r213;
	cvt.s32.s8 	%r72, %r212;
	cvt.s32.s8 	%r73, %r211;
	cvt.s32.s8 	%r74, %r210;
	cvt.s32.s8 	%r75, %r209;
	cvt.s32.s8 	%r76, %r208;
	cvt.s32.s8 	%r77, %r207;
	cvt.s32.s8 	%r78, %r206;
	cvt.s32.s8 	%r79, %r205;
	cvt.s32.s8 	%r80, %r204;
	cvt.s32.s8 	%r81, %r203;
	cvt.s32.s8 	%r82, %r202;
	cvt.s32.s8 	%r83, %r201;
	cvt.s32.s8 	%r84, %r200;
	cvt.s32.s8 	%r85, %r199;
	cvt.s32.s8 	%r86, %r198;
	cvt.s32.s8 	%r87, %r197;
	cvt.s32.s8 	%r88, %r196;
	cvt.s32.s8 	%r89, %r195;
	cvt.s32.s8 	%r90, %r194;
	cvt.s32.s8 	%r91, %r193;
	cvt.s32.s8 	%r92, %r192;
	cvt.s32.s8 	%r93, %r191;
	cvt.s32.s8 	%r94, %r190;
	cvt.s32.s8 	%r95, %r189;
	cvt.s32.s8 	%r96, %r188;
	cvt.s32.s8 	%r97, %r187;
	cvt.s32.s8 	%r98, %r186;
	cvt.s32.s8 	%r99, %r185;
	cvt.s32.s8 	%r100, %r184;
	cvt.s32.s8 	%r101, %r183;
	cvt.s32.s8 	%r102, %r182;
	cvt.s32.s8 	%r103, %r181;
	cvt.s32.s8 	%r104, %r180;
	cvt.s32.s8 	%r105, %r179;
	cvt.s32.s8 	%r106, %r178;
	cvt.s32.s8 	%r107, %r177;
	cvt.s32.s8 	%r108, %r176;
	cvt.s32.s8 	%r109, %r175;
	cvt.s32.s8 	%r110, %r174;
	cvt.s32.s8 	%r111, %r173;
	cvt.s32.s8 	%r112, %r172;
	cvt.s32.s8 	%r113, %r171;
	cvt.s32.s8 	%r114, %r170;
	cvt.s32.s8 	%r115, %r169;
	cvt.s32.s8 	%r116, %r168;
	cvt.s32.s8 	%r117, %r167;
	cvt.s32.s8 	%r118, %r166;
	cvt.s32.s8 	%r119, %r165;
	cvt.s32.s8 	%r120, %r164;
	cvt.s32.s8 	%r121, %r163;
	cvt.s32.s8 	%r122, %r162;
	cvt.s32.s8 	%r123, %r161;
	cvt.s32.s8 	%r124, %r160;
	cvt.s32.s8 	%r125, %r159;
	cvt.s32.s8 	%r126, %r158;
	cvt.s32.s8 	%r127, %r157;
	cvt.s32.s8 	%r128, %r156;
	cvt.s32.s8 	%r129, %r155;
	mov.b32 	%r683, 0;
	mov.f32 	%f4059, 0fFF800000;
	mov.f32 	%f4061, 0f00000000;
	prmt.b32 	%r303, %r4, %r5, 0x3340U;
	prmt.b32 	%r304, %r2, %r3, 0x3340U;
	prmt.b32 	%r305, %r304, %r303, 0x5410U;
	prmt.b32 	%r315, %r8, %r9, 0x3340U;
	prmt.b32 	%r316, %r6, %r7, 0x3340U;
	prmt.b32 	%r317, %r316, %r315, 0x5410U;
	prmt.b32 	%r326, %r12, %r13, 0x3340U;
	prmt.b32 	%r327, %r10, %r11, 0x3340U;
	prmt.b32 	%r328, %r327, %r326, 0x5410U;
	prmt.b32 	%r337, %r16, %r17, 0x3340U;
	prmt.b32 	%r338, %r14, %r15, 0x3340U;
	prmt.b32 	%r339, %r338, %r337, 0x5410U;
	prmt.b32 	%r348, %r20, %r21, 0x3340U;
	prmt.b32 	%r349, %r18, %r19, 0x3340U;
	prmt.b32 	%r350, %r349, %r348, 0x5410U;
	prmt.b32 	%r359, %r24, %r25, 0x3340U;
	prmt.b32 	%r360, %r22, %r23, 0x3340U;
	prmt.b32 	%r361, %r360, %r359, 0x5410U;
	prmt.b32 	%r370, %r28, %r29, 0x3340U;
	prmt.b32 	%r371, %r26, %r27, 0x3340U;
	prmt.b32 	%r372, %r371, %r370, 0x5410U;
	prmt.b32 	%r381, %r32, %r33, 0x3340U;
	prmt.b32 	%r382, %r30, %r31, 0x3340U;
	prmt.b32 	%r383, %r382, %r381, 0x5410U;
	prmt.b32 	%r392, %r36, %r37, 0x3340U;
	prmt.b32 	%r393, %r34, %r35, 0x3340U;
	prmt.b32 	%r394, %r393, %r392, 0x5410U;
	prmt.b32 	%r403, %r40, %r41, 0x3340U;
	prmt.b32 	%r404, %r38, %r39, 0x3340U;
	prmt.b32 	%r405, %r404, %r403, 0x5410U;
	prmt.b32 	%r414, %r44, %r45, 0x3340U;
	prmt.b32 	%r415, %r42, %r43, 0x3340U;
	prmt.b32 	%r416, %r415, %r414, 0x5410U;
	prmt.b32 	%r425, %r48, %r49, 0x3340U;
	prmt.b32 	%r426, %r46, %r47, 0x3340U;
	prmt.b32 	%r427, %r426, %r425, 0x5410U;
	prmt.b32 	%r436, %r52, %r53, 0x3340U;
	prmt.b32 	%r437, %r50, %r51, 0x3340U;
	prmt.b32 	%r438, %r437, %r436, 0x5410U;
	prmt.b32 	%r447, %r56, %r57, 0x3340U;
	prmt.b32 	%r448, %r54, %r55, 0x3340U;
	prmt.b32 	%r449, %r448, %r447, 0x5410U;
	prmt.b32 	%r458, %r60, %r61, 0x3340U;
	prmt.b32 	%r459, %r58, %r59, 0x3340U;
	prmt.b32 	%r460, %r459, %r458, 0x5410U;
	prmt.b32 	%r469, %r64, %r65, 0x3340U;
	prmt.b32 	%r470, %r62, %r63, 0x3340U;
	prmt.b32 	%r471, %r470, %r469, 0x5410U;
	prmt.b32 	%r480, %r68, %r69, 0x3340U;
	prmt.b32 	%r481, %r66, %r67, 0x3340U;
	prmt.b32 	%r482, %r481, %r480, 0x5410U;
	prmt.b32 	%r491, %r72, %r73, 0x3340U;
	prmt.b32 	%r492, %r70, %r71, 0x3340U;
	prmt.b32 	%r493, %r492, %r491, 0x5410U;
	prmt.b32 	%r502, %r76, %r77, 0x3340U;
	prmt.b32 	%r503, %r74, %r75, 0x3340U;
	prmt.b32 	%r504, %r503, %r502, 0x5410U;
	prmt.b32 	%r513, %r80, %r81, 0x3340U;
	prmt.b32 	%r514, %r78, %r79, 0x3340U;
	prmt.b32 	%r515, %r514, %r513, 0x5410U;
	prmt.b32 	%r524, %r84, %r85, 0x3340U;
	prmt.b32 	%r525, %r82, %r83, 0x3340U;
	prmt.b32 	%r526, %r525, %r524, 0x5410U;
	prmt.b32 	%r535, %r88, %r89, 0x3340U;
	prmt.b32 	%r536, %r86, %r87, 0x3340U;
	prmt.b32 	%r537, %r536, %r535, 0x5410U;
	prmt.b32 	%r546, %r92, %r93, 0x3340U;
	prmt.b32 	%r547, %r90, %r91, 0x3340U;
	prmt.b32 	%r548, %r547, %r546, 0x5410U;
	prmt.b32 	%r557, %r96, %r97, 0x3340U;
	prmt.b32 	%r558, %r94, %r95, 0x3340U;
	prmt.b32 	%r559, %r558, %r557, 0x5410U;
	prmt.b32 	%r568, %r100, %r101, 0x3340U;
	prmt.b32 	%r569, %r98, %r99, 0x3340U;
	prmt.b32 	%r570, %r569, %r568, 0x5410U;
	prmt.b32 	%r579, %r104, %r105, 0x3340U;
	prmt.b32 	%r580, %r102, %r103, 0x3340U;
	prmt.b32 	%r581, %r580, %r579, 0x5410U;
	prmt.b32 	%r590, %r108, %r109, 0x3340U;
	prmt.b32 	%r591, %r106, %r107, 0x3340U;
	prmt.b32 	%r592, %r591, %r590, 0x5410U;
	prmt.b32 	%r601, %r112, %r113, 0x3340U;
	prmt.b32 	%r602, %r110, %r111, 0x3340U;
	prmt.b32 	%r603, %r602, %r601, 0x5410U;
	prmt.b32 	%r612, %r116, %r117, 0x3340U;
	prmt.b32 	%r613, %r114, %r115, 0x3340U;
	prmt.b32 	%r614, %r613, %r612, 0x5410U;
	prmt.b32 	%r623, %r120, %r121, 0x3340U;
	prmt.b32 	%r624, %r118, %r119, 0x3340U;
	prmt.b32 	%r625, %r624, %r623, 0x5410U;
	prmt.b32 	%r634, %r124, %r125, 0x3340U;
	prmt.b32 	%r635, %r122, %r123, 0x3340U;
	prmt.b32 	%r636, %r635, %r634, 0x5410U;
	prmt.b32 	%r645, %r128, %r129, 0x3340U;
	prmt.b32 	%r646, %r126, %r127, 0x3340U;
	prmt.b32 	%r647, %r646, %r645, 0x5410U;
	bra.uni 	$L__BB0_4;
$L__BB0_3:
	mov.u32 	%r668, %ctaid.x;
	mov.u32 	%r669, %ntid.x;
	mov.u32 	%r670, %tid.x;
	mad.lo.s32 	%r671, %r668, %r669, %r670;
	setp.gt.s32 	%p11, %r683, %r671;
	@%p11 bra 	$L__BB0_13;
$L__BB0_4:
	mov.u32 	%r130, %r683;
	add.s32 	%r683, %r130, 96;
	mov.u32 	%r283, %ctaid.x;
	mov.u32 	%r284, %ntid.x;
	mov.u32 	%r285, %tid.x;
	mad.lo.s32 	%r286, %r283, %r284, %r285;
	add.s32 	%r287, %r286, 1;
	min.s32 	%r288, %r683, %r287;
	sub.s32 	%r132, %r288, %r130;
	bar.sync 	0;
	setp.ge.s32 	%p3, %r285, %r132;
	@%p3 bra 	$L__BB0_10;
	mov.u32 	%r684, %tid.x;
$L__BB0_6:
	ld.param.u32 	%r682, [_Z16waller_fused_128PKaS0_PKfS2_S2_S2_S2_Pfi10TuningFork_param_8];
	add.s32 	%r289, %r684, %r130;
	setp.ge.s32 	%p4, %r289, %r682;
	@%p4 bra 	$L__BB0_9;
	ld.param.u64 	%rd35, [_Z16waller_fused_128PKaS0_PKfS2_S2_S2_S2_Pfi10TuningFork_param_1];
	ld.param.u64 	%rd34, [_Z16waller_fused_128PKaS0_PKfS2_S2_S2_S2_Pfi10TuningFork_param_0];
	add.s32 	%r291, %r684, %r130;
	shl.b32 	%r292, %r291, 7;
	cvt.u64.u32 	%rd18, %r292;
	cvta.to.global.u64 	%rd19, %rd34;
	add.s64 	%rd20, %rd19, %rd18;
	add.s64 	%rd42, %rd20, 7;
	cvta.to.global.u64 	%rd21, %rd35;
	add.s64 	%rd22, %rd21, %rd18;
	add.s64 	%rd41, %rd22, 7;
	shl.b32 	%r293, %r684, 7;
	mov.u32 	%r294, _ZZ16waller_fused_128PKaS0_PKfS2_S2_S2_S2_Pfi10TuningForkE6K_tile;
	add.s32 	%r295, %r294, %r293;
	add.s32 	%r686, %r295, 7;
	mov.u32 	%r296, _ZZ16waller_fused_128PKaS0_PKfS2_S2_S2_S2_Pfi10TuningForkE6V_tile;
	add.s32 	%r297, %r296, %r293;
	add.s32 	%r685, %r297, 7;
	mov.b32 	%r687, 15;
$L__BB0_8:
	ld.global.nc.u8 	%rs1, [%rd42+-7];
	cvt.u16.u8 	%rs2, %rs1;
	st.shared.u8 	[%r686+-7], %rs2;
	ld.global.nc.u8 	%rs3, [%rd41+-7];
	cvt.u16.u8 	%rs4, %rs3;
	st.shared.u8 	[%r685+-7], %rs4;
	ld.global.nc.u8 	%rs5, [%rd42+-6];
	cvt.u16.u8 	%rs6, %rs5;
	st.shared.u8 	[%r686+-6], %rs6;
	ld.global.nc.u8 	%rs7, [%rd41+-6];
	cvt.u16.u8 	%rs8, %rs7;
	st.shared.u8 	[%r685+-6], %rs8;
	ld.global.nc.u8 	%rs9, [%rd42+-5];
	cvt.u16.u8 	%rs10, %rs9;
	st.shared.u8 	[%r686+-5], %rs10;
	ld.global.nc.u8 	%rs11, [%rd41+-5];
	cvt.u16.u8 	%rs12, %rs11;
	st.shared.u8 	[%r685+-5], %rs12;
	ld.global.nc.u8 	%rs13, [%rd42+-4];
	cvt.u16.u8 	%rs14, %rs13;
	st.shared.u8 	[%r686+-4], %rs14;
	ld.global.nc.u8 	%rs15, [%rd41+-4];
	cvt.u16.u8 	%rs16, %rs15;
	st.shared.u8 	[%r685+-4], %rs16;
	ld.global.nc.u8 	%rs17, [%rd42+-3];
	cvt.u16.u8 	%rs18, %rs17;
	st.shared.u8 	[%r686+-3], %rs18;
	ld.global.nc.u8 	%rs19, [%rd41+-3];
	cvt.u16.u8 	%rs20, %rs19;
	st.shared.u8 	[%r685+-3], %rs20;
	ld.global.nc.u8 	%rs21, [%rd42+-2];
	cvt.u16.u8 	%rs22, %rs21;
	st.shared.u8 	[%r686+-2], %rs22;
	ld.global.nc.u8 	%rs23, [%rd41+-2];
	cvt.u16.u8 	%rs24, %rs23;
	st.shared.u8 	[%r685+-2], %rs24;
	ld.global.nc.u8 	%rs25, [%rd42+-1];
	cvt.u16.u8 	%rs26, %rs25;
	st.shared.u8 	[%r686+-1], %rs26;
	ld.global.nc.u8 	%rs27, [%rd41+-1];
	cvt.u16.u8 	%rs28, %rs27;
	st.shared.u8 	[%r685+-1], %rs28;
	ld.global.nc.u8 	%rs29, [%rd42];
	cvt.u16.u8 	%rs30, %rs29;
	st.shared.u8 	[%r686], %rs30;
	ld.global.nc.u8 	%rs31, [%rd41];
	cvt.u16.u8 	%rs32, %rs31;
	st.shared.u8 	[%r685], %rs32;
	ld.global.nc.u8 	%rs33, [%rd42+1];
	cvt.u16.u8 	%rs34, %rs33;
	st.shared.u8 	[%r686+1], %rs34;
	ld.global.nc.u8 	%rs35, [%rd41+1];
	cvt.u16.u8 	%rs36, %rs35;
	st.shared.u8 	[%r685+1], %rs36;
	ld.global.nc.u8 	%rs37, [%rd42+2];
	cvt.u16.u8 	%rs38, %rs37;
	st.shared.u8 	[%r686+2], %rs38;
	ld.global.nc.u8 	%rs39, [%rd41+2];
	cvt.u16.u8 	%rs40, %rs39;
	st.shared.u8 	[%r685+2], %rs40;
	ld.global.nc.u8 	%rs41, [%rd42+3];
	cvt.u16.u8 	%rs42, %rs41;
	st.shared.u8 	[%r686+3], %rs42;
	ld.global.nc.u8 	%rs43, [%rd41+3];
	cvt.u16.u8 	%rs44, %rs43;
	st.shared.u8 	[%r685+3], %rs44;
	ld.global.nc.u8 	%rs45, [%rd42+4];
	cvt.u16.u8 	%rs46, %rs45;
	st.shared.u8 	[%r686+4], %rs46;
	ld.global.nc.u8 	%rs47, [%rd41+4];
	cvt.u16.u8 	%rs48, %rs47;
	st.shared.u8 	[%r685+4], %rs48;
	ld.global.nc.u8 	%rs49, [%rd42+5];
	cvt.u16.u8 	%rs50, %rs49;
	st.shared.u8 	[%r686+5], %rs50;
	ld.global.nc.u8 	%rs51, [%rd41+5];
	cvt.u16.u8 	%rs52, %rs51;
	st.shared.u8 	[%r685+5], %rs52;
	ld.global.nc.u8 	%rs53, [%rd42+6];
	cvt.u16.u8 	%rs54, %rs53;
	st.shared.u8 	[%r686+6], %rs54;
	ld.global.nc.u8 	%rs55, [%rd41+6];
	cvt.u16.u8 	%rs56, %rs55;
	st.shared.u8 	[%r685+6], %rs56;
	ld.global.nc.u8 	%rs57, [%rd42+7];
	cvt.u16.u8 	%rs58, %rs57;
	st.shared.u8 	[%r686+7], %rs58;
	ld.global.nc.u8 	%rs59, [%rd41+7];
	cvt.u16.u8 	%rs60, %rs59;
	st.shared.u8 	[%r685+7], %rs60;
	ld.global.nc.u8 	%rs61, [%rd42+8];
	cvt.u16.u8 	%rs62, %rs61;
	st.shared.u8 	[%r686+8], %rs62;
	ld.global.nc.u8 	%rs63, [%rd41+8];
	cvt.u16.u8 	%rs64, %rs63;
	st.shared.u8 	[%r685+8], %rs64;
	add.s32 	%r687, %r687, 16;
	add.s64 	%rd42, %rd42, 16;
	add.s64 	%rd41, %rd41, 16;
	add.s32 	%r686, %r686, 16;
	add.s32 	%r685, %r685, 16;
	setp.ne.s32 	%p5, %r687, 143;
	@%p5 bra 	$L__BB0_8;
$L__BB0_9:
	mov.u32 	%r298, %ntid.x;
	add.s32 	%r684, %r684, %r298;
	setp.lt.s32 	%p6, %r684, %r132;
	@%p6 bra 	$L__BB0_6;
$L__BB0_10:
	bar.sync 	0;
	setp.lt.s32 	%p7, %r132, 1;
	@%p7 bra 	$L__BB0_3;
	mov.b32 	%r688, 0;
	mov.f32 	%f4189, %f4059;
$L__BB0_12:
	shl.b32 	%r300, %r688, 7;
	mov.u32 	%r301, _ZZ16waller_fused_128PKaS0_PKfS2_S2_S2_S2_Pfi10TuningForkE6K_tile;
	add.s32 	%r302, %r301, %r300;
	ld.shared.u8 	%r306, [%r302+3];
	ld.shared.u8 	%r307, [%r302+2];
	prmt.b32 	%r308, %r307, %r306, 0x3340U;
	ld.shared.u8 	%r309, [%r302+1];
	ld.shared.u8 	%r310, [%r302];
	prmt.b32 	%r311, %r310, %r309, 0x3340U;
	prmt.b32 	%r312, %r311, %r308, 0x5410U;
	mov.b32 	%r313, 0;
	dp4a.s32.s32 	%r314, %r305, %r312, %r313;
	ld.shared.u8 	%r318, [%r302+7];
	ld.shared.u8 	%r319, [%r302+6];
	prmt.b32 	%r320, %r319, %r318, 0x3340U;
	ld.shared.u8 	%r321, [%r302+5];
	ld.shared.u8 	%r322, [%r302+4];
	prmt.b32 	%r323, %r322, %r321, 0x3340U;
	prmt.b32 	%r324, %r323, %r320, 0x5410U;
	dp4a.s32.s32 	%r325, %r317, %r324, %r314;
	ld.shared.u8 	%r329, [%r302+11];
	ld.shared.u8 	%r330, [%r302+10];
	prmt.b32 	%r331, %r330, %r329, 0x3340U;
	ld.shared.u8 	%r332, [%r302+9];
	ld.shared.u8 	%r333, [%r302+8];
	prmt.b32 	%r334, %r333, %r332, 0x3340U;
	prmt.b32 	%r335, %r334, %r331, 0x5410U;
	dp4a.s32.s32 	%r336, %r328, %r335, %r325;
	ld.shared.u8 	%r340, [%r302+15];
	ld.shared.u8 	%r341, [%r302+14];
	prmt.b32 	%r342, %r341, %r340, 0x3340U;
	ld.shared.u8 	%r343, [%r302+13];
	ld.shared.u8 	%r344, [%r302+12];
	prmt.b32 	%r345, %r344, %r343, 0x3340U;
	prmt.b32 	%r346, %r345, %r342, 0x5410U;
	dp4a.s32.s32 	%r347, %r339, %r346, %r336;
	ld.shared.u8 	%r351, [%r302+19];
	ld.shared.u8 	%r352, [%r302+18];
	prmt.b32 	%r353, %r352, %r351, 0x3340U;
	ld.shared.u8 	%r354, [%r302+17];
	ld.shared.u8 	%r355, [%r302+16];
	prmt.b32 	%r356, %r355, %r354, 0x3340U;
	prmt.b32 	%r357, %r356, %r353, 0x5410U;
	dp4a.s32.s32 	%r358, %r350, %r357, %r347;
	ld.shared.u8 	%r362, [%r302+23];
	ld.shared.u8 	%r363, [%r302+22];
	prmt.b32 	%r364, %r363, %r362, 0x3340U;
	ld.shared.u8 	%r365, [%r302+21];
	ld.shared.u8 	%r366, [%r302+20];
	prmt.b32 	%r367, %r366, %r365, 0x3340U;
	prmt.b32 	%r368, %r367, %r364, 0x5410U;
	dp4a.s32.s32 	%r369, %r361, %r368, %r358;
	ld.shared.u8 	%r373, [%r302+27];
	ld.shared.u8 	%r374, [%r302+26];
	prmt.b32 	%r375, %r374, %r373, 0x3340U;
	ld.shared.u8 	%r376, [%r302+25];
	ld.shared.u8 	%r377, [%r302+24];
	prmt.b32 	%r378, %r377, %r376, 0x3340U;
	prmt.b32 	%r379, %r378, %r375, 0x5410U;
	dp4a.s32.s32 	%r380, %r372, %r379, %r369;
	ld.shared.u8 	%r384, [%r302+31];
	ld.shared.u8 	%r385, [%r302+30];
	prmt.b32 	%r386, %r385, %r384, 0x3340U;
	ld.shared.u8 	%r387, [%r302+29];
	ld.shared.u8 	%r388, [%r302+28];
	prmt.b32 	%r389, %r388, %r387, 0x3340U;
	prmt.b32 	%r390, %r389, %r386, 0x5410U;
	dp4a.s32.s32 	%r391, %r383, %r390, %r380;
	ld.shared.u8 	%r395, [%r302+35];
	ld.shared.u8 	%r396, [%r302+34];
	prmt.b32 	%r397, %r396, %r395, 0x3340U;
	ld.shared.u8 	%r398, [%r302+33];
	ld.shared.u8 	%r399, [%r302+32];
	prmt.b32 	%r400, %r399, %r398, 0x3340U;
	prmt.b32 	%r401, %r400, %r397, 0x5410U;
	dp4a.s32.s32 	%r402, %r394, %r401, %r391;
	ld.shared.u8 	%r406, [%r302+39];
	ld.shared.u8 	%r407, [%r302+38];
	prmt.b32 	%r408, %r407, %r406, 0x3340U;
	ld.shared.u8 	%r409, [%r302+37];
	ld.shared.u8 	%r410, [%r302+36];
	prmt.b32 	%r411, %r410, %r409, 0x3340U;
	prmt.b32 	%r412, %r411, %r408, 0x5410U;
	dp4a.s32.s32 	%r413, %r405, %r412, %r402;
	ld.shared.u8 	%r417, [%r302+43];
	ld.shared.u8 	%r418, [%r302+42];
	prmt.b32 	%r419, %r418, %r417, 0x3340U;
	ld.shared.u8 	%r420, [%r302+41];
	ld.shared.u8 	%r421, [%r302+40];
	prmt.b32 	%r422, %r421, %r420, 0x3340U;
	prmt.b32 	%r423, %r422, %r419, 0x5410U;
	dp4a.s32.s32 	%r424, %r416, %r423, %r413;
	ld.shared.u8 	%r428, [%r302+47];
	ld.shared.u8 	%r429, [%r302+46];
	prmt.b32 	%r430, %r429, %r428, 0x3340U;
	ld.shared.u8 	%r431, [%r302+45];
	ld.shared.u8 	%r432, [%r302+44];
	prmt.b32 	%r433, %r432, %r431, 0x3340U;
	prmt.b32 	%r434, %r433, %r430, 0x5410U;
	dp4a.s32.s32 	%r435, %r427, %r434, %r424;
	ld.shared.u8 	%r439, [%r302+51];
	ld.shared.u8 	%r440, [%r302+50];
	prmt.b32 	%r441, %r440, %r439, 0x3340U;
	ld.shared.u8 	%r442, [%r302+49];
	ld.shared.u8 	%r443, [%r302+48];
	prmt.b32 	%r444, %r443, %r442, 0x3340U;
	prmt.b32 	%r445, %r444, %r441, 0x5410U;
	dp4a.s32.s32 	%r446, %r438, %r445, %r435;
	ld.shared.u8 	%r450, [%r302+55];
	ld.shared.u8 	%r451, [%r302+54];
	prmt.b32 	%r452, %r451, %r450, 0x3340U;
	ld.shared.u8 	%r453, [%r302+53];
	ld.shared.u8 	%r454, [%r302+52];
	prmt.b32 	%r455, %r454, %r453, 0x3340U;
	prmt.b32 	%r456, %r455, %r452, 0x5410U;
	dp4a.s32.s32 	%r457, %r449, %r456, %r446;
	ld.shared.u8 	%r461, [%r302+59];
	ld.shared.u8 	%r462, [%r302+58];
	prmt.b32 	%r463, %r462, %r461, 0x3340U;
	ld.shared.u8 	%r464, [%r302+57];
	ld.shared.u8 	%r465, [%r302+56];
	prmt.b32 	%r466, %r465, %r464, 0x3340U;
	prmt.b32 	%r467, %r466, %r463, 0x5410U;
	dp4a.s32.s32 	%r468, %r460, %r467, %r457;
	ld.shared.u8 	%r472, [%r302+63];
	ld.shared.u8 	%r473, [%r302+62];
	prmt.b32 	%r474, %r473, %r472, 0x3340U;
	ld.shared.u8 	%r475, [%r302+61];
	ld.shared.u8 	%r476, [%r302+60];
	prmt.b32 	%r477, %r476, %r475, 0x3340U;
	prmt.b32 	%r478, %r477, %r474, 0x5410U;
	dp4a.s32.s32 	%r479, %r471, %r478, %r468;
	ld.shared.u8 	%r483, [%r302+67];
	ld.shared.u8 	%r484, [%r302+66];
	prmt.b32 	%r485, %r484, %r483, 0x3340U;
	ld.shared.u8 	%r486, [%r302+65];
	ld.shared.u8 	%r487, [%r302+64];
	prmt.b32 	%r488, %r487, %r486, 0x3340U;
	prmt.b32 	%r489, %r488, %r485, 0x5410U;
	dp4a.s32.s32 	%r490, %r482, %r489, %r479;
	ld.shared.u8 	%r494, [%r302+71];
	ld.shared.u8 	%r495, [%r302+70];
	prmt.b32 	%r496, %r495, %r494, 0x3340U;
	ld.shared.u8 	%r497, [%r302+69];
	ld.shared.u8 	%r498, [%r302+68];
	prmt.b32 	%r499, %r498, %r497, 0x3340U;
	prmt.b32 	%r500, %r499, %r496, 0x5410U;
	dp4a.s32.s32 	%r501, %r493, %r500, %r490;
	ld.shared.u8 	%r505, [%r302+75];
	ld.shared.u8 	%r506, [%r302+74];
	prmt.b32 	%r507, %r506, %r505, 0x3340U;
	ld.shared.u8 	%r508, [%r302+73];
	ld.shared.u8 	%r509, [%r302+72];
	prmt.b32 	%r510, %r509, %r508, 0x3340U;
	prmt.b32 	%r511, %r510, %r507, 0x5410U;
	dp4a.s32.s32 	%r512, %r504, %r511, %r501;
	ld.shared.u8 	%r516, [%r302+79];
	ld.shared.u8 	%r517, [%r302+78];
	prmt.b32 	%r518, %r517, %r516, 0x3340U;
	ld.shared.u8 	%r519, [%r302+77];
	ld.shared.u8 	%r520, [%r302+76];
	prmt.b32 	%r521, %r520, %r519, 0x3340U;
	prmt.b32 	%r522, %r521, %r518, 0x5410U;
	dp4a.s32.s32 	%r523, %r515, %r522, %r512;
	ld.shared.u8 	%r527, [%r302+83];
	ld.shared.u8 	%r528, [%r302+82];
	prmt.b32 	%r529, %r528, %r527, 0x3340U;
	ld.shared.u8 	%r530, [%r302+81];
	ld.shared.u8 	%r531, [%r302+80];
	prmt.b32 	%r532, %r531, %r530, 0x3340U;
	prmt.b32 	%r533, %r532, %r529, 0x5410U;
	dp4a.s32.s32 	%r534, %r526, %r533, %r523;
	ld.shared.u8 	%r538, [%r302+87];
	ld.shared.u8 	%r539, [%r302+86];
	prmt.b32 	%r540, %r539, %r538, 0x3340U;
	ld.shared.u8 	%r541, [%r302+85];
	ld.shared.u8 	%r542, [%r302+84];
	prmt.b32 	%r543, %r542, %r541, 0x3340U;
	prmt.b32 	%r544, %r543, %r540, 0x5410U;
	dp4a.s32.s32 	%r545, %r537, %r544, %r534;
	ld.shared.u8 	%r549, [%r302+91];
	ld.shared.u8 	%r550, [%r302+90];
	prmt.b32 	%r551, %r550, %r549, 0x3340U;
	ld.shared.u8 	%r552, [%r302+89];
	ld.shared.u8 	%r553, [%r302+88];
	prmt.b32 	%r554, %r553, %r552, 0x3340U;
	prmt.b32 	%r555, %r554, %r551, 0x5410U;
	dp4a.s32.s32 	%r556, %r548, %r555, %r545;
	ld.shared.u8 	%r560, [%r302+95];
	ld.shared.u8 	%r561, [%r302+94];
	prmt.b32 	%r562, %r561, %r560, 0x3340U;
	ld.shared.u8 	%r563, [%r302+93];
	ld.shared.u8 	%r564, [%r302+92];
	prmt.b32 	%r565, %r564, %r563, 0x3340U;
	prmt.b32 	%r566, %r565, %r562, 0x5410U;
	dp4a.s32.s32 	%r567, %r559, %r566, %r556;
	ld.shared.u8 	%r571, [%r302+99];
	ld.shared.u8 	%r572, [%r302+98];
	prmt.b32 	%r573, %r572, %r571, 0x3340U;
	ld.shared.u8 	%r574, [%r302+97];
	ld.shared.u8 	%r575, [%r302+96];
	prmt.b32 	%r576, %r575, %r574, 0x3340U;
	prmt.b32 	%r577, %r576, %r573, 0x5410U;
	dp4a.s32.s32 	%r578, %r570, %r577, %r567;
	ld.shared.u8 	%r582, [%r302+103];
	ld.shared.u8 	%r583, [%r302+102];
	prmt.b32 	%r584, %r583, %r582, 0x3340U;
	ld.shared.u8 	%r585, [%r302+101];
	ld.shared.u8 	%r586, [%r302+100];
	prmt.b32 	%r587, %r586, %r585, 0x3340U;
	prmt.b32 	%r588, %r587, %r584, 0x5410U;
	dp4a.s32.s32 	%r589, %r581, %r588, %r578;
	ld.shared.u8 	%r593, [%r302+107];
	ld.shared.u8 	%r594, [%r302+106];
	prmt.b32 	%r595, %r594, %r593, 0x3340U;
	ld.shared.u8 	%r596, [%r302+105];
	ld.shared.u8 	%r597, [%r302+104];
	prmt.b32 	%r598, %r597, %r596, 0x3340U;
	prmt.b32 	%r599, %r598, %r595, 0x5410U;
	dp4a.s32.s32 	%r600, %r592, %r599, %r589;
	ld.shared.u8 	%r604, [%r302+111];
	ld.shared.u8 	%r605, [%r302+110];
	prmt.b32 	%r606, %r605, %r604, 0x3340U;
	ld.shared.u8 	%r607, [%r302+109];
	ld.shared.u8 	%r608, [%r302+108];
	prmt.b32 	%r609, %r608, %r607, 0x3340U;
	prmt.b32 	%r610, %r609, %r606, 0x5410U;
	dp4a.s32.s32 	%r611, %r603, %r610, %r600;
	ld.shared.u8 	%r615, [%r302+115];
	ld.shared.u8 	%r616, [%r302+114];
	prmt.b32 	%r617, %r616, %r615, 0x3340U;
	ld.shared.u8 	%r618, [%r302+113];
	ld.shared.u8 	%r619, [%r302+112];
	prmt.b32 	%r620, %r619, %r618, 0x3340U;
	prmt.b32 	%r621, %r620, %r617, 0x5410U;
	dp4a.s32.s32 	%r622, %r614, %r621, %r611;
	ld.shared.u8 	%r626, [%r302+119];
	ld.shared.u8 	%r627, [%r302+118];
	prmt.b32 	%r628, %r627, %r626, 0x3340U;
	ld.shared.u8 	%r629, [%r302+117];
	ld.shared.u8 	%r630, [%r302+116];
	prmt.b32 	%r631, %r630, %r629, 0x3340U;
	prmt.b32 	%r632, %r631, %r628, 0x5410U;
	dp4a.s32.s32 	%r633, %r625, %r632, %r622;
	ld.shared.u8 	%r637, [%r302+123];
	ld.shared.u8 	%r638, [%r302+122];
	prmt.b32 	%r639, %r638, %r637, 0x3340U;
	ld.shared.u8 	%r640, [%r302+121];
	ld.shared.u8 	%r641, [%r302+120];
	prmt.b32 	%r642, %r641, %r640, 0x3340U;
	prmt.b32 	%r643, %r642, %r639, 0x5410U;
	dp4a.s32.s32 	%r644, %r636, %r643, %r633;
	ld.shared.u8 	%r648, [%r302+127];
	ld.shared.u8 	%r649, [%r302+126];
	prmt.b32 	%r650, %r649, %r648, 0x3340U;
	ld.shared.u8 	%r651, [%r302+125];
	ld.shared.u8 	%r652, [%r302+124];
	prmt.b32 	%r653, %r652, %r651, 0x3340U;
	prmt.b32 	%r654, %r653, %r650, 0x5410U;
	dp4a.s32.s32 	%r655, %r647, %r654, %r644;
	cvt.rn.f32.s32 	%f1560, %r655;
	mul.f32 	%f1561, %f1166, %f1560;
	div.rn.f32 	%f1562, %f1561, %f1167;
	max.f32 	%f4059, %f4189, %f1562;
	sub.f32 	%f1563, %f4189, %f4059;
	fma.rn.f32 	%f1564, %f1563, 0f3BBB989D, 0f3F000000;
	cvt.sat.f32.f32 	%f1565, %f1564;
	mov.f32 	%f1566, 0f4B400001;
	mov.f32 	%f1567, 0f437C0000;
	fma.rm.f32 	%f1568, %f1565, %f1567, %f1566;
	add.f32 	%f1569, %f1568, 0fCB40007F;
	neg.f32 	%f1570, %f1569;
	fma.rn.f32 	%f1571, %f1563, 0f3FB8AA3B, %f1570;
	fma.rn.f32 	%f1572, %f1563, 0f32A57060, %f1571;
	mov.b32 	%r656, %f1568;
	shl.b32 	%r657, %r656, 23;
	mov.b32 	%f1573, %r657;
	ex2.approx.ftz.f32 	%f1574, %f1572;
	mul.f32 	%f1575, %f1574, %f1573;
	sub.f32 	%f1576, %f1562, %f4059;
	fma.rn.f32 	%f1577, %f1576, 0f3BBB989D, 0f3F000000;
	cvt.sat.f32.f32 	%f1578, %f1577;
	fma.rm.f32 	%f1579, %f1578, %f1567, %f1566;
	add.f32 	%f1580, %f1579, 0fCB40007F;
	neg.f32 	%f1581, %f1580;
	fma.rn.f32 	%f1582, %f1576, 0f3FB8AA3B, %f1581;
	fma.rn.f32 	%f1583, %f1576, 0f32A57060, %f1582;
	mov.b32 	%r658, %f1579;
	shl.b32 	%r659, %r658, 23;
	mov.b32 	%f1584, %r659;
	ex2.approx.ftz.f32 	%f1585, %f1583;
	mul.f32 	%f1586, %f1585, %f1584;
	fma.rn.f32 	%f4190, %f4190, %f1575, %f1586;
	mov.u32 	%r660, _ZZ16waller_fused_128PKaS0_PKfS2_S2_S2_S2_Pfi10TuningForkE6V_tile;
	add.s32 	%r661, %r660, %r300;
	ld.shared.s8 	%rs65, [%r661];
	cvt.rn.f32.s16 	%f1587, %rs65;
	mul.f32 	%f1588, %f1586, %f1587;
	fma.rn.f32 	%f4188, %f1575, %f4188, %f1588;
	ld.shared.s8 	%rs66, [%r661+1];
	cvt.rn.f32.s16 	%f1589, %rs66;
	mul.f32 	%f1590, %f1586, %f1589;
	fma.rn.f32 	%f4187, %f1575, %f4187, %f1590;
	ld.shared.s8 	%rs67, [%r661+2];
	cvt.rn.f32.s16 	%f1591, %rs67;
	mul.f32 	%f1592, %f1586, %f1591;
	fma.rn.f32 	%f4186, %f1575, %f4186, %f1592;
	ld.shared.s8 	%rs68, [%r661+3];
	cvt.rn.f32.s16 	%f1593, %rs68;
	mul.f32 	%f1594, %f1586, %f1593;
	fma.rn.f32 	%f4185, %f1575, %f4185, %f1594;
	ld.shared.s8 	%rs69, [%r661+4];
	cvt.rn.f32.s16 	%f1595, %rs69;
	mul.f32 	%f1596, %f1586, %f1595;
	fma.rn.f32 	%f4184, %f1575, %f4184, %f1596;
	ld.shared.s8 	%rs70, [%r661+5];
	cvt.rn.f32.s16 	%f1597, %rs70;
	mul.f32 	%f1598, %f1586, %f1597;
	fma.rn.f32 	%f4183, %f1575, %f4183, %f1598;
	ld.shared.s8 	%rs71, [%r661+6];
	cvt.rn.f32.s16 	%f1599, %rs71;
	mul.f32 	%f1600, %f1586, %f1599;
	fma.rn.f32 	%f4182, %f1575, %f4182, %f1600;
	ld.shared.s8 	%rs72, [%r661+7];
	cvt.rn.f32.s16 	%f1601, %rs72;
	mul.f32 	%f1602, %f1586, %f1601;
	fma.rn.f32 	%f4181, %f1575, %f4181, %f1602;
	ld.shared.s8 	%rs73, [%r661+8];
	cvt.rn.f32.s16 	%f1603, %rs73;
	mul.f32 	%f1604, %f1586, %f1603;
	fma.rn.f32 	%f4180, %f1575, %f4180, %f1604;
	ld.shared.s8 	%rs74, [%r661+9];
	cvt.rn.f32.s16 	%f1605, %rs74;
	mul.f32 	%f1606, %f1586, %f1605;
	fma.rn.f32 	%f4179, %f1575, %f4179, %f1606;
	ld.shared.s8 	%rs75, [%r661+10];
	cvt.rn.f32.s16 	%f1607, %rs75;
	mul.f32 	%f1608, %f1586, %f1607;
	fma.rn.f32 	%f4178, %f1575, %f4178, %f1608;
	ld.shared.s8 	%rs76, [%r661+11];
	cvt.rn.f32.s16 	%f1609, %rs76;
	mul.f32 	%f1610, %f1586, %f1609;
	fma.rn.f32 	%f4177, %f1575, %f4177, %f1610;
	ld.shared.s8 	%rs77, [%r661+12];
	cvt.rn.f32.s16 	%f1611, %rs77;
	mul.f32 	%f1612, %f1586, %f1611;
	fma.rn.f32 	%f4176, %f1575, %f4176, %f1612;
	ld.shared.s8 	%rs78, [%r661+13];
	cvt.rn.f32.s16 	%f1613, %rs78;
	mul.f32 	%f1614, %f1586, %f1613;
	fma.rn.f32 	%f4175, %f1575, %f4175, %f1614;
	ld.shared.s8 	%rs79, [%r661+14];
	cvt.rn.f32.s16 	%f1615, %rs79;
	mul.f32 	%f1616, %f1586, %f1615;
	fma.rn.f32 	%f4174, %f1575, %f4174, %f1616;
	ld.shared.s8 	%rs80, [%r661+15];
	cvt.rn.f32.s16 	%f1617, %rs80;
	mul.f32 	%f1618, %f1586, %f1617;
	fma.rn.f32 	%f4173, %f1575, %f4173, %f1618;
	ld.shared.s8 	%rs81, [%r661+16];
	cvt.rn.f32.s16 	%f1619, %rs81;
	mul.f32 	%f1620, %f1586, %f1619;
	fma.rn.f32 	%f4172, %f1575, %f4172, %f1620;
	ld.shared.s8 	%rs82, [%r661+17];
	cvt.rn.f32.s16 	%f1621, %rs82;
	mul.f32 	%f1622, %f1586, %f1621;
	fma.rn.f32 	%f4171, %f1575, %f4171, %f1622;
	ld.shared.s8 	%rs83, [%r661+18];
	cvt.rn.f32.s16 	%f1623, %rs83;
	mul.f32 	%f1624, %f1586, %f1623;
	fma.rn.f32 	%f4170, %f1575, %f4170, %f1624;
	ld.shared.s8 	%rs84, [%r661+19];
	cvt.rn.f32.s16 	%f1625, %rs84;
	mul.f32 	%f1626, %f1586, %f1625;
	fma.rn.f32 	%f4169, %f1575, %f4169, %f1626;
	ld.shared.s8 	%rs85, [%r661+20];
	cvt.rn.f32.s16 	%f1627, %rs85;
	mul.f32 	%f1628, %f1586, %f1627;
	fma.rn.f32 	%f4168, %f1575, %f4168, %f1628;
	ld.shared.s8 	%rs86, [%r661+21];
	cvt.rn.f32.s16 	%f1629, %rs86;
	mul.f32 	%f1630, %f1586, %f1629;
	fma.rn.f32 	%f4167, %f1575, %f4167, %f1630;
	ld.shared.s8 	%rs87, [%r661+22];
	cvt.rn.f32.s16 	%f1631, %rs87;
	mul.f32 	%f1632, %f1586, %f1631;
	fma.rn.f32 	%f4166, %f1575, %f4166, %f1632;
	ld.shared.s8 	%rs88, [%r661+23];
	cvt.rn.f32.s16 	%f1633, %rs88;
	mul.f32 	%f1634, %f1586, %f1633;
	fma.rn.f32 	%f4165, %f1575, %f4165, %f1634;
	ld.shared.s8 	%rs89, [%r661+24];
	cvt.rn.f32.s16 	%f1635, %rs89;
	mul.f32 	%f1636, %f1586, %f1635;
	fma.rn.f32 	%f4164, %f1575, %f4164, %f1636;
	ld.shared.s8 	%rs90, [%r661+25];
	cvt.rn.f32.s16 	%f1637, %rs90;
	mul.f32 	%f1638, %f1586, %f1637;
	fma.rn.f32 	%f4163, %f1575, %f4163, %f1638;
	ld.shared.s8 	%rs91, [%r661+26];
	cvt.rn.f32.s16 	%f1639, %rs91;
	mul.f32 	%f1640, %f1586, %f1639;
	fma.rn.f32 	%f4162, %f1575, %f4162, %f1640;
	ld.shared.s8 	%rs92, [%r661+27];
	cvt.rn.f32.s16 	%f1641, %rs92;
	mul.f32 	%f1642, %f1586, %f1641;
	fma.rn.f32 	%f4161, %f1575, %f4161, %f1642;
	ld.shared.s8 	%rs93, [%r661+28];
	cvt.rn.f32.s16 	%f1643, %rs93;
	mul.f32 	%f1644, %f1586, %f1643;
	fma.rn.f32 	%f4160, %f1575, %f4160, %f1644;
	ld.shared.s8 	%rs94, [%r661+29];
	cvt.rn.f32.s16 	%f1645, %rs94;
	mul.f32 	%f1646, %f1586, %f1645;
	fma.rn.f32 	%f4159, %f1575, %f4159, %f1646;
	ld.shared.s8 	%rs95, [%r661+30];
	cvt.rn.f32.s16 	%f1647, %rs95;
	mul.f32 	%f1648, %f1586, %f1647;
	fma.rn.f32 	%f4158, %f1575, %f4158, %f1648;
	ld.shared.s8 	%rs96, [%r661+31];
	cvt.rn.f32.s16 	%f1649, %rs96;
	mul.f32 	%f1650, %f1586, %f1649;
	fma.rn.f32 	%f4157, %f1575, %f4157, %f1650;
	ld.shared.s8 	%rs97, [%r661+32];
	cvt.rn.f32.s16 	%f1651, %rs97;
	mul.f32 	%f1652, %f1586, %f1651;
	fma.rn.f32 	%f4156, %f1575, %f4156, %f1652;
	ld.shared.s8 	%rs98, [%r661+33];
	cvt.rn.f32.s16 	%f1653, %rs98;
	mul.f32 	%f1654, %f1586, %f1653;
	fma.rn.f32 	%f4155, %f1575, %f4155, %f1654;
	ld.shared.s8 	%rs99, [%r661+34];
	cvt.rn.f32.s16 	%f1655, %rs99;
	mul.f32 	%f1656, %f1586, %f1655;
	fma.rn.f32 	%f4154, %f1575, %f4154, %f1656;
	ld.shared.s8 	%rs100, [%r661+35];
	cvt.rn.f32.s16 	%f1657, %rs100;
	mul.f32 	%f1658, %f1586, %f1657;
	fma.rn.f32 	%f4153, %f1575, %f4153, %f1658;
	ld.shared.s8 	%rs101, [%r661+36];
	cvt.rn.f32.s16 	%f1659, %rs101;
	mul.f32 	%f1660, %f1586, %f1659;
	fma.rn.f32 	%f4152, %f1575, %f4152, %f1660;
	ld.shared.s8 	%rs102, [%r661+37];
	cvt.rn.f32.s16 	%f1661, %rs102;
	mul.f32 	%f1662, %f1586, %f1661;
	fma.rn.f32 	%f4151, %f1575, %f4151, %f1662;
	ld.shared.s8 	%rs103, [%r661+38];
	cvt.rn.f32.s16 	%f1663, %rs103;
	mul.f32 	%f1664, %f1586, %f1663;
	fma.rn.f32 	%f4150, %f1575, %f4150, %f1664;
	ld.shared.s8 	%rs104, [%r661+39];
	cvt.rn.f32.s16 	%f1665, %rs104;
	mul.f32 	%f1666, %f1586, %f1665;
	fma.rn.f32 	%f4149, %f1575, %f4149, %f1666;
	ld.shared.s8 	%rs105, [%r661+40];
	cvt.rn.f32.s16 	%f1667, %rs105;
	mul.f32 	%f1668, %f1586, %f1667;
	fma.rn.f32 	%f4148, %f1575, %f4148, %f1668;
	ld.shared.s8 	%rs106, [%r661+41];
	cvt.rn.f32.s16 	%f1669, %rs106;
	mul.f32 	%f1670, %f1586, %f1669;
	fma.rn.f32 	%f4147, %f1575, %f4147, %f1670;
	ld.shared.s8 	%rs107, [%r661+42];
	cvt.rn.f32.s16 	%f1671, %rs107;
	mul.f32 	%f1672, %f1586, %f1671;
	fma.rn.f32 	%f4146, %f1575, %f4146, %f1672;
	ld.shared.s8 	%rs108, [%r661+43];
	cvt.rn.f32.s16 	%f1673, %rs108;
	mul.f32 	%f1674, %f1586, %f1673;
	fma.rn.f32 	%f4145, %f1575, %f4145, %f1674;
	ld.shared.s8 	%rs109, [%r661+44];
	cvt.rn.f32.s16 	%f1675, %rs109;
	mul.f32 	%f1676, %f1586, %f1675;
	fma.rn.f32 	%f4144, %f1575, %f4144, %f1676;
	ld.shared.s8 	%rs110, [%r661+45];
	cvt.rn.f32.s16 	%f1677, %rs110;
	mul.f32 	%f1678, %f1586, %f1677;
	fma.rn.f32 	%f4143, %f1575, %f4143, %f1678;
	ld.shared.s8 	%rs111, [%r661+46];
	cvt.rn.f32.s16 	%f1679, %rs111;
	mul.f32 	%f1680, %f1586, %f1679;
	fma.rn.f32 	%f4142, %f1575, %f4142, %f1680;
	ld.shared.s8 	%rs112, [%r661+47];
	cvt.rn.f32.s16 	%f1681, %rs112;
	mul.f32 	%f1682, %f1586, %f1681;
	fma.rn.f32 	%f4141, %f1575, %f4141, %f1682;
	ld.shared.s8 	%rs113, [%r661+48];
	cvt.rn.f32.s16 	%f1683, %rs113;
	mul.f32 	%f1684, %f1586, %f1683;
	fma.rn.f32 	%f4140, %f1575, %f4140, %f1684;
	ld.shared.s8 	%rs114, [%r661+49];
	cvt.rn.f32.s16 	%f1685, %rs114;
	mul.f32 	%f1686, %f1586, %f1685;
	fma.rn.f32 	%f4139, %f1575, %f4139, %f1686;
	ld.shared.s8 	%rs115, [%r661+50];
	cvt.rn.f32.s16 	%f1687, %rs115;
	mul.f32 	%f1688, %f1586, %f1687;
	fma.rn.f32 	%f4138, %f1575, %f4138, %f1688;
	ld.shared.s8 	%rs116, [%r661+51];
	cvt.rn.f32.s16 	%f1689, %rs116;
	mul.f32 	%f1690, %f1586, %f1689;
	fma.rn.f32 	%f4137, %f1575, %f4137, %f1690;
	ld.shared.s8 	%rs117, [%r661+52];
	cvt.rn.f32.s16 	%f1691, %rs117;
	mul.f32 	%f1692, %f1586, %f1691;
	fma.rn.f32 	%f4136, %f1575, %f4136, %f1692;
	ld.shared.s8 	%rs118, [%r661+53];
	cvt.rn.f32.s16 	%f1693, %rs118;
	mul.f32 	%f1694, %f1586, %f1693;
	fma.rn.f32 	%f4135, %f1575, %f4135, %f1694;
	ld.shared.s8 	%rs119, [%r661+54];
	cvt.rn.f32.s16 	%f1695, %rs119;
	mul.f32 	%f1696, %f1586, %f1695;
	fma.rn.f32 	%f4134, %f1575, %f4134, %f1696;
	ld.shared.s8 	%rs120, [%r661+55];
	cvt.rn.f32.s16 	%f1697, %rs120;
	mul.f32 	%f1698, %f1586, %f1697;
	fma.rn.f32 	%f4133, %f1575, %f4133, %f1698;
	ld.shared.s8 	%rs121, [%r661+56];
	cvt.rn.f32.s16 	%f1699, %rs121;
	mul.f32 	%f1700, %f1586, %f1699;
	fma.rn.f32 	%f4132, %f1575, %f4132, %f1700;
	ld.shared.s8 	%rs122, [%r661+57];
	cvt.rn.f32.s16 	%f1701, %rs122;
	mul.f32 	%f1702, %f1586, %f1701;
	fma.rn.f32 	%f4131, %f1575, %f4131, %f1702;
	ld.shared.s8 	%rs123, [%r661+58];
	cvt.rn.f32.s16 	%f1703, %rs123;
	mul.f32 	%f1704, %f1586, %f1703;
	fma.rn.f32 	%f4130, %f1575, %f4130, %f1704;
	ld.shared.s8 	%rs124, [%r661+59];
	cvt.rn.f32.s16 	%f1705, %rs124;
	mul.f32 	%f1706, %f1586, %f1705;
	fma.rn.f32 	%f4129, %f1575, %f4129, %f1706;
	ld.shared.s8 	%rs125, [%r661+60];
	cvt.rn.f32.s16 	%f1707, %rs125;
	mul.f32 	%f1708, %f1586, %f1707;
	fma.rn.f32 	%f4128, %f1575, %f4128, %f1708;
	ld.shared.s8 	%rs126, [%r661+61];
	cvt.rn.f32.s16 	%f1709, %rs126;
	mul.f32 	%f1710, %f1586, %f1709;
	fma.rn.f32 	%f4127, %f1575, %f4127, %f1710;
	ld.shared.s8 	%rs127, [%r661+62];
	cvt.rn.f32.s16 	%f1711, %rs127;
	mul.f32 	%f1712, %f1586, %f1711;
	fma.rn.f32 	%f4126, %f1575, %f4126, %f1712;
	ld.shared.s8 	%rs128, [%r661+63];
	cvt.rn.f32.s16 	%f1713, %rs128;
	mul.f32 	%f1714, %f1586, %f1713;
	fma.rn.f32 	%f4125, %f1575, %f4125, %f1714;
	ld.shared.s8 	%rs129, [%r661+64];
	cvt.rn.f32.s16 	%f1715, %rs129;
	mul.f32 	%f1716, %f1586, %f1715;
	fma.rn.f32 	%f4124, %f1575, %f4124, %f1716;
	ld.shared.s8 	%rs130, [%r661+65];
	cvt.rn.f32.s16 	%f1717, %rs130;
	mul.f32 	%f1718, %f1586, %f1717;
	fma.rn.f32 	%f4123, %f1575, %f4123, %f1718;
	ld.shared.s8 	%rs131, [%r661+66];
	cvt.rn.f32.s16 	%f1719, %rs131;
	mul.f32 	%f1720, %f1586, %f1719;
	fma.rn.f32 	%f4122, %f1575, %f4122, %f1720;
	ld.shared.s8 	%rs132, [%r661+67];
	cvt.rn.f32.s16 	%f1721, %rs132;
	mul.f32 	%f1722, %f1586, %f1721;
	fma.rn.f32 	%f4121, %f1575, %f4121, %f1722;
	ld.shared.s8 	%rs133, [%r661+68];
	cvt.rn.f32.s16 	%f1723, %rs133;
	mul.f32 	%f1724, %f1586, %f1723;
	fma.rn.f32 	%f4120, %f1575, %f4120, %f1724;
	ld.shared.s8 	%rs134, [%r661+69];
	cvt.rn.f32.s16 	%f1725, %rs134;
	mul.f32 	%f1726, %f1586, %f1725;
	fma.rn.f32 	%f4119, %f1575, %f4119, %f1726;
	ld.shared.s8 	%rs135, [%r661+70];
	cvt.rn.f32.s16 	%f1727, %rs135;
	mul.f32 	%f1728, %f1586, %f1727;
	fma.rn.f32 	%f4118, %f1575, %f4118, %f1728;
	ld.shared.s8 	%rs136, [%r661+71];
	cvt.rn.f32.s16 	%f1729, %rs136;
	mul.f32 	%f1730, %f1586, %f1729;
	fma.rn.f32 	%f4117, %f1575, %f4117, %f1730;
	ld.shared.s8 	%rs137, [%r661+72];
	cvt.rn.f32.s16 	%f1731, %rs137;
	mul.f32 	%f1732, %f1586, %f1731;
	fma.rn.f32 	%f4116, %f1575, %f4116, %f1732;
	ld.shared.s8 	%rs138, [%r661+73];
	cvt.rn.f32.s16 	%f1733, %rs138;
	mul.f32 	%f1734, %f1586, %f1733;
	fma.rn.f32 	%f4115, %f1575, %f4115, %f1734;
	ld.shared.s8 	%rs139, [%r661+74];
	cvt.rn.f32.s16 	%f1735, %rs139;
	mul.f32 	%f1736, %f1586, %f1735;
	fma.rn.f32 	%f4114, %f1575, %f4114, %f1736;
	ld.shared.s8 	%rs140, [%r661+75];
	cvt.rn.f32.s16 	%f1737, %rs140;
	mul.f32 	%f1738, %f1586, %f1737;
	fma.rn.f32 	%f4113, %f1575, %f4113, %f1738;
	ld.shared.s8 	%rs141, [%r661+76];
	cvt.rn.f32.s16 	%f1739, %rs141;
	mul.f32 	%f1740, %f1586, %f1739;
	fma.rn.f32 	%f4112, %f1575, %f4112, %f1740;
	ld.shared.s8 	%rs142, [%r661+77];
	cvt.rn.f32.s16 	%f1741, %rs142;
	mul.f32 	%f1742, %f1586, %f1741;
	fma.rn.f32 	%f4111, %f1575, %f4111, %f1742;
	ld.shared.s8 	%rs143, [%r661+78];
	cvt.rn.f32.s16 	%f1743, %rs143;
	mul.f32 	%f1744, %f1586, %f1743;
	fma.rn.f32 	%f4110, %f1575, %f4110, %f1744;
	ld.shared.s8 	%rs144, [%r661+79];
	cvt.rn.f32.s16 	%f1745, %rs144;
	mul.f32 	%f1746, %f1586, %f1745;
	fma.rn.f32 	%f4109, %f1575, %f4109, %f1746;
	ld.shared.s8 	%rs145, [%r661+80];
	cvt.rn.f32.s16 	%f1747, %rs145;
	mul.f32 	%f1748, %f1586, %f1747;
	fma.rn.f32 	%f4108, %f1575, %f4108, %f1748;
	ld.shared.s8 	%rs146, [%r661+81];
	cvt.rn.f32.s16 	%f1749, %rs146;
	mul.f32 	%f1750, %f1586, %f1749;
	fma.rn.f32 	%f4107, %f1575, %f4107, %f1750;
	ld.shared.s8 	%rs147, [%r661+82];
	cvt.rn.f32.s16 	%f1751, %rs147;
	mul.f32 	%f1752, %f1586, %f1751;
	fma.rn.f32 	%f4106, %f1575, %f4106, %f1752;
	ld.shared.s8 	%rs148, [%r661+83];
	cvt.rn.f32.s16 	%f1753, %rs148;
	mul.f32 	%f1754, %f1586, %f1753;
	fma.rn.f32 	%f4105, %f1575, %f4105, %f1754;
	ld.shared.s8 	%rs149, [%r661+84];
	cvt.rn.f32.s16 	%f1755, %rs149;
	mul.f32 	%f1756, %f1586, %f1755;
	fma.rn.f32 	%f4104, %f1575, %f4104, %f1756;
	ld.shared.s8 	%rs150, [%r661+85];
	cvt.rn.f32.s16 	%f1757, %rs150;
	mul.f32 	%f1758, %f1586, %f1757;
	fma.rn.f32 	%f4103, %f1575, %f4103, %f1758;
	ld.shared.s8 	%rs151, [%r661+86];
	cvt.rn.f32.s16 	%f1759, %rs151;
	mul.f32 	%f1760, %f1586, %f1759;
	fma.rn.f32 	%f4102, %f1575, %f4102, %f1760;
	ld.shared.s8 	%rs152, [%r661+87];
	cvt.rn.f32.s16 	%f1761, %rs152;
	mul.f32 	%f1762, %f1586, %f1761;
	fma.rn.f32 	%f4101, %f1575, %f4101, %f1762;
	ld.shared.s8 	%rs153, [%r661+88];
	cvt.rn.f32.s16 	%f1763, %rs153;
	mul.f32 	%f1764, %f1586, %f1763;
	fma.rn.f32 	%f4100, %f1575, %f4100, %f1764;
	ld.shared.s8 	%rs154, [%r661+89];
	cvt.rn.f32.s16 	%f1765, %rs154;
	mul.f32 	%f1766, %f1586, %f1765;
	fma.rn.f32 	%f4099, %f1575, %f4099, %f1766;
	ld.shared.s8 	%rs155, [%r661+90];
	cvt.rn.f32.s16 	%f1767, %rs155;
	mul.f32 	%f1768, %f1586, %f1767;
	fma.rn.f32 	%f4098, %f1575, %f4098, %f1768;
	ld.shared.s8 	%rs156, [%r661+91];
	cvt.rn.f32.s16 	%f1769, %rs156;
	mul.f32 	%f1770, %f1586, %f1769;
	fma.rn.f32 	%f4097, %f1575, %f4097, %f1770;
	ld.shared.s8 	%rs157, [%r661+92];
	cvt.rn.f32.s16 	%f1771, %rs157;
	mul.f32 	%f1772, %f1586, %f1771;
	fma.rn.f32 	%f4096, %f1575, %f4096, %f1772;
	ld.shared.s8 	%rs158, [%r661+93];
	cvt.rn.f32.s16 	%f1773, %rs158;
	mul.f32 	%f1774, %f1586, %f1773;
	fma.rn.f32 	%f4095, %f1575, %f4095, %f1774;
	ld.shared.s8 	%rs159, [%r661+94];
	cvt.rn.f32.s16 	%f1775, %rs159;
	mul.f32 	%f1776, %f1586, %f1775;
	fma.rn.f32 	%f4094, %f1575, %f4094, %f1776;
	ld.shared.s8 	%rs160, [%r661+95];
	cvt.rn.f32.s16 	%f1777, %rs160;
	mul.f32 	%f1778, %f1586, %f1777;
	fma.rn.f32 	%f4093, %f1575, %f4093, %f1778;
	ld.shared.s8 	%rs161, [%r661+96];
	cvt.rn.f32.s16 	%f1779, %rs161;
	mul.f32 	%f1780, %f1586, %f1779;
	fma.rn.f32 	%f4092, %f1575, %f4092, %f1780;
	ld.shared.s8 	%rs162, [%r661+97];
	cvt.rn.f32.s16 	%f1781, %rs162;
	mul.f32 	%f1782, %f1586, %f1781;
	fma.rn.f32 	%f4091, %f1575, %f4091, %f1782;
	ld.shared.s8 	%rs163, [%r661+98];
	cvt.rn.f32.s16 	%f1783, %rs163;
	mul.f32 	%f1784, %f1586, %f1783;
	fma.rn.f32 	%f4090, %f1575, %f4090, %f1784;
	ld.shared.s8 	%rs164, [%r661+99];
	cvt.rn.f32.s16 	%f1785, %rs164;
	mul.f32 	%f1786, %f1586, %f1785;
	fma.rn.f32 	%f4089, %f1575, %f4089, %f1786;
	ld.shared.s8 	%rs165, [%r661+100];
	cvt.rn.f32.s16 	%f1787, %rs165;
	mul.f32 	%f1788, %f1586, %f1787;
	fma.rn.f32 	%f4088, %f1575, %f4088, %f1788;
	ld.shared.s8 	%rs166, [%r661+101];
	cvt.rn.f32.s16 	%f1789, %rs166;
	mul.f32 	%f1790, %f1586, %f1789;
	fma.rn.f32 	%f4087, %f1575, %f4087, %f1790;
	ld.shared.s8 	%rs167, [%r661+102];
	cvt.rn.f32.s16 	%f1791, %rs167;
	mul.f32 	%f1792, %f1586, %f1791;
	fma.rn.f32 	%f4086, %f1575, %f4086, %f1792;
	ld.shared.s8 	%rs168, [%r661+103];
	cvt.rn.f32.s16 	%f1793, %rs168;
	mul.f32 	%f1794, %f1586, %f1793;
	fma.rn.f32 	%f4085, %f1575, %f4085, %f1794;
	ld.shared.s8 	%rs169, [%r661+104];
	cvt.rn.f32.s16 	%f1795, %rs169;
	mul.f32 	%f1796, %f1586, %f1795;
	fma.rn.f32 	%f4084, %f1575, %f4084, %f1796;
	ld.shared.s8 	%rs170, [%r661+105];
	cvt.rn.f32.s16 	%f1797, %rs170;
	mul.f32 	%f1798, %f1586, %f1797;
	fma.rn.f32 	%f4083, %f1575, %f4083, %f1798;
	ld.shared.s8 	%rs171, [%r661+106];
	cvt.rn.f32.s16 	%f1799, %rs171;
	mul.f32 	%f1800, %f1586, %f1799;
	fma.rn.f32 	%f4082, %f1575, %f4082, %f1800;
	ld.shared.s8 	%rs172, [%r661+107];
	cvt.rn.f32.s16 	%f1801, %rs172;
	mul.f32 	%f1802, %f1586, %f1801;
	fma.rn.f32 	%f4081, %f1575, %f4081, %f1802;
	ld.shared.s8 	%rs173, [%r661+108];
	cvt.rn.f32.s16 	%f1803, %rs173;
	mul.f32 	%f1804, %f1586, %f1803;
	fma.rn.f32 	%f4080, %f1575, %f4080, %f1804;
	ld.shared.s8 	%rs174, [%r661+109];
	cvt.rn.f32.s16 	%f1805, %rs174;
	mul.f32 	%f1806, %f1586, %f1805;
	fma.rn.f32 	%f4079, %f1575, %f4079, %f1806;
	ld.shared.s8 	%rs175, [%r661+110];
	cvt.rn.f32.s16 	%f1807, %rs175;
	mul.f32 	%f1808, %f1586, %f1807;
	fma.rn.f32 	%f4078, %f1575, %f4078, %f1808;
	ld.shared.s8 	%rs176, [%r661+111];
	cvt.rn.f32.s16 	%f1809, %rs176;
	mul.f32 	%f1810, %f1586, %f1809;
	fma.rn.f32 	%f4077, %f1575, %f4077, %f1810;
	ld.shared.s8 	%rs177, [%r661+112];
	cvt.rn.f32.s16 	%f1811, %rs177;
	mul.f32 	%f1812, %f1586, %f1811;
	fma.rn.f32 	%f4076, %f1575, %f4076, %f1812;
	ld.shared.s8 	%rs178, [%r661+113];
	cvt.rn.f32.s16 	%f1813, %rs178;
	mul.f32 	%f1814, %f1586, %f1813;
	fma.rn.f32 	%f4075, %f1575, %f4075, %f1814;
	ld.shared.s8 	%rs179, [%r661+114];
	cvt.rn.f32.s16 	%f1815, %rs179;
	mul.f32 	%f1816, %f1586, %f1815;
	fma.rn.f32 	%f4074, %f1575, %f4074, %f1816;
	ld.shared.s8 	%rs180, [%r661+115];
	cvt.rn.f32.s16 	%f1817, %rs180;
	mul.f32 	%f1818, %f1586, %f1817;
	fma.rn.f32 	%f4073, %f1575, %f4073, %f1818;
	ld.shared.s8 	%rs181, [%r661+116];
	cvt.rn.f32.s16 	%f1819, %rs181;
	mul.f32 	%f1820, %f1586, %f1819;
	fma.rn.f32 	%f4072, %f1575, %f4072, %f1820;
	ld.shared.s8 	%rs182, [%r661+117];
	cvt.rn.f32.s16 	%f1821, %rs182;
	mul.f32 	%f1822, %f1586, %f1821;
	fma.rn.f32 	%f4071, %f1575, %f4071, %f1822;
	ld.shared.s8 	%rs183, [%r661+118];
	cvt.rn.f32.s16 	%f1823, %rs183;
	mul.f32 	%f1824, %f1586, %f1823;
	fma.rn.f32 	%f4070, %f1575, %f4070, %f1824;
	ld.shared.s8 	%rs184, [%r661+119];
	cvt.rn.f32.s16 	%f1825, %rs184;
	mul.f32 	%f1826, %f1586, %f1825;
	fma.rn.f32 	%f4069, %f1575, %f4069, %f1826;
	ld.shared.s8 	%rs185, [%r661+120];
	cvt.rn.f32.s16 	%f1827, %rs185;
	mul.f32 	%f1828, %f1586, %f1827;
	fma.rn.f32 	%f4068, %f1575, %f4068, %f1828;
	ld.shared.s8 	%rs186, [%r661+121];
	cvt.rn.f32.s16 	%f1829, %rs186;
	mul.f32 	%f1830, %f1586, %f1829;
	fma.rn.f32 	%f4067, %f1575, %f4067, %f1830;
	ld.shared.s8 	%rs187, [%r661+122];
	cvt.rn.f32.s16 	%f1831, %rs187;
	mul.f32 	%f1832, %f1586, %f1831;
	fma.rn.f32 	%f4066, %f1575, %f4066, %f1832;
	ld.shared.s8 	%rs188, [%r661+123];
	cvt.rn.f32.s16 	%f1833, %rs188;
	mul.f32 	%f1834, %f1586, %f1833;
	fma.rn.f32 	%f4065, %f1575, %f4065, %f1834;
	ld.shared.s8 	%rs189, [%r661+124];
	cvt.rn.f32.s16 	%f1835, %rs189;
	mul.f32 	%f1836, %f1586, %f1835;
	fma.rn.f32 	%f4064, %f1575, %f4064, %f1836;
	ld.shared.s8 	%rs190, [%r661+125];
	cvt.rn.f32.s16 	%f1837, %rs190;
	mul.f32 	%f1838, %f1586, %f1837;
	fma.rn.f32 	%f4063, %f1575, %f4063, %f1838;
	ld.shared.s8 	%rs191, [%r661+126];
	cvt.rn.f32.s16 	%f1839, %rs191;
	mul.f32 	%f1840, %f1586, %f1839;
	fma.rn.f32 	%f4062, %f1575, %f4062, %f1840;
	ld.shared.s8 	%rs192, [%r661+127];
	cvt.rn.f32.s16 	%f1841, %rs192;
	mul.f32 	%f1842, %f1586, %f1841;
	fma.rn.f32 	%f4061, %f1575, %f4061, %f1842;
	add.s32 	%r688, %r688, 1;
	setp.ge.s32 	%p8, %r688, %r132;
	add.s32 	%r662, %r688, %r130;
	mov.u32 	%r663, %ctaid.x;
	mov.u32 	%r664, %ntid.x;
	mov.u32 	%r665, %tid.x;
	mad.lo.s32 	%r666, %r663, %r664, %r665;
	setp.gt.s32 	%p9, %r662, %r666;
	or.pred  	%p10, %p8, %p9;
	mov.f32 	%f4189, %f4059;
	@%p10 bra 	$L__BB0_3;
	bra.uni 	$L__BB0_12;
$L__BB0_13:
	ld.param.u64 	%rd38, [_Z16waller_fused_128PKaS0_PKfS2_S2_S2_S2_Pfi10TuningFork_param_4];
	cvta.to.global.u64 	%rd23, %rd38;
	rcp.rn.f32 	%f1844, %f4190;
	mul.f32 	%f1845, %f1844, %f4188;
	mul.f32 	%f1846, %f1844, %f4187;
	mul.f32 	%f1847, %f1844, %f4186;
	mul.f32 	%f1848, %f1844, %f4185;
	mul.f32 	%f1849, %f1844, %f4184;
	mul.f32 	%f1850, %f1844, %f4183;
	mul.f32 	%f1851, %f1844, %f4182;
	mul.f32 	%f1852, %f1844, %f4181;
	mul.f32 	%f1853, %f1844, %f4180;
	mul.f32 	%f1854, %f1844, %f4179;
	mul.f32 	%f1855, %f1844, %f4178;
	mul.f32 	%f1856, %f1844, %f4177;
	mul.f32 	%f1857, %f1844, %f4176;
	mul.f32 	%f1858, %f1844, %f4175;
	mul.f32 	%f1859, %f1844, %f4174;
	mul.f32 	%f1860, %f1844, %f4173;
	mul.f32 	%f1861, %f1844, %f4172;
	mul.f32 	%f1862, %f1844, %f4171;
	mul.f32 	%f1863, %f1844, %f4170;
	mul.f32 	%f1864, %f1844, %f4169;
	mul.f32 	%f1865, %f1844, %f4168;
	mul.f32 	%f1866, %f1844, %f4167;
	mul.f32 	%f1867, %f1844, %f4166;
	mul.f32 	%f1868, %f1844, %f4165;
	mul.f32 	%f1869, %f1844, %f4164;
	mul.f32 	%f1870, %f1844, %f4163;
	mul.f32 	%f1871, %f1844, %f4162;
	mul.f32 	%f1872, %f1844, %f4161;
	mul.f32 	%f1873, %f1844, %f4160;
	mul.f32 	%f1874, %f1844, %f4159;
	mul.f32 	%f1875, %f1844, %f4158;
	mul.f32 	%f1876, %f1844, %f4157;
	mul.f32 	%f1877, %f1844, %f4156;
	mul.f32 	%f1878, %f1844, %f4155;
	mul.f32 	%f1879, %f1844, %f4154;
	mul.f32 	%f1880, %f1844, %f4153;
	mul.f32 	%f1881, %f1844, %f4152;
	mul.f32 	%f1882, %f1844, %f4151;
	mul.f32 	%f1883, %f1844, %f4150;
	mul.f32 	%f1884, %f1844, %f4149;
	mul.f32 	%f1885, %f1844, %f4148;
	mul.f32 	%f1886, %f1844, %f4147;
	mul.f32 	%f1887, %f1844, %f4146;
	mul.f32 	%f1888, %f1844, %f4145;
	mul.f32 	%f1889, %f1844, %f4144;
	mul.f32 	%f1890, %f1844, %f4143;
	mul.f32 	%f1891, %f1844, %f4142;
	mul.f32 	%f1892, %f1844, %f4141;
	mul.f32 	%f1893, %f1844, %f4140;
	mul.f32 	%f1894, %f1844, %f4139;
	mul.f32 	%f1895, %f1844, %f4138;
	mul.f32 	%f1896, %f1844, %f4137;
	mul.f32 	%f1897, %f1844, %f4136;
	mul.f32 	%f1898, %f1844, %f4135;
	mul.f32 	%f1899, %f1844, %f4134;
	mul.f32 	%f1900, %f1844, %f4133;
	mul.f32 	%f1901, %f1844, %f4132;
	mul.f32 	%f1902, %f1844, %f4131;
	mul.f32 	%f1903, %f1844, %f4130;
	mul.f32 	%f1904, %f1844, %f4129;
	mul.f32 	%f1905, %f1844, %f4128;
	mul.f32 	%f1906, %f1844, %f4127;
	mul.f32 	%f1907, %f1844, %f4126;
	mul.f32 	%f1908, %f1844, %f4125;
	mul.f32 	%f1909, %f1844, %f4124;
	mul.f32 	%f1910, %f1844, %f4123;
	mul.f32 	%f1911, %f1844, %f4122;
	mul.f32 	%f1912, %f1844, %f4121;
	mul.f32 	%f1913, %f1844, %f4120;
	mul.f32 	%f1914, %f1844, %f4119;
	mul.f32 	%f1915, %f1844, %f4118;
	mul.f32 	%f1916, %f1844, %f4117;
	mul.f32 	%f1917, %f1844, %f4116;
	mul.f32 	%f1918, %f1844, %f4115;
	mul.f32 	%f1919, %f1844, %f4114;
	mul.f32 	%f1920, %f1844, %f4113;
	mul.f32 	%f1921, %f1844, %f4112;
	mul.f32 	%f1922, %f1844, %f4111;
	mul.f32 	%f1923, %f1844, %f4110;
	mul.f32 	%f1924, %f1844, %f4109;
	mul.f32 	%f1925, %f1844, %f4108;
	mul.f32 	%f1926, %f1844, %f4107;
	mul.f32 	%f1927, %f1844, %f4106;
	mul.f32 	%f1928, %f1844, %f4105;
	mul.f32 	%f1929, %f1844, %f4104;
	mul.f32 	%f1930, %f1844, %f4103;
	mul.f32 	%f1931, %f1844, %f4102;
	mul.f32 	%f1932, %f1844, %f4101;
	mul.f32 	%f1933, %f1844, %f4100;
	mul.f32 	%f1934, %f1844, %f4099;
	mul.f32 	%f1935, %f1844, %f4098;
	mul.f32 	%f1936, %f1844, %f4097;
	mul.f32 	%f1937, %f1844, %f4096;
	mul.f32 	%f1938, %f1844, %f4095;
	mul.f32 	%f1939, %f1844, %f4094;
	mul.f32 	%f1940, %f1844, %f4093;
	mul.f32 	%f1941, %f1844, %f4092;
	mul.f32 	%f1942, %f1844, %f4091;
	mul.f32 	%f1943, %f1844, %f4090;
	mul.f32 	%f1944, %f1844, %f4089;
	mul.f32 	%f1945, %f1844, %f4088;
	mul.f32 	%f1946, %f1844, %f4087;
	mul.f32 	%f1947, %f1844, %f4086;
	mul.f32 	%f1948, %f1844, %f4085;
	mul.f32 	%f1949, %f1844, %f4084;
	mul.f32 	%f1950, %f1844, %f4083;
	mul.f32 	%f1951, %f1844, %f4082;
	mul.f32 	%f1952, %f1844, %f4081;
	mul.f32 	%f1953, %f1844, %f4080;
	mul.f32 	%f1954, %f1844, %f4079;
	mul.f32 	%f1955, %f1844, %f4078;
	mul.f32 	%f1956, %f1844, %f4077;
	mul.f32 	%f1957, %f1844, %f4076;
	mul.f32 	%f1958, %f1844, %f4075;
	mul.f32 	%f1959, %f1844, %f4074;
	mul.f32 	%f1960, %f1844, %f4073;
	mul.f32 	%f1961, %f1844, %f4072;
	mul.f32 	%f1962, %f1844, %f4071;
	mul.f32 	%f1963, %f1844, %f4070;
	mul.f32 	%f1964, %f1844, %f4069;
	mul.f32 	%f1965, %f1844, %f4068;
	mul.f32 	%f1966, %f1844, %f4067;
	mul.f32 	%f1967, %f1844, %f4066;
	mul.f32 	%f1968, %f1844, %f4065;
	mul.f32 	%f1969, %f1844, %f4064;
	mul.f32 	%f1970, %f1844, %f4063;
	mul.f32 	%f1971, %f1844, %f4062;
	mul.f32 	%f1972, %f1844, %f4061;
	fma.rn.f32 	%f1973, %f1168, %f1, %f1845;
	fma.rn.f32 	%f1974, %f1168, %f2, %f1846;
	fma.rn.f32 	%f1975, %f1168, %f3, %f1847;
	fma.rn.f32 	%f1976, %f1168, %f4, %f1848;
	fma.rn.f32 	%f1977, %f1168, %f5, %f1849;
	fma.rn.f32 	%f1978, %f1168, %f6, %f1850;
	fma.rn.f32 	%f1979, %f1168, %f7, %f1851;
	fma.rn.f32 	%f1980, %f1168, %f8, %f1852;
	fma.rn.f32 	%f1981, %f1168, %f9, %f1853;
	fma.rn.f32 	%f1982, %f1168, %f10, %f1854;
	fma.rn.f32 	%f1983, %f1168, %f11, %f1855;
	fma.rn.f32 	%f1984, %f1168, %f12, %f1856;
	fma.rn.f32 	%f1985, %f1168, %f13, %f1857;
	fma.rn.f32 	%f1986, %f1168, %f14, %f1858;
	fma.rn.f32 	%f1987, %f1168, %f15, %f1859;
	fma.rn.f32 	%f1988, %f1168, %f16, %f1860;
	fma.rn.f32 	%f1989, %f1168, %f17, %f1861;
	fma.rn.f32 	%f1990, %f1168, %f18, %f1862;
	fma.rn.f32 	%f1991, %f1168, %f19, %f1863;
	fma.rn.f32 	%f1992, %f1168, %f20, %f1864;
	fma.rn.f32 	%f1993, %f1168, %f21, %f1865;
	fma.rn.f32 	%f1994, %f1168, %f22, %f1866;
	fma.rn.f32 	%f1995, %f1168, %f23, %f1867;
	fma.rn.f32 	%f1996, %f1168, %f24, %f1868;
	fma.rn.f32 	%f1997, %f1168, %f25, %f1869;
	fma.rn.f32 	%f1998, %f1168, %f26, %f1870;
	fma.rn.f32 	%f1999, %f1168, %f27, %f1871;
	fma.rn.f32 	%f2000, %f1168, %f28, %f1872;
	fma.rn.f32 	%f2001, %f1168, %f29, %f1873;
	fma.rn.f32 	%f2002, %f1168, %f30, %f1874;
	fma.rn.f32 	%f2003, %f1168, %f31, %f1875;
	fma.rn.f32 	%f2004, %f1168, %f32, %f1876;
	fma.rn.f32 	%f2005, %f1168, %f33, %f1877;
	fma.rn.f32 	%f2006, %f1168, %f34, %f1878;
	fma.rn.f32 	%f2007, %f1168, %f35, %f1879;
	fma.rn.f32 	%f2008, %f1168, %f36, %f1880;
	fma.rn.f32 	%f2009, %f1168, %f37, %f1881;
	fma.rn.f32 	%f2010, %f1168, %f38, %f1882;
	fma.rn.f32 	%f2011, %f1168, %f39, %f1883;
	fma.rn.f32 	%f2012, %f1168, %f40, %f1884;
	fma.rn.f32 	%f2013, %f1168, %f41, %f1885;
	fma.rn.f32 	%f2014, %f1168, %f42, %f1886;
	fma.rn.f32 	%f2015, %f1168, %f43, %f1887;
	fma.rn.f32 	%f2016, %f1168, %f44, %f1888;
	fma.rn.f32 	%f2017, %f1168, %f45, %f1889;
	fma.rn.f32 	%f2018, %f1168, %f46, %f1890;
	fma.rn.f32 	%f2019, %f1168, %f47, %f1891;
	fma.rn.f32 	%f2020, %f1168, %f48, %f1892;
	fma.rn.f32 	%f2021, %f1168, %f49, %f1893;
	fma.rn.f32 	%f2022, %f1168, %f50, %f1894;
	fma.rn.f32 	%f2023, %f1168, %f51, %f1895;
	fma.rn.f32 	%f2024, %f1168, %f52, %f1896;
	fma.rn.f32 	%f2025, %f1168, %f53, %f1897;
	fma.rn.f32 	%f2026, %f1168, %f54, %f1898;
	fma.rn.f32 	%f2027, %f1168, %f55, %f1899;
	fma.rn.f32 	%f2028, %f1168, %f56, %f1900;
	fma.rn.f32 	%f2029, %f1168, %f57, %f1901;
	fma.rn.f32 	%f2030, %f1168, %f58, %f1902;
	fma.rn.f32 	%f2031, %f1168, %f59, %f1903;
	fma.rn.f32 	%f2032, %f1168, %f60, %f1904;
	fma.rn.f32 	%f2033, %f1168, %f61, %f1905;
	fma.rn.f32 	%f2034, %f1168, %f62, %f1906;
	fma.rn.f32 	%f2035, %f1168, %f63, %f1907;
	fma.rn.f32 	%f2036, %f1168, %f64, %f1908;
	fma.rn.f32 	%f2037, %f1168, %f65, %f1909;
	fma.rn.f32 	%f2038, %f1168, %f66, %f1910;
	fma.rn.f32 	%f2039, %f1168, %f67, %f1911;
	fma.rn.f32 	%f2040, %f1168, %f68, %f1912;
	fma.rn.f32 	%f2041, %f1168, %f69, %f1913;
	fma.rn.f32 	%f2042, %f1168, %f70, %f1914;
	fma.rn.f32 	%f2043, %f1168, %f71, %f1915;
	fma.rn.f32 	%f2044, %f1168, %f72, %f1916;
	fma.rn.f32 	%f2045, %f1168, %f73, %f1917;
	fma.rn.f32 	%f2046, %f1168, %f74, %f1918;
	fma.rn.f32 	%f2047, %f1168, %f75, %f1919;
	fma.rn.f32 	%f2048, %f1168, %f76, %f1920;
	fma.rn.f32 	%f2049, %f1168, %f77, %f1921;
	fma.rn.f32 	%f2050, %f1168, %f78, %f1922;
	fma.rn.f32 	%f2051, %f1168, %f79, %f1923;
	fma.rn.f32 	%f2052, %f1168, %f80, %f1924;
	fma.rn.f32 	%f2053, %f1168, %f81, %f1925;
	fma.rn.f32 	%f2054, %f1168, %f82, %f1926;
	fma.rn.f32 	%f2055, %f1168, %f83, %f1927;
	fma.rn.f32 	%f2056, %f1168, %f84, %f1928;
	fma.rn.f32 	%f2057, %f1168, %f85, %f1929;
	fma.rn.f32 	%f2058, %f1168, %f86, %f1930;
	fma.rn.f32 	%f2059, %f1168, %f87, %f1931;
	fma.rn.f32 	%f2060, %f1168, %f88, %f1932;
	fma.rn.f32 	%f2061, %f1168, %f89, %f1933;
	fma.rn.f32 	%f2062, %f1168, %f90, %f1934;
	fma.rn.f32 	%f2063, %f1168, %f91, %f1935;
	fma.rn.f32 	%f2064, %f1168, %f92, %f1936;
	fma.rn.f32 	%f2065, %f1168, %f93, %f1937;
	fma.rn.f32 	%f2066, %f1168, %f94, %f1938;
	fma.rn.f32 	%f2067, %f1168, %f95, %f1939;
	fma.rn.f32 	%f2068, %f1168, %f96, %f1940;
	fma.rn.f32 	%f2069, %f1168, %f97, %f1941;
	fma.rn.f32 	%f2070, %f1168, %f98, %f1942;
	fma.rn.f32 	%f2071, %f1168, %f99, %f1943;
	fma.rn.f32 	%f2072, %f1168, %f100, %f1944;
	fma.rn.f32 	%f2073, %f1168, %f101, %f1945;
	fma.rn.f32 	%f2074, %f1168, %f102, %f1946;
	fma.rn.f32 	%f2075, %f1168, %f103, %f1947;
	fma.rn.f32 	%f2076, %f1168, %f104, %f1948;
	fma.rn.f32 	%f2077, %f1168, %f105, %f1949;
	fma.rn.f32 	%f2078, %f1168, %f106, %f1950;
	fma.rn.f32 	%f2079, %f1168, %f107, %f1951;
	fma.rn.f32 	%f2080, %f1168, %f108, %f1952;
	fma.rn.f32 	%f2081, %f1168, %f109, %f1953;
	fma.rn.f32 	%f2082, %f1168, %f110, %f1954;
	fma.rn.f32 	%f2083, %f1168, %f111, %f1955;
	fma.rn.f32 	%f2084, %f1168, %f112, %f1956;
	fma.rn.f32 	%f2085, %f1168, %f113, %f1957;
	fma.rn.f32 	%f2086, %f1168, %f114, %f1958;
	fma.rn.f32 	%f2087, %f1168, %f115, %f1959;
	fma.rn.f32 	%f2088, %f1168, %f116, %f1960;
	fma.rn.f32 	%f2089, %f1168, %f117, %f1961;
	fma.rn.f32 	%f2090, %f1168, %f118, %f1962;
	fma.rn.f32 	%f2091, %f1168, %f119, %f1963;
	fma.rn.f32 	%f2092, %f1168, %f120, %f1964;
	fma.rn.f32 	%f2093, %f1168, %f121, %f1965;
	fma.rn.f32 	%f2094, %f1168, %f122, %f1966;
	fma.rn.f32 	%f2095, %f1168, %f123, %f1967;
	fma.rn.f32 	%f2096, %f1168, %f124, %f1968;
	fma.rn.f32 	%f2097, %f1168, %f125, %f1969;
	fma.rn.f32 	%f2098, %f1168, %f126, %f1970;
	fma.rn.f32 	%f2099, %f1168, %f127, %f1971;
	fma.rn.f32 	%f2100, %f1168, %f128, %f1972;
	fma.rn.f32 	%f2101, %f1973, %f1973, 0f00000000;
	fma.rn.f32 	%f2102, %f1974, %f1974, %f2101;
	fma.rn.f32 	%f2103, %f1975, %f1975, %f2102;
	fma.rn.f32 	%f2104, %f1976, %f1976, %f2103;
	fma.rn.f32 	%f2105, %f1977, %f1977, %f2104;
	fma.rn.f32 	%f2106, %f1978, %f1978, %f2105;
	fma.rn.f32 	%f2107, %f1979, %f1979, %f2106;
	fma.rn.f32 	%f2108, %f1980, %f1980, %f2107;
	fma.rn.f32 	%f2109, %f1981, %f1981, %f2108;
	fma.rn.f32 	%f2110, %f1982, %f1982, %f2109;
	fma.rn.f32 	%f2111, %f1983, %f1983, %f2110;
	fma.rn.f32 	%f2112, %f1984, %f1984, %f2111;
	fma.rn.f32 	%f2113, %f1985, %f1985, %f2112;
	fma.rn.f32 	%f2114, %f1986, %f1986, %f2113;
	fma.rn.f32 	%f2115, %f1987, %f1987, %f2114;
	fma.rn.f32 	%f2116, %f1988, %f1988, %f2115;
	fma.rn.f32 	%f2117, %f1989, %f1989, %f2116;
	fma.rn.f32 	%f2118, %f1990, %f1990, %f2117;
	fma.rn.f32 	%f2119, %f1991, %f1991, %f2118;
	fma.rn.f32 	%f2120, %f1992, %f1992, %f2119;
	fma.rn.f32 	%f2121, %f1993, %f1993, %f2120;
	fma.rn.f32 	%f2122, %f1994, %f1994, %f2121;
	fma.rn.f32 	%f2123, %f1995, %f1995, %f2122;
	fma.rn.f32 	%f2124, %f1996, %f1996, %f2123;
	fma.rn.f32 	%f2125, %f1997, %f1997, %f2124;
	fma.rn.f32 	%f2126, %f1998, %f1998, %f2125;
	fma.rn.f32 	%f2127, %f1999, %f1999, %f2126;
	fma.rn.f32 	%f2128, %f2000, %f2000, %f2127;
	fma.rn.f32 	%f2129, %f2001, %f2001, %f2128;
	fma.rn.f32 	%f2130, %f2002, %f2002, %f2129;
	fma.rn.f32 	%f2131, %f2003, %f2003, %f2130;
	fma.rn.f32 	%f2132, %f2004, %f2004, %f2131;
	fma.rn.f32 	%f2133, %f2005, %f2005, %f2132;
	fma.rn.f32 	%f2134, %f2006, %f2006, %f2133;
	fma.rn.f32 	%f2135, %f2007, %f2007, %f2134;
	fma.rn.f32 	%f2136, %f2008, %f2008, %f2135;
	fma.rn.f32 	%f2137, %f2009, %f2009, %f2136;
	fma.rn.f32 	%f2138, %f2010, %f2010, %f2137;
	fma.rn.f32 	%f2139, %f2011, %f2011, %f2138;
	fma.rn.f32 	%f2140, %f2012, %f2012, %f2139;
	fma.rn.f32 	%f2141, %f2013, %f2013, %f2140;
	fma.rn.f32 	%f2142, %f2014, %f2014, %f2141;
	fma.rn.f32 	%f2143, %f2015, %f2015, %f2142;
	fma.rn.f32 	%f2144, %f2016, %f2016, %f2143;
	fma.rn.f32 	%f2145, %f2017, %f2017, %f2144;
	fma.rn.f32 	%f2146, %f2018, %f2018, %f2145;
	fma.rn.f32 	%f2147, %f2019, %f2019, %f2146;
	fma.rn.f32 	%f2148, %f2020, %f2020, %f2147;
	fma.rn.f32 	%f2149, %f2021, %f2021, %f2148;
	fma.rn.f32 	%f2150, %f2022, %f2022, %f2149;
	fma.rn.f32 	%f2151, %f2023, %f2023, %f2150;
	fma.rn.f32 	%f2152, %f2024, %f2024, %f2151;
	fma.rn.f32 	%f2153, %f2025, %f2025, %f2152;
	fma.rn.f32 	%f2154, %f2026, %f2026, %f2153;
	fma.rn.f32 	%f2155, %f2027, %f2027, %f2154;
	fma.rn.f32 	%f2156, %f2028, %f2028, %f2155;
	fma.rn.f32 	%f2157, %f2029, %f2029, %f2156;
	fma.rn.f32 	%f2158, %f2030, %f2030, %f2157;
	fma.rn.f32 	%f2159, %f2031, %f2031, %f2158;
	fma.rn.f32 	%f2160, %f2032, %f2032, %f2159;
	fma.rn.f32 	%f2161, %f2033, %f2033, %f2160;
	fma.rn.f32 	%f2162, %f2034, %f2034, %f2161;
	fma.rn.f32 	%f2163, %f2035, %f2035, %f2162;
	fma.rn.f32 	%f2164, %f2036, %f2036, %f2163;
	fma.rn.f32 	%f2165, %f2037, %f2037, %f2164;
	fma.rn.f32 	%f2166, %f2038, %f2038, %f2165;
	fma.rn.f32 	%f2167, %f2039, %f2039, %f2166;
	fma.rn.f32 	%f2168, %f2040, %f2040, %f2167;
	fma.rn.f32 	%f2169, %f2041, %f2041, %f2168;
	fma.rn.f32 	%f2170, %f2042, %f2042, %f2169;
	fma.rn.f32 	%f2171, %f2043, %f2043, %f2170;
	fma.rn.f32 	%f2172, %f2044, %f2044, %f2171;
	fma.rn.f32 	%f2173, %f2045, %f2045, %f2172;
	fma.rn.f32 	%f2174, %f2046, %f2046, %f2173;
	fma.rn.f32 	%f2175, %f2047, %f2047, %f2174;
	fma.rn.f32 	%f2176, %f2048, %f2048, %f2175;
	fma.rn.f32 	%f2177, %f2049, %f2049, %f2176;
	fma.rn.f32 	%f2178, %f2050, %f2050, %f2177;
	fma.rn.f32 	%f2179, %f2051, %f2051, %f2178;
	fma.rn.f32 	%f2180, %f2052, %f2052, %f2179;
	fma.rn.f32 	%f2181, %f2053, %f2053, %f2180;
	fma.rn.f32 	%f2182, %f2054, %f2054, %f2181;
	fma.rn.f32 	%f2183, %f2055, %f2055, %f2182;
	fma.rn.f32 	%f2184, %f2056, %f2056, %f2183;
	fma.rn.f32 	%f2185, %f2057, %f2057, %f2184;
	fma.rn.f32 	%f2186, %f2058, %f2058, %f2185;
	fma.rn.f32 	%f2187, %f2059, %f2059, %f2186;
	fma.rn.f32 	%f2188, %f2060, %f2060, %f2187;
	fma.rn.f32 	%f2189, %f2061, %f2061, %f2188;
	fma.rn.f32 	%f2190, %f2062, %f2062, %f2189;
	fma.rn.f32 	%f2191, %f2063, %f2063, %f2190;
	fma.rn.f32 	%f2192, %f2064, %f2064, %f2191;
	fma.rn.f32 	%f2193, %f2065, %f2065, %f2192;
	fma.rn.f32 	%f2194, %f2066, %f2066, %f2193;
	fma.rn.f32 	%f2195, %f2067, %f2067, %f2194;
	fma.rn.f32 	%f2196, %f2068, %f2068, %f2195;
	fma.rn.f32 	%f2197, %f2069, %f2069, %f2196;
	fma.rn.f32 	%f2198, %f2070, %f2070, %f2197;
	fma.rn.f32 	%f2199, %f2071, %f2071, %f2198;
	fma.rn.f32 	%f2200, %f2072, %f2072, %f2199;
	fma.rn.f32 	%f2201, %f2073, %f2073, %f2200;
	fma.rn.f32 	%f2202, %f2074, %f2074, %f2201;
	fma.rn.f32 	%f2203, %f2075, %f2075, %f2202;
	fma.rn.f32 	%f2204, %f2076, %f2076, %f2203;
	fma.rn.f32 	%f2205, %f2077, %f2077, %f2204;
	fma.rn.f32 	%f2206, %f2078, %f2078, %f2205;
	fma.rn.f32 	%f2207, %f2079, %f2079, %f2206;
	fma.rn.f32 	%f2208, %f2080, %f2080, %f2207;
	fma.rn.f32 	%f2209, %f2081, %f2081, %f2208;
	fma.rn.f32 	%f2210, %f2082, %f2082, %f2209;
	fma.rn.f32 	%f2211, %f2083, %f2083, %f2210;
	fma.rn.f32 	%f2212, %f2084, %f2084, %f2211;
	fma.rn.f32 	%f2213, %f2085, %f2085, %f2212;
	fma.rn.f32 	%f2214, %f2086, %f2086, %f2213;
	fma.rn.f32 	%f2215, %f2087, %f2087, %f2214;
	fma.rn.f32 	%f2216, %f2088, %f2088, %f2215;
	fma.rn.f32 	%f2217, %f2089, %f2089, %f2216;
	fma.rn.f32 	%f2218, %f2090, %f2090, %f2217;
	fma.rn.f32 	%f2219, %f2091, %f2091, %f2218;
	fma.rn.f32 	%f2220, %f2092, %f2092, %f2219;
	fma.rn.f32 	%f2221, %f2093, %f2093, %f2220;
	fma.rn.f32 	%f2222, %f2094, %f2094, %f2221;
	fma.rn.f32 	%f2223, %f2095, %f2095, %f2222;
	fma.rn.f32 	%f2224, %f2096, %f2096, %f2223;
	fma.rn.f32 	%f2225, %f2097, %f2097, %f2224;
	fma.rn.f32 	%f2226, %f2098, %f2098, %f2225;
	fma.rn.f32 	%f2227, %f2099, %f2099, %f2226;
	fma.rn.f32 	%f2228, %f2100, %f2100, %f2227;
	fma.rn.f32 	%f2229, %f2228, 0f3C000000, %f1170;
	rsqrt.approx.f32 	%f2230, %f2229;
	mul.f32 	%f2231, %f2230, %f1973;
	ld.global.nc.f32 	%f2232, [%rd23];
	mul.f32 	%f778, %f2231, %f2232;
	mul.f32 	%f2233, %f2230, %f1974;
	ld.global.nc.f32 	%f2234, [%rd23+4];
	mul.f32 	%f779, %f2233, %f2234;
	mul.f32 	%f2235, %f2230, %f1975;
	ld.global.nc.f32 	%f2236, [%rd23+8];
	mul.f32 	%f780, %f2235, %f2236;
	mul.f32 	%f2237, %f2230, %f1976;
	ld.global.nc.f32 	%f2238, [%rd23+12];
	mul.f32 	%f781, %f2237, %f2238;
	mul.f32 	%f2239, %f2230, %f1977;
	ld.global.nc.f32 	%f2240, [%rd23+16];
	mul.f32 	%f782, %f2239, %f2240;
	mul.f32 	%f2241, %f2230, %f1978;
	ld.global.nc.f32 	%f2242, [%rd23+20];
	mul.f32 	%f783, %f2241, %f2242;
	mul.f32 	%f2243, %f2230, %f1979;
	ld.global.nc.f32 	%f2244, [%rd23+24];
	mul.f32 	%f784, %f2243, %f2244;
	mul.f32 	%f2245, %f2230, %f1980;
	ld.global.nc.f32 	%f2246, [%rd23+28];
	mul.f32 	%f785, %f2245, %f2246;
	mul.f32 	%f2247, %f2230, %f1981;
	ld.global.nc.f32 	%f2248, [%rd23+32];
	mul.f32 	%f786, %f2247, %f2248;
	mul.f32 	%f2249, %f2230, %f1982;
	ld.global.nc.f32 	%f2250, [%rd23+36];
	mul.f32 	%f787, %f2249, %f2250;
	mul.f32 	%f2251, %f2230, %f1983;
	ld.global.nc.f32 	%f2252, [%rd23+40];
	mul.f32 	%f788, %f2251, %f2252;
	mul.f32 	%f2253, %f2230, %f1984;
	ld.global.nc.f32 	%f2254, [%rd23+44];
	mul.f32 	%f789, %f2253, %f2254;
	mul.f32 	%f2255, %f2230, %f1985;
	ld.global.nc.f32 	%f2256, [%rd23+48];
	mul.f32 	%f790, %f2255, %f2256;
	mul.f32 	%f2257, %f2230, %f1986;
	ld.global.nc.f32 	%f2258, [%rd23+52];
	mul.f32 	%f791, %f2257, %f2258;
	mul.f32 	%f2259, %f2230, %f1987;
	ld.global.nc.f32 	%f2260, [%rd23+56];
	mul.f32 	%f792, %f2259, %f2260;
	mul.f32 	%f2261, %f2230, %f1988;
	ld.global.nc.f32 	%f2262, [%rd23+60];
	mul.f32 	%f793, %f2261, %f2262;
	mul.f32 	%f2263, %f2230, %f1989;
	ld.global.nc.f32 	%f2264, [%rd23+64];
	mul.f32 	%f794, %f2263, %f2264;
	mul.f32 	%f2265, %f2230, %f1990;
	ld.global.nc.f32 	%f2266, [%rd23+68];
	mul.f32 	%f795, %f2265, %f2266;
	mul.f32 	%f2267, %f2230, %f1991;
	ld.global.nc.f32 	%f2268, [%rd23+72];
	mul.f32 	%f796, %f2267, %f2268;
	mul.f32 	%f2269, %f2230, %f1992;
	ld.global.nc.f32 	%f2270, [%rd23+76];
	mul.f32 	%f797, %f2269, %f2270;
	mul.f32 	%f2271, %f2230, %f1993;
	ld.global.nc.f32 	%f2272, [%rd23+80];
	mul.f32 	%f798, %f2271, %f2272;
	mul.f32 	%f2273, %f2230, %f1994;
	ld.global.nc.f32 	%f2274, [%rd23+84];
	mul.f32 	%f799, %f2273, %f2274;
	mul.f32 	%f2275, %f2230, %f1995;
	ld.global.nc.f32 	%f2276, [%rd23+88];
	mul.f32 	%f800, %f2275, %f2276;
	mul.f32 	%f2277, %f2230, %f1996;
	ld.global.nc.f32 	%f2278, [%rd23+92];
	mul.f32 	%f801, %f2277, %f2278;
	mul.f32 	%f2279, %f2230, %f1997;
	ld.global.nc.f32 	%f2280, [%rd23+96];
	mul.f32 	%f802, %f2279, %f2280;
	mul.f32 	%f2281, %f2230, %f1998;
	ld.global.nc.f32 	%f2282, [%rd23+100];
	mul.f32 	%f803, %f2281, %f2282;
	mul.f32 	%f2283, %f2230, %f1999;
	ld.global.nc.f32 	%f2284, [%rd23+104];
	mul.f32 	%f804, %f2283, %f2284;
	mul.f32 	%f2285, %f2230, %f2000;
	ld.global.nc.f32 	%f2286, [%rd23+108];
	mul.f32 	%f805, %f2285, %f2286;
	mul.f32 	%f2287, %f2230, %f2001;
	ld.global.nc.f32 	%f2288, [%rd23+112];
	mul.f32 	%f806, %f2287, %f2288;
	mul.f32 	%f2289, %f2230, %f2002;
	ld.global.nc.f32 	%f2290, [%rd23+116];
	mul.f32 	%f807, %f2289, %f2290;
	mul.f32 	%f2291, %f2230, %f2003;
	ld.global.nc.f32 	%f2292, [%rd23+120];
	mul.f32 	%f808, %f2291, %f2292;
	mul.f32 	%f2293, %f2230, %f2004;
	ld.global.nc.f32 	%f2294, [%rd23+124];
	mul.f32 	%f809, %f2293, %f2294;
	mul.f32 	%f2295, %f2230, %f2005;
	ld.global.nc.f32 	%f2296, [%rd23+128];
	mul.f32 	%f810, %f2295, %f2296;
	mul.f32 	%f2297, %f2230, %f2006;
	ld.global.nc.f32 	%f2298, [%rd23+132];
	mul.f32 	%f811, %f2297, %f2298;
	mul.f32 	%f2299, %f2230, %f2007;
	ld.global.nc.f32 	%f2300, [%rd23+136];
	mul.f32 	%f812, %f2299, %f2300;
	mul.f32 	%f2301, %f2230, %f2008;
	ld.global.nc.f32 	%f2302, [%rd23+140];
	mul.f32 	%f813, %f2301, %f2302;
	mul.f32 	%f2303, %f2230, %f2009;
	ld.global.nc.f32 	%f2304, [%rd23+144];
	mul.f32 	%f814, %f2303, %f2304;
	mul.f32 	%f2305, %f2230, %f2010;
	ld.global.nc.f32 	%f2306, [%rd23+148];
	mul.f32 	%f815, %f2305, %f2306;
	mul.f32 	%f2307, %f2230, %f2011;
	ld.global.nc.f32 	%f2308, [%rd23+152];
	mul.f32 	%f816, %f2307, %f2308;
	mul.f32 	%f2309, %f2230, %f2012;
	ld.global.nc.f32 	%f2310, [%rd23+156];
	mul.f32 	%f817, %f2309, %f2310;
	mul.f32 	%f2311, %f2230, %f2013;
	ld.global.nc.f32 	%f2312, [%rd23+160];
	mul.f32 	%f818, %f2311, %f2312;
	mul.f32 	%f2313, %f2230, %f2014;
	ld.global.nc.f32 	%f2314, [%rd23+164];
	mul.f32 	%f819, %f2313, %f2314;
	mul.f32 	%f2315, %f2230, %f2015;
	ld.global.nc.f32 	%f2316, [%rd23+168];
	mul.f32 	%f820, %f2315, %f2316;
	mul.f32 	%f2317, %f2230, %f2016;
	ld.global.nc.f32 	%f2318, [%rd23+172];
	mul.f32 	%f821, %f2317, %f2318;
	mul.f32 	%f2319, %f2230, %f2017;
	ld.global.nc.f32 	%f2320, [%rd23+176];
	mul.f32 	%f822, %f2319, %f2320;
	mul.f32 	%f2321, %f2230, %f2018;
	ld.global.nc.f32 	%f2322, [%rd23+180];
	mul.f32 	%f823, %f2321, %f2322;
	mul.f32 	%f2323, %f2230, %f2019;
	ld.global.nc.f32 	%f2324, [%rd23+184];
	mul.f32 	%f824, %f2323, %f2324;
	mul.f32 	%f2325, %f2230, %f2020;
	ld.global.nc.f32 	%f2326, [%rd23+188];
	mul.f32 	%f825, %f2325, %f2326;
	mul.f32 	%f2327, %f2230, %f2021;
	ld.global.nc.f32 	%f2328, [%rd23+192];
	mul.f32 	%f826, %f2327, %f2328;
	mul.f32 	%f2329, %f2230, %f2022;
	ld.global.nc.f32 	%f2330, [%rd23+196];
	mul.f32 	%f827, %f2329, %f2330;
	mul.f32 	%f2331, %f2230, %f2023;
	ld.global.nc.f32 	%f2332, [%rd23+200];
	mul.f32 	%f828, %f2331, %f2332;
	mul.f32 	%f2333, %f2230, %f2024;
	ld.global.nc.f32 	%f2334, [%rd23+204];
	mul.f32 	%f829, %f2333, %f2334;
	mul.f32 	%f2335, %f2230, %f2025;
	ld.global.nc.f32 	%f2336, [%rd23+208];
	mul.f32 	%f830, %f2335, %f2336;
	mul.f32 	%f2337, %f2230, %f2026;
	ld.global.nc.f32 	%f2338, [%rd23+212];
	mul.f32 	%f831, %f2337, %f2338;
	mul.f32 	%f2339, %f2230, %f2027;
	ld.global.nc.f32 	%f2340, [%rd23+216];
	mul.f32 	%f832, %f2339, %f2340;
	mul.f32 	%f2341, %f2230, %f2028;
	ld.global.nc.f32 	%f2342, [%rd23+220];
	mul.f32 	%f833, %f2341, %f2342;
	mul.f32 	%f2343, %f2230, %f2029;
	ld.global.nc.f32 	%f2344, [%rd23+224];
	mul.f32 	%f834, %f2343, %f2344;
	mul.f32 	%f2345, %f2230, %f2030;
	ld.global.nc.f32 	%f2346, [%rd23+228];
	mul.f32 	%f835, %f2345, %f2346;
	mul.f32 	%f2347, %f2230, %f2031;
	ld.global.nc.f32 	%f2348, [%rd23+232];
	mul.f32 	%f836, %f2347, %f2348;
	mul.f32 	%f2349, %f2230, %f2032;
	ld.global.nc.f32 	%f2350, [%rd23+236];
	mul.f32 	%f837, %f2349, %f2350;
	mul.f32 	%f2351, %f2230, %f2033;
	ld.global.nc.f32 	%f2352, [%rd23+240];
	mul.f32 	%f838, %f2351, %f2352;
	mul.f32 	%f2353, %f2230, %f2034;
	ld.global.nc.f32 	%f2354, [%rd23+244];
	mul.f32 	%f839, %f2353, %f2354;
	mul.f32 	%f2355, %f2230, %f2035;
	ld.global.nc.f32 	%f2356, [%rd23+248];
	mul.f32 	%f840, %f2355, %f2356;
	mul.f32 	%f2357, %f2230, %f2036;
	ld.global.nc.f32 	%f2358, [%rd23+252];
	mul.f32 	%f841, %f2357, %f2358;
	mul.f32 	%f2359, %f2230, %f2037;
	ld.global.nc.f32 	%f2360, [%rd23+256];
	mul.f32 	%f842, %f2359, %f2360;
	mul.f32 	%f2361, %f2230, %f2038;
	ld.global.nc.f32 	%f2362, [%rd23+260];
	mul.f32 	%f843, %f2361, %f2362;
	mul.f32 	%f2363, %f2230, %f2039;
	ld.global.nc.f32 	%f2364, [%rd23+264];
	mul.f32 	%f844, %f2363, %f2364;
	mul.f32 	%f2365, %f2230, %f2040;
	ld.global.nc.f32 	%f2366, [%rd23+268];
	mul.f32 	%f845, %f2365, %f2366;
	mul.f32 	%f2367, %f2230, %f2041;
	ld.global.nc.f32 	%f2368, [%rd23+272];
	mul.f32 	%f846, %f2367, %f2368;
	mul.f32 	%f2369, %f2230, %f2042;
	ld.global.nc.f32 	%f2370, [%rd23+276];
	mul.f32 	%f847, %f2369, %f2370;
	mul.f32 	%f2371, %f2230, %f2043;
	ld.global.nc.f32 	%f2372, [%rd23+280];
	mul.f32 	%f848, %f2371, %f2372;
	mul.f32 	%f2373, %f2230, %f2044;
	ld.global.nc.f32 	%f2374, [%rd23+284];
	mul.f32 	%f849, %f2373, %f2374;
	mul.f32 	%f2375, %f2230, %f2045;
	ld.global.nc.f32 	%f2376, [%rd23+288];
	mul.f32 	%f850, %f2375, %f2376;
	mul.f32 	%f2377, %f2230, %f2046;
	ld.global.nc.f32 	%f2378, [%rd23+292];
	mul.f32 	%f851, %f2377, %f2378;
	mul.f32 	%f2379, %f2230, %f2047;
	ld.global.nc.f32 	%f2380, [%rd23+296];
	mul.f32 	%f852, %f2379, %f2380;
	mul.f32 	%f2381, %f2230, %f2048;
	ld.global.nc.f32 	%f2382, [%rd23+300];
	mul.f32 	%f853, %f2381, %f2382;
	mul.f32 	%f2383, %f2230, %f2049;
	ld.global.nc.f32 	%f2384, [%rd23+304];
	mul.f32 	%f854, %f2383, %f2384;
	mul.f32 	%f2385, %f2230, %f2050;
	ld.global.nc.f32 	%f2386, [%rd23+308];
	mul.f32 	%f855, %f2385, %f2386;
	mul.f32 	%f2387, %f2230, %f2051;
	ld.global.nc.f32 	%f2388, [%rd23+312];
	mul.f32 	%f856, %f2387, %f2388;
	mul.f32 	%f2389, %f2230, %f2052;
	ld.global.nc.f32 	%f2390, [%rd23+316];
	mul.f32 	%f857, %f2389, %f2390;
	mul.f32 	%f2391, %f2230, %f2053;
	ld.global.nc.f32 	%f2392, [%rd23+320];
	mul.f32 	%f858, %f2391, %f2392;
	mul.f32 	%f2393, %f2230, %f2054;
	ld.global.nc.f32 	%f2394, [%rd23+324];
	mul.f32 	%f859, %f2393, %f2394;
	mul.f32 	%f2395, %f2230, %f2055;
	ld.global.nc.f32 	%f2396, [%rd23+328];
	mul.f32 	%f860, %f2395, %f2396;
	mul.f32 	%f2397, %f2230, %f2056;
	ld.global.nc.f32 	%f2398, [%rd23+332];
	mul.f32 	%f861, %f2397, %f2398;
	mul.f32 	%f2399, %f2230, %f2057;
	ld.global.nc.f32 	%f2400, [%rd23+336];
	mul.f32 	%f862, %f2399, %f2400;
	mul.f32 	%f2401, %f2230, %f2058;
	ld.global.nc.f32 	%f2402, [%rd23+340];
	mul.f32 	%f863, %f2401, %f2402;
	mul.f32 	%f2403, %f2230, %f2059;
	ld.global.nc.f32 	%f2404, [%rd23+344];
	mul.f32 	%f864, %f2403, %f2404;
	mul.f32 	%f2405, %f2230, %f2060;
	ld.global.nc.f32 	%f2406, [%rd23+348];
	mul.f32 	%f865, %f2405, %f2406;
	mul.f32 	%f2407, %f2230, %f2061;
	ld.global.nc.f32 	%f2408, [%rd23+352];
	mul.f32 	%f866, %f2407, %f2408;
	mul.f32 	%f2409, %f2230, %f2062;
	ld.global.nc.f32 	%f2410, [%rd23+356];
	mul.f32 	%f867, %f2409, %f2410;
	mul.f32 	%f2411, %f2230, %f2063;
	ld.global.nc.f32 	%f2412, [%rd23+360];
	mul.f32 	%f868, %f2411, %f2412;
	mul.f32 	%f2413, %f2230, %f2064;
	ld.global.nc.f32 	%f2414, [%rd23+364];
	mul.f32 	%f869, %f2413, %f2414;
	mul.f32 	%f2415, %f2230, %f2065;
	ld.global.nc.f32 	%f2416, [%rd23+368];
	mul.f32 	%f870, %f2415, %f2416;
	mul.f32 	%f2417, %f2230, %f2066;
	ld.global.nc.f32 	%f2418, [%rd23+372];
	mul.f32 	%f871, %f2417, %f2418;
	mul.f32 	%f2419, %f2230, %f2067;
	ld.global.nc.f32 	%f2420, [%rd23+376];
	mul.f32 	%f872, %f2419, %f2420;
	mul.f32 	%f2421, %f2230, %f2068;
	ld.global.nc.f32 	%f2422, [%rd23+380];
	mul.f32 	%f873, %f2421, %f2422;
	mul.f32 	%f2423, %f2230, %f2069;
	ld.global.nc.f32 	%f2424, [%rd23+384];
	mul.f32 	%f874, %f2423, %f2424;
	mul.f32 	%f2425, %f2230, %f2070;
	ld.global.nc.f32 	%f2426, [%rd23+388];
	mul.f32 	%f875, %f2425, %f2426;
	mul.f32 	%f2427, %f2230, %f2071;
	ld.global.nc.f32 	%f2428, [%rd23+392];
	mul.f32 	%f876, %f2427, %f2428;
	mul.f32 	%f2429, %f2230, %f2072;
	ld.global.nc.f32 	%f2430, [%rd23+396];
	mul.f32 	%f877, %f2429, %f2430;
	mul.f32 	%f2431, %f2230, %f2073;
	ld.global.nc.f32 	%f2432, [%rd23+400];
	mul.f32 	%f878, %f2431, %f2432;
	mul.f32 	%f2433, %f2230, %f2074;
	ld.global.nc.f32 	%f2434, [%rd23+404];
	mul.f32 	%f879, %f2433, %f2434;
	mul.f32 	%f2435, %f2230, %f2075;
	ld.global.nc.f32 	%f2436, [%rd23+408];
	mul.f32 	%f880, %f2435, %f2436;
	mul.f32 	%f2437, %f2230, %f2076;
	ld.global.nc.f32 	%f2438, [%rd23+412];
	mul.f32 	%f881, %f2437, %f2438;
	mul.f32 	%f2439, %f2230, %f2077;
	ld.global.nc.f32 	%f2440, [%rd23+416];
	mul.f32 	%f882, %f2439, %f2440;
	mul.f32 	%f2441, %f2230, %f2078;
	ld.global.nc.f32 	%f2442, [%rd23+420];
	mul.f32 	%f883, %f2441, %f2442;
	mul.f32 	%f2443, %f2230, %f2079;
	ld.global.nc.f32 	%f2444, [%rd23+424];
	mul.f32 	%f884, %f2443, %f2444;
	mul.f32 	%f2445, %f2230, %f2080;
	ld.global.nc.f32 	%f2446, [%rd23+428];
	mul.f32 	%f885, %f2445, %f2446;
	mul.f32 	%f2447, %f2230, %f2081;
	ld.global.nc.f32 	%f2448, [%rd23+432];
	mul.f32 	%f886, %f2447, %f2448;
	mul.f32 	%f2449, %f2230, %f2082;
	ld.global.nc.f32 	%f2450, [%rd23+436];
	mul.f32 	%f887, %f2449, %f2450;
	mul.f32 	%f2451, %f2230, %f2083;
	ld.global.nc.f32 	%f2452, [%rd23+440];
	mul.f32 	%f888, %f2451, %f2452;
	mul.f32 	%f2453, %f2230, %f2084;
	ld.global.nc.f32 	%f2454, [%rd23+444];
	mul.f32 	%f889, %f2453, %f2454;
	mul.f32 	%f2455, %f2230, %f2085;
	ld.global.nc.f32 	%f2456, [%rd23+448];
	mul.f32 	%f890, %f2455, %f2456;
	mul.f32 	%f2457, %f2230, %f2086;
	ld.global.nc.f32 	%f2458, [%rd23+452];
	mul.f32 	%f891, %f2457, %f2458;
	mul.f32 	%f2459, %f2230, %f2087;
	ld.global.nc.f32 	%f2460, [%rd23+456];
	mul.f32 	%f892, %f2459, %f2460;
	mul.f32 	%f2461, %f2230, %f2088;
	ld.global.nc.f32 	%f2462, [%rd23+460];
	mul.f32 	%f893, %f2461, %f2462;
	mul.f32 	%f2463, %f2230, %f2089;
	ld.global.nc.f32 	%f2464, [%rd23+464];
	mul.f32 	%f894, %f2463, %f2464;
	mul.f32 	%f2465, %f2230, %f2090;
	ld.global.nc.f32 	%f2466, [%rd23+468];
	mul.f32 	%f895, %f2465, %f2466;
	mul.f32 	%f2467, %f2230, %f2091;
	ld.global.nc.f32 	%f2468, [%rd23+472];
	mul.f32 	%f896, %f2467, %f2468;
	mul.f32 	%f2469, %f2230, %f2092;
	ld.global.nc.f32 	%f2470, [%rd23+476];
	mul.f32 	%f897, %f2469, %f2470;
	mul.f32 	%f2471, %f2230, %f2093;
	ld.global.nc.f32 	%f2472, [%rd23+480];
	mul.f32 	%f898, %f2471, %f2472;
	mul.f32 	%f2473, %f2230, %f2094;
	ld.global.nc.f32 	%f2474, [%rd23+484];
	mul.f32 	%f899, %f2473, %f2474;
	mul.f32 	%f2475, %f2230, %f2095;
	ld.global.nc.f32 	%f2476, [%rd23+488];
	mul.f32 	%f900, %f2475, %f2476;
	mul.f32 	%f2477, %f2230, %f2096;
	ld.global.nc.f32 	%f2478, [%rd23+492];
	mul.f32 	%f901, %f2477, %f2478;
	mul.f32 	%f2479, %f2230, %f2097;
	ld.global.nc.f32 	%f2480, [%rd23+496];
	mul.f32 	%f902, %f2479, %f2480;
	mul.f32 	%f2481, %f2230, %f2098;
	ld.global.nc.f32 	%f2482, [%rd23+500];
	mul.f32 	%f903, %f2481, %f2482;
	mul.f32 	%f2483, %f2230, %f2099;
	ld.global.nc.f32 	%f2484, [%rd23+504];
	mul.f32 	%f904, %f2483, %f2484;
	mul.f32 	%f2485, %f2230, %f2100;
	ld.global.nc.f32 	%f2486, [%rd23+508];
	mul.f32 	%f905, %f2485, %f2486;
	mov.b32 	%r689, 0;
	mov.f32 	%f4320, 0f00000000;
	mov.f32 	%f4321, %f4320;
	mov.f32 	%f4322, %f4320;
	mov.f32 	%f4323, %f4320;
	mov.f32 	%f4324, %f4320;
	mov.f32 	%f4325, %f4320;
	mov.f32 	%f4326, %f4320;
	mov.f32 	%f4327, %f4320;
	mov.f32 	%f4328, %f4320;
	mov.f32 	%f4329, %f4320;
	mov.f32 	%f4330, %f4320;
	mov.f32 	%f4331, %f4320;
	mov.f32 	%f4332, %f4320;
	mov.f32 	%f4333, %f4320;
	mov.f32 	%f4334, %f4320;
	mov.f32 	%f4335, %f4320;
	mov.f32 	%f4336, %f4320;
	mov.f32 	%f4337, %f4320;
	mov.f32 	%f4338, %f4320;
	mov.f32 	%f4339, %f4320;
	mov.f32 	%f4340, %f4320;
	mov.f32 	%f4341, %f4320;
	mov.f32 	%f4342, %f4320;
	mov.f32 	%f4343, %f4320;
	mov.f32 	%f4344, %f4320;
	mov.f32 	%f4345, %f4320;
	mov.f32 	%f4346, %f4320;
	mov.f32 	%f4347, %f4320;
	mov.f32 	%f4348, %f4320;
	mov.f32 	%f4349, %f4320;
	mov.f32 	%f4350, %f4320;
	mov.f32 	%f4351, %f4320;
	mov.f32 	%f4352, %f4320;
	mov.f32 	%f4353, %f4320;
	mov.f32 	%f4354, %f4320;
	mov.f32 	%f4355, %f4320;
	mov.f32 	%f4356, %f4320;
	mov.f32 	%f4357, %f4320;
	mov.f32 	%f4358, %f4320;
	mov.f32 	%f4359, %f4320;
	mov.f32 	%f4360, %f4320;
	mov.f32 	%f4361, %f4320;
	mov.f32 	%f4362, %f4320;
	mov.f32 	%f4363, %f4320;
	mov.f32 	%f4364, %f4320;
	mov.f32 	%f4365, %f4320;
	mov.f32 	%f4366, %f4320;
	mov.f32 	%f4367, %f4320;
	mov.f32 	%f4368, %f4320;
	mov.f32 	%f4369, %f4320;
	mov.f32 	%f4370, %f4320;
	mov.f32 	%f4371, %f4320;
	mov.f32 	%f4372, %f4320;
	mov.f32 	%f4373, %f4320;
	mov.f32 	%f4374, %f4320;
	mov.f32 	%f4375, %f4320;
	mov.f32 	%f4376, %f4320;
	mov.f32 	%f4377, %f4320;
	mov.f32 	%f4378, %f4320;
	mov.f32 	%f4379, %f4320;
	mov.f32 	%f4380, %f4320;
	mov.f32 	%f4381, %f4320;
	mov.f32 	%f4382, %f4320;
	mov.f32 	%f4383, %f4320;
	mov.f32 	%f4384, %f4320;
	mov.f32 	%f4385, %f4320;
	mov.f32 	%f4386, %f4320;
	mov.f32 	%f4387, %f4320;
	mov.f32 	%f4388, %f4320;
	mov.f32 	%f4389, %f4320;
	mov.f32 	%f4390, %f4320;
	mov.f32 	%f4391, %f4320;
	mov.f32 	%f4392, %f4320;
	mov.f32 	%f4393, %f4320;
	mov.f32 	%f4394, %f4320;
	mov.f32 	%f4395, %f4320;
	mov.f32 	%f4396, %f4320;
	mov.f32 	%f4397, %f4320;
	mov.f32 	%f4398, %f4320;
	mov.f32 	%f4399, %f4320;
	mov.f32 	%f4400, %f4320;
	mov.f32 	%f4401, %f4320;
	mov.f32 	%f4402, %f4320;
	mov.f32 	%f4403, %f4320;
	mov.f32 	%f4404, %f4320;
	mov.f32 	%f4405, %f4320;
	mov.f32 	%f4406, %f4320;
	mov.f32 	%f4407, %f4320;
	mov.f32 	%f4408, %f4320;
	mov.f32 	%f4409, %f4320;
	mov.f32 	%f4410, %f4320;
	mov.f32 	%f4411, %f4320;
	mov.f32 	%f4412, %f4320;
	mov.f32 	%f4413, %f4320;
	mov.f32 	%f4414, %f4320;
	mov.f32 	%f4415, %f4320;
	mov.f32 	%f4416, %f4320;
	mov.f32 	%f4417, %f4320;
	mov.f32 	%f4418, %f4320;
	mov.f32 	%f4419, %f4320;
	mov.f32 	%f4420, %f4320;
	mov.f32 	%f4421, %f4320;
	mov.f32 	%f4422, %f4320;
	mov.f32 	%f4423, %f4320;
	mov.f32 	%f4424, %f4320;
	mov.f32 	%f4425, %f4320;
	mov.f32 	%f4426, %f4320;
	mov.f32 	%f4427, %f4320;
	mov.f32 	%f4428, %f4320;
	mov.f32 	%f4429, %f4320;
	mov.f32 	%f4430, %f4320;
	mov.f32 	%f4431, %f4320;
	mov.f32 	%f4432, %f4320;
	mov.f32 	%f4433, %f4320;
	mov.f32 	%f4434, %f4320;
	mov.f32 	%f4435, %f4320;
	mov.f32 	%f4436, %f4320;
	mov.f32 	%f4437, %f4320;
	mov.f32 	%f4438, %f4320;
	mov.f32 	%f4439, %f4320;
	mov.f32 	%f4440, %f4320;
	mov.f32 	%f4441, %f4320;
	mov.f32 	%f4442, %f4320;
	mov.f32 	%f4443, %f4320;
	mov.f32 	%f4444, %f4320;
	mov.f32 	%f4445, %f4320;
	mov.f32 	%f4446, %f4320;
	mov.f32 	%f4447, %f4320;
$L__BB0_14:
	ld.param.u64 	%rd36, [_Z16waller_fused_128PKaS0_PKfS2_S2_S2_S2_Pfi10TuningFork_param_2];
	cvta.to.global.u64 	%rd24, %rd36;
	mul.wide.u32 	%rd25, %r689, 4;
	add.s64 	%rd26, %rd24, %rd25;
	ld.global.nc.f32 	%f2487, [%rd26];
	fma.rn.f32 	%f2488, %f778, %f2487, 0f00000000;
	ld.global.nc.f32 	%f2489, [%rd26+2048];
	fma.rn.f32 	%f2490, %f779, %f2489, %f2488;
	ld.global.nc.f32 	%f2491, [%rd26+4096];
	fma.rn.f32 	%f2492, %f780, %f2491, %f2490;
	ld.global.nc.f32 	%f2493, [%rd26+6144];
	fma.rn.f32 	%f2494, %f781, %f2493, %f2492;
	ld.global.nc.f32 	%f2495, [%rd26+8192];
	fma.rn.f32 	%f2496, %f782, %f2495, %f2494;
	ld.global.nc.f32 	%f2497, [%rd26+10240];
	fma.rn.f32 	%f2498, %f783, %f2497, %f2496;
	ld.global.nc.f32 	%f2499, [%rd26+12288];
	fma.rn.f32 	%f2500, %f784, %f2499, %f2498;
	ld.global.nc.f32 	%f2501, [%rd26+14336];
	fma.rn.f32 	%f2502, %f785, %f2501, %f2500;
	ld.global.nc.f32 	%f2503, [%rd26+16384];
	fma.rn.f32 	%f2504, %f786, %f2503, %f2502;
	ld.global.nc.f32 	%f2505, [%rd26+18432];
	fma.rn.f32 	%f2506, %f787, %f2505, %f2504;
	ld.global.nc.f32 	%f2507, [%rd26+20480];
	fma.rn.f32 	%f2508, %f788, %f2507, %f2506;
	ld.global.nc.f32 	%f2509, [%rd26+22528];
	fma.rn.f32 	%f2510, %f789, %f2509, %f2508;
	ld.global.nc.f32 	%f2511, [%rd26+24576];
	fma.rn.f32 	%f2512, %f790, %f2511, %f2510;
	ld.global.nc.f32 	%f2513, [%rd26+26624];
	fma.rn.f32 	%f2514, %f791, %f2513, %f2512;
	ld.global.nc.f32 	%f2515, [%rd26+28672];
	fma.rn.f32 	%f2516, %f792, %f2515, %f2514;
	ld.global.nc.f32 	%f2517, [%rd26+30720];
	fma.rn.f32 	%f2518, %f793, %f2517, %f2516;
	ld.global.nc.f32 	%f2519, [%rd26+32768];
	fma.rn.f32 	%f2520, %f794, %f2519, %f2518;
	ld.global.nc.f32 	%f2521, [%rd26+34816];
	fma.rn.f32 	%f2522, %f795, %f2521, %f2520;
	ld.global.nc.f32 	%f2523, [%rd26+36864];
	fma.rn.f32 	%f2524, %f796, %f2523, %f2522;
	ld.global.nc.f32 	%f2525, [%rd26+38912];
	fma.rn.f32 	%f2526, %f797, %f2525, %f2524;
	ld.global.nc.f32 	%f2527, [%rd26+40960];
	fma.rn.f32 	%f2528, %f798, %f2527, %f2526;
	ld.global.nc.f32 	%f2529, [%rd26+43008];
	fma.rn.f32 	%f2530, %f799, %f2529, %f2528;
	ld.global.nc.f32 	%f2531, [%rd26+45056];
	fma.rn.f32 	%f2532, %f800, %f2531, %f2530;
	ld.global.nc.f32 	%f2533, [%rd26+47104];
	fma.rn.f32 	%f2534, %f801, %f2533, %f2532;
	ld.global.nc.f32 	%f2535, [%rd26+49152];
	fma.rn.f32 	%f2536, %f802, %f2535, %f2534;
	ld.global.nc.f32 	%f2537, [%rd26+51200];
	fma.rn.f32 	%f2538, %f803, %f2537, %f2536;
	ld.global.nc.f32 	%f2539, [%rd26+53248];
	fma.rn.f32 	%f2540, %f804, %f2539, %f2538;
	ld.global.nc.f32 	%f2541, [%rd26+55296];
	fma.rn.f32 	%f2542, %f805, %f2541, %f2540;
	ld.global.nc.f32 	%f2543, [%rd26+57344];
	fma.rn.f32 	%f2544, %f806, %f2543, %f2542;
	ld.global.nc.f32 	%f2545, [%rd26+59392];
	fma.rn.f32 	%f2546, %f807, %f2545, %f2544;
	ld.global.nc.f32 	%f2547, [%rd26+61440];
	fma.rn.f32 	%f2548, %f808, %f2547, %f2546;
	ld.global.nc.f32 	%f2549, [%rd26+63488];
	fma.rn.f32 	%f2550, %f809, %f2549, %f2548;
	ld.global.nc.f32 	%f2551, [%rd26+65536];
	fma.rn.f32 	%f2552, %f810, %f2551, %f2550;
	ld.global.nc.f32 	%f2553, [%rd26+67584];
	fma.rn.f32 	%f2554, %f811, %f2553, %f2552;
	ld.global.nc.f32 	%f2555, [%rd26+69632];
	fma.rn.f32 	%f2556, %f812, %f2555, %f2554;
	ld.global.nc.f32 	%f2557, [%rd26+71680];
	fma.rn.f32 	%f2558, %f813, %f2557, %f2556;
	ld.global.nc.f32 	%f2559, [%rd26+73728];
	fma.rn.f32 	%f2560, %f814, %f2559, %f2558;
	ld.global.nc.f32 	%f2561, [%rd26+75776];
	fma.rn.f32 	%f2562, %f815, %f2561, %f2560;
	ld.global.nc.f32 	%f2563, [%rd26+77824];
	fma.rn.f32 	%f2564, %f816, %f2563, %f2562;
	ld.global.nc.f32 	%f2565, [%rd26+79872];
	fma.rn.f32 	%f2566, %f817, %f2565, %f2564;
	ld.global.nc.f32 	%f2567, [%rd26+81920];
	fma.rn.f32 	%f2568, %f818, %f2567, %f2566;
	ld.global.nc.f32 	%f2569, [%rd26+83968];
	fma.rn.f32 	%f2570, %f819, %f2569, %f2568;
	ld.global.nc.f32 	%f2571, [%rd26+86016];
	fma.rn.f32 	%f2572, %f820, %f2571, %f2570;
	ld.global.nc.f32 	%f2573, [%rd26+88064];
	fma.rn.f32 	%f2574, %f821, %f2573, %f2572;
	ld.global.nc.f32 	%f2575, [%rd26+90112];
	fma.rn.f32 	%f2576, %f822, %f2575, %f2574;
	ld.global.nc.f32 	%f2577, [%rd26+92160];
	fma.rn.f32 	%f2578, %f823, %f2577, %f2576;
	ld.global.nc.f32 	%f2579, [%rd26+94208];
	fma.rn.f32 	%f2580, %f824, %f2579, %f2578;
	ld.global.nc.f32 	%f2581, [%rd26+96256];
	fma.rn.f32 	%f2582, %f825, %f2581, %f2580;
	ld.global.nc.f32 	%f2583, [%rd26+98304];
	fma.rn.f32 	%f2584, %f826, %f2583, %f2582;
	ld.global.nc.f32 	%f2585, [%rd26+100352];
	fma.rn.f32 	%f2586, %f827, %f2585, %f2584;
	ld.global.nc.f32 	%f2587, [%rd26+102400];
	fma.rn.f32 	%f2588, %f828, %f2587, %f2586;
	ld.global.nc.f32 	%f2589, [%rd26+104448];
	fma.rn.f32 	%f2590, %f829, %f2589, %f2588;
	ld.global.nc.f32 	%f2591, [%rd26+106496];
	fma.rn.f32 	%f2592, %f830, %f2591, %f2590;
	ld.global.nc.f32 	%f2593, [%rd26+108544];
	fma.rn.f32 	%f2594, %f831, %f2593, %f2592;
	ld.global.nc.f32 	%f2595, [%rd26+110592];
	fma.rn.f32 	%f2596, %f832, %f2595, %f2594;
	ld.global.nc.f32 	%f2597, [%rd26+112640];
	fma.rn.f32 	%f2598, %f833, %f2597, %f2596;
	ld.global.nc.f32 	%f2599, [%rd26+114688];
	fma.rn.f32 	%f2600, %f834, %f2599, %f2598;
	ld.global.nc.f32 	%f2601, [%rd26+116736];
	fma.rn.f32 	%f2602, %f835, %f2601, %f2600;
	ld.global.nc.f32 	%f2603, [%rd26+118784];
	fma.rn.f32 	%f2604, %f836, %f2603, %f2602;
	ld.global.nc.f32 	%f2605, [%rd26+120832];
	fma.rn.f32 	%f2606, %f837, %f2605, %f2604;
	ld.global.nc.f32 	%f2607, [%rd26+122880];
	fma.rn.f32 	%f2608, %f838, %f2607, %f2606;
	ld.global.nc.f32 	%f2609, [%rd26+124928];
	fma.rn.f32 	%f2610, %f839, %f2609, %f2608;
	ld.global.nc.f32 	%f2611, [%rd26+126976];
	fma.rn.f32 	%f2612, %f840, %f2611, %f2610;
	ld.global.nc.f32 	%f2613, [%rd26+129024];
	fma.rn.f32 	%f2614, %f841, %f2613, %f2612;
	ld.global.nc.f32 	%f2615, [%rd26+131072];
	fma.rn.f32 	%f2616, %f842, %f2615, %f2614;
	ld.global.nc.f32 	%f2617, [%rd26+133120];
	fma.rn.f32 	%f2618, %f843, %f2617, %f2616;
	ld.global.nc.f32 	%f2619, [%rd26+135168];
	fma.rn.f32 	%f2620, %f844, %f2619, %f2618;
	ld.global.nc.f32 	%f2621, [%rd26+137216];
	fma.rn.f32 	%f2622, %f845, %f2621, %f2620;
	ld.global.nc.f32 	%f2623, [%rd26+139264];
	fma.rn.f32 	%f2624, %f846, %f2623, %f2622;
	ld.global.nc.f32 	%f2625, [%rd26+141312];
	fma.rn.f32 	%f2626, %f847, %f2625, %f2624;
	ld.global.nc.f32 	%f2627, [%rd26+143360];
	fma.rn.f32 	%f2628, %f848, %f2627, %f2626;
	ld.global.nc.f32 	%f2629, [%rd26+145408];
	fma.rn.f32 	%f2630, %f849, %f2629, %f2628;
	ld.global.nc.f32 	%f2631, [%rd26+147456];
	fma.rn.f32 	%f2632, %f850, %f2631, %f2630;
	ld.global.nc.f32 	%f2633, [%rd26+149504];
	fma.rn.f32 	%f2634, %f851, %f2633, %f2632;
	ld.global.nc.f32 	%f2635, [%rd26+151552];
	fma.rn.f32 	%f2636, %f852, %f2635, %f2634;
	ld.global.nc.f32 	%f2637, [%rd26+153600];
	fma.rn.f32 	%f2638, %f853, %f2637, %f2636;
	ld.global.nc.f32 	%f2639, [%rd26+155648];
	fma.rn.f32 	%f2640, %f854, %f2639, %f2638;
	ld.global.nc.f32 	%f2641, [%rd26+157696];
	fma.rn.f32 	%f2642, %f855, %f2641, %f2640;
	ld.global.nc.f32 	%f2643, [%rd26+159744];
	fma.rn.f32 	%f2644, %f856, %f2643, %f2642;
	ld.global.nc.f32 	%f2645, [%rd26+161792];
	fma.rn.f32 	%f2646, %f857, %f2645, %f2644;
	ld.global.nc.f32 	%f2647, [%rd26+163840];
	fma.rn.f32 	%f2648, %f858, %f2647, %f2646;
	ld.global.nc.f32 	%f2649, [%rd26+165888];
	fma.rn.f32 	%f2650, %f859, %f2649, %f2648;
	ld.global.nc.f32 	%f2651, [%rd26+167936];
	fma.rn.f32 	%f2652, %f860, %f2651, %f2650;
	ld.global.nc.f32 	%f2653, [%rd26+169984];
	fma.rn.f32 	%f2654, %f861, %f2653, %f2652;
	ld.global.nc.f32 	%f2655, [%rd26+172032];
	fma.rn.f32 	%f2656, %f862, %f2655, %f2654;
	ld.global.nc.f32 	%f2657, [%rd26+174080];
	fma.rn.f32 	%f2658, %f863, %f2657, %f2656;
	ld.global.nc.f32 	%f2659, [%rd26+176128];
	fma.rn.f32 	%f2660, %f864, %f2659, %f2658;
	ld.global.nc.f32 	%f2661, [%rd26+178176];
	fma.rn.f32 	%f2662, %f865, %f2661, %f2660;
	ld.global.nc.f32 	%f2663, [%rd26+180224];
	fma.rn.f32 	%f2664, %f866, %f2663, %f2662;
	ld.global.nc.f32 	%f2665, [%rd26+182272];
	fma.rn.f32 	%f2666, %f867, %f2665, %f2664;
	ld.global.nc.f32 	%f2667, [%rd26+184320];
	fma.rn.f32 	%f2668, %f868, %f2667, %f2666;
	ld.global.nc.f32 	%f2669, [%rd26+186368];
	fma.rn.f32 	%f2670, %f869, %f2669, %f2668;
	ld.global.nc.f32 	%f2671, [%rd26+188416];
	fma.rn.f32 	%f2672, %f870, %f2671, %f2670;
	ld.global.nc.f32 	%f2673, [%rd26+190464];
	fma.rn.f32 	%f2674, %f871, %f2673, %f2672;
	ld.global.nc.f32 	%f2675, [%rd26+192512];
	fma.rn.f32 	%f2676, %f872, %f2675, %f2674;
	ld.global.nc.f32 	%f2677, [%rd26+194560];
	fma.rn.f32 	%f2678, %f873, %f2677, %f2676;
	ld.global.nc.f32 	%f2679, [%rd26+196608];
	fma.rn.f32 	%f2680, %f874, %f2679, %f2678;
	ld.global.nc.f32 	%f2681, [%rd26+198656];
	fma.rn.f32 	%f2682, %f875, %f2681, %f2680;
	ld.global.nc.f32 	%f2683, [%rd26+200704];
	fma.rn.f32 	%f2684, %f876, %f2683, %f2682;
	ld.global.nc.f32 	%f2685, [%rd26+202752];
	fma.rn.f32 	%f2686, %f877, %f2685, %f2684;
	ld.global.nc.f32 	%f2687, [%rd26+204800];
	fma.rn.f32 	%f2688, %f878, %f2687, %f2686;
	ld.global.nc.f32 	%f2689, [%rd26+206848];
	fma.rn.f32 	%f2690, %f879, %f2689, %f2688;
	ld.global.nc.f32 	%f2691, [%rd26+208896];
	fma.rn.f32 	%f2692, %f880, %f2691, %f2690;
	ld.global.nc.f32 	%f2693, [%rd26+210944];
	fma.rn.f32 	%f2694, %f881, %f2693, %f2692;
	ld.global.nc.f32 	%f2695, [%rd26+212992];
	fma.rn.f32 	%f2696, %f882, %f2695, %f2694;
	ld.global.nc.f32 	%f2697, [%rd26+215040];
	fma.rn.f32 	%f2698, %f883, %f2697, %f2696;
	ld.global.nc.f32 	%f2699, [%rd26+217088];
	fma.rn.f32 	%f2700, %f884, %f2699, %f2698;
	ld.global.nc.f32 	%f2701, [%rd26+219136];
	fma.rn.f32 	%f2702, %f885, %f2701, %f2700;
	ld.global.nc.f32 	%f2703, [%rd26+221184];
	fma.rn.f32 	%f2704, %f886, %f2703, %f2702;
	ld.global.nc.f32 	%f2705, [%rd26+223232];
	fma.rn.f32 	%f2706, %f887, %f2705, %f2704;
	ld.global.nc.f32 	%f2707, [%rd26+225280];
	fma.rn.f32 	%f2708, %f888, %f2707, %f2706;
	ld.global.nc.f32 	%f2709, [%rd26+227328];
	fma.rn.f32 	%f2710, %f889, %f2709, %f2708;
	ld.global.nc.f32 	%f2711, [%rd26+229376];
	fma.rn.f32 	%f2712, %f890, %f2711, %f2710;
	ld.global.nc.f32 	%f2713, [%rd26+231424];
	fma.rn.f32 	%f2714, %f891, %f2713, %f2712;
	ld.global.nc.f32 	%f2715, [%rd26+233472];
	fma.rn.f32 	%f2716, %f892, %f2715, %f2714;
	ld.global.nc.f32 	%f2717, [%rd26+235520];
	fma.rn.f32 	%f2718, %f893, %f2717, %f2716;
	ld.global.nc.f32 	%f2719, [%rd26+237568];
	fma.rn.f32 	%f2720, %f894, %f2719, %f2718;
	ld.global.nc.f32 	%f2721, [%rd26+239616];
	fma.rn.f32 	%f2722, %f895, %f2721, %f2720;
	ld.global.nc.f32 	%f2723, [%rd26+241664];
	fma.rn.f32 	%f2724, %f896, %f2723, %f2722;
	ld.global.nc.f32 	%f2725, [%rd26+243712];
	fma.rn.f32 	%f2726, %f897, %f2725, %f2724;
	ld.global.nc.f32 	%f2727, [%rd26+245760];
	fma.rn.f32 	%f2728, %f898, %f2727, %f2726;
	ld.global.nc.f32 	%f2729, [%rd26+247808];
	fma.rn.f32 	%f2730, %f899, %f2729, %f2728;
	ld.global.nc.f32 	%f2731, [%rd26+249856];
	fma.rn.f32 	%f2732, %f900, %f2731, %f2730;
	ld.global.nc.f32 	%f2733, [%rd26+251904];
	fma.rn.f32 	%f2734, %f901, %f2733, %f2732;
	ld.global.nc.f32 	%f2735, [%rd26+253952];
	fma.rn.f32 	%f2736, %f902, %f2735, %f2734;
	ld.global.nc.f32 	%f2737, [%rd26+256000];
	fma.rn.f32 	%f2738, %f903, %f2737, %f2736;
	ld.global.nc.f32 	%f2739, [%rd26+258048];
	fma.rn.f32 	%f2740, %f904, %f2739, %f2738;
	ld.global.nc.f32 	%f2741, [%rd26+260096];
	fma.rn.f32 	%f4448, %f905, %f2741, %f2740;
	setp.eq.s32 	%p12, %r149, 1;
	@%p12 bra 	$L__BB0_17;
	setp.ne.s32 	%p13, %r149, 0;
	@%p13 bra 	$L__BB0_18;
	mul.f32 	%f2754, %f4448, 0f3F000000;
	mul.f32 	%f2755, %f4448, 0f3D372713;
	mul.f32 	%f2756, %f4448, %f2755;
	fma.rn.f32 	%f2757, %f4448, %f2756, %f4448;
	mul.f32 	%f2758, %f2757, 0f3F4C422A;
	abs.f32 	%f2759, %f2758;
	mul.f32 	%f2760, %f2759, 0f4038AA3B;
	ex2.approx.ftz.f32 	%f2761, %f2760;
	add.f32 	%f2762, %f2761, 0f3F800000;
	rcp.approx.ftz.f32 	%f2763, %f2762;
	fma.rn.f32 	%f2764, %f2763, 0fC0000000, 0f3F800000;
	setp.ge.f32 	%p14, %f2759, 0f41102CB4;
	selp.f32 	%f2765, 0f3F800000, %f2764, %p14;
	copysign.f32 	%f2766, %f2758, %f2765;
	mul.f32 	%f2767, %f2758, %f2758;
	fma.rn.f32 	%f2768, %f2767, 0f3C80F082, 0fBD563CAE;
	fma.rn.f32 	%f2769, %f2768, %f2767, 0f3E085941;
	fma.rn.f32 	%f2770, %f2769, %f2767, 0fBEAAA9ED;
	fma.rn.f32 	%f2771, %f2770, %f2767, 0f00000000;
	fma.rn.f32 	%f2772, %f2771, %f2758, %f2758;
	setp.ge.f32 	%p15, %f2759, 0f3F19999A;
	selp.f32 	%f2773, %f2766, %f2772, %p15;
	add.f32 	%f2774, %f2773, 0f3F800000;
	mul.f32 	%f4448, %f2754, %f2774;
	bra.uni 	$L__BB0_18;
$L__BB0_17:
	fma.rn.f32 	%f2742, %f4448, 0fBBBB989D, 0f3F000000;
	cvt.sat.f32.f32 	%f2743, %f2742;
	mov.f32 	%f2744, 0f4B400001;
	mov.f32 	%f2745, 0f437C0000;
	fma.rm.f32 	%f2746, %f2743, %f2745, %f2744;
	add.f32 	%f2747, %f2746, 0fCB40007F;
	neg.f32 	%f2748, %f2747;
	fma.rn.f32 	%f2749, %f4448, 0fBFB8AA3B, %f2748;
	fma.rn.f32 	%f2750, %f4448, 0fB2A57060, %f2749;
	mov.b32 	%r674, %f2746;
	shl.b32 	%r675, %r674, 23;
	mov.b32 	%f2751, %r675;
	ex2.approx.ftz.f32 	%f2752, %f2750;
	fma.rn.f32 	%f2753, %f2752, %f2751, 0f3F800000;
	div.rn.f32 	%f4448, %f4448, %f2753;
$L__BB0_18:
	ld.param.u64 	%rd37, [_Z16waller_fused_128PKaS0_PKfS2_S2_S2_S2_Pfi10TuningFork_param_3];
	shl.b32 	%r676, %r689, 7;
	cvta.to.global.u64 	%rd27, %rd37;
	mul.wide.u32 	%rd28, %r676, 4;
	add.s64 	%rd29, %rd27, %rd28;
	ld.global.nc.f32 	%f2775, [%rd29];
	fma.rn.f32 	%f4447, %f4448, %f2775, %f4447;
	ld.global.nc.f32 	%f2776, [%rd29+4];
	fma.rn.f32 	%f4446, %f4448, %f2776, %f4446;
	ld.global.nc.f32 	%f2777, [%rd29+8];
	fma.rn.f32 	%f4445, %f4448, %f2777, %f4445;
	ld.global.nc.f32 	%f2778, [%rd29+12];
	fma.rn.f32 	%f4444, %f4448, %f2778, %f4444;
	ld.global.nc.f32 	%f2779, [%rd29+16];
	fma.rn.f32 	%f4443, %f4448, %f2779, %f4443;
	ld.global.nc.f32 	%f2780, [%rd29+20];
	fma.rn.f32 	%f4442, %f4448, %f2780, %f4442;
	ld.global.nc.f32 	%f2781, [%rd29+24];
	fma.rn.f32 	%f4441, %f4448, %f2781, %f4441;
	ld.global.nc.f32 	%f2782, [%rd29+28];
	fma.rn.f32 	%f4440, %f4448, %f2782, %f4440;
	ld.global.nc.f32 	%f2783, [%rd29+32];
	fma.rn.f32 	%f4439, %f4448, %f2783, %f4439;
	ld.global.nc.f32 	%f2784, [%rd29+36];
	fma.rn.f32 	%f4438, %f4448, %f2784, %f4438;
	ld.global.nc.f32 	%f2785, [%rd29+40];
	fma.rn.f32 	%f4437, %f4448, %f2785, %f4437;
	ld.global.nc.f32 	%f2786, [%rd29+44];
	fma.rn.f32 	%f4436, %f4448, %f2786, %f4436;
	ld.global.nc.f32 	%f2787, [%rd29+48];
	fma.rn.f32 	%f4435, %f4448, %f2787, %f4435;
	ld.global.nc.f32 	%f2788, [%rd29+52];
	fma.rn.f32 	%f4434, %f4448, %f2788, %f4434;
	ld.global.nc.f32 	%f2789, [%rd29+56];
	fma.rn.f32 	%f4433, %f4448, %f2789, %f4433;
	ld.global.nc.f32 	%f2790, [%rd29+60];
	fma.rn.f32 	%f4432, %f4448, %f2790, %f4432;
	ld.global.nc.f32 	%f2791, [%rd29+64];
	fma.rn.f32 	%f4431, %f4448, %f2791, %f4431;
	ld.global.nc.f32 	%f2792, [%rd29+68];
	fma.rn.f32 	%f4430, %f4448, %f2792, %f4430;
	ld.global.nc.f32 	%f2793, [%rd29+72];
	fma.rn.f32 	%f4429, %f4448, %f2793, %f4429;
	ld.global.nc.f32 	%f2794, [%rd29+76];
	fma.rn.f32 	%f4428, %f4448, %f2794, %f4428;
	ld.global.nc.f32 	%f2795, [%rd29+80];
	fma.rn.f32 	%f4427, %f4448, %f2795, %f4427;
	ld.global.nc.f32 	%f2796, [%rd29+84];
	fma.rn.f32 	%f4426, %f4448, %f2796, %f4426;
	ld.global.nc.f32 	%f2797, [%rd29+88];
	fma.rn.f32 	%f4425, %f4448, %f2797, %f4425;
	ld.global.nc.f32 	%f2798, [%rd29+92];
	fma.rn.f32 	%f4424, %f4448, %f2798, %f4424;
	ld.global.nc.f32 	%f2799, [%rd29+96];
	fma.rn.f32 	%f4423, %f4448, %f2799, %f4423;
	ld.global.nc.f32 	%f2800, [%rd29+100];
	fma.rn.f32 	%f4422, %f4448, %f2800, %f4422;
	ld.global.nc.f32 	%f2801, [%rd29+104];
	fma.rn.f32 	%f4421, %f4448, %f2801, %f4421;
	ld.global.nc.f32 	%f2802, [%rd29+108];
	fma.rn.f32 	%f4420, %f4448, %f2802, %f4420;
	ld.global.nc.f32 	%f2803, [%rd29+112];
	fma.rn.f32 	%f4419, %f4448, %f2803, %f4419;
	ld.global.nc.f32 	%f2804, [%rd29+116];
	fma.rn.f32 	%f4418, %f4448, %f2804, %f4418;
	ld.global.nc.f32 	%f2805, [%rd29+120];
	fma.rn.f32 	%f4417, %f4448, %f2805, %f4417;
	ld.global.nc.f32 	%f2806, [%rd29+124];
	fma.rn.f32 	%f4416, %f4448, %f2806, %f4416;
	ld.global.nc.f32 	%f2807, [%rd29+128];
	fma.rn.f32 	%f4415, %f4448, %f2807, %f4415;
	ld.global.nc.f32 	%f2808, [%rd29+132];
	fma.rn.f32 	%f4414, %f4448, %f2808, %f4414;
	ld.global.nc.f32 	%f2809, [%rd29+136];
	fma.rn.f32 	%f4413, %f4448, %f2809, %f4413;
	ld.global.nc.f32 	%f2810, [%rd29+140];
	fma.rn.f32 	%f4412, %f4448, %f2810, %f4412;
	ld.global.nc.f32 	%f2811, [%rd29+144];
	fma.rn.f32 	%f4411, %f4448, %f2811, %f4411;
	ld.global.nc.f32 	%f2812, [%rd29+148];
	fma.rn.f32 	%f4410, %f4448, %f2812, %f4410;
	ld.global.nc.f32 	%f2813, [%rd29+152];
	fma.rn.f32 	%f4409, %f4448, %f2813, %f4409;
	ld.global.nc.f32 	%f2814, [%rd29+156];
	fma.rn.f32 	%f4408, %f4448, %f2814, %f4408;
	ld.global.nc.f32 	%f2815, [%rd29+160];
	fma.rn.f32 	%f4407, %f4448, %f2815, %f4407;
	ld.global.nc.f32 	%f2816, [%rd29+164];
	fma.rn.f32 	%f4406, %f4448, %f2816, %f4406;
	ld.global.nc.f32 	%f2817, [%rd29+168];
	fma.rn.f32 	%f4405, %f4448, %f2817, %f4405;
	ld.global.nc.f32 	%f2818, [%rd29+172];
	fma.rn.f32 	%f4404, %f4448, %f2818, %f4404;
	ld.global.nc.f32 	%f2819, [%rd29+176];
	fma.rn.f32 	%f4403, %f4448, %f2819, %f4403;
	ld.global.nc.f32 	%f2820, [%rd29+180];
	fma.rn.f32 	%f4402, %f4448, %f2820, %f4402;
	ld.global.nc.f32 	%f2821, [%rd29+184];
	fma.rn.f32 	%f4401, %f4448, %f2821, %f4401;
	ld.global.nc.f32 	%f2822, [%rd29+188];
	fma.rn.f32 	%f4400, %f4448, %f2822, %f4400;
	ld.global.nc.f32 	%f2823, [%rd29+192];
	fma.rn.f32 	%f4399, %f4448, %f2823, %f4399;
	ld.global.nc.f32 	%f2824, [%rd29+196];
	fma.rn.f32 	%f4398, %f4448, %f2824, %f4398;
	ld.global.nc.f32 	%f2825, [%rd29+200];
	fma.rn.f32 	%f4397, %f4448, %f2825, %f4397;
	ld.global.nc.f32 	%f2826, [%rd29+204];
	fma.rn.f32 	%f4396, %f4448, %f2826, %f4396;
	ld.global.nc.f32 	%f2827, [%rd29+208];
	fma.rn.f32 	%f4395, %f4448, %f2827, %f4395;
	ld.global.nc.f32 	%f2828, [%rd29+212];
	fma.rn.f32 	%f4394, %f4448, %f2828, %f4394;
	ld.global.nc.f32 	%f2829, [%rd29+216];
	fma.rn.f32 	%f4393, %f4448, %f2829, %f4393;
	ld.global.nc.f32 	%f2830, [%rd29+220];
	fma.rn.f32 	%f4392, %f4448, %f2830, %f4392;
	ld.global.nc.f32 	%f2831, [%rd29+224];
	fma.rn.f32 	%f4391, %f4448, %f2831, %f4391;
	ld.global.nc.f32 	%f2832, [%rd29+228];
	fma.rn.f32 	%f4390, %f4448, %f2832, %f4390;
	ld.global.nc.f32 	%f2833, [%rd29+232];
	fma.rn.f32 	%f4389, %f4448, %f2833, %f4389;
	ld.global.nc.f32 	%f2834, [%rd29+236];
	fma.rn.f32 	%f4388, %f4448, %f2834, %f4388;
	ld.global.nc.f32 	%f2835, [%rd29+240];
	fma.rn.f32 	%f4387, %f4448, %f2835, %f4387;
	ld.global.nc.f32 	%f2836, [%rd29+244];
	fma.rn.f32 	%f4386, %f4448, %f2836, %f4386;
	ld.global.nc.f32 	%f2837, [%rd29+248];
	fma.rn.f32 	%f4385, %f4448, %f2837, %f4385;
	ld.global.nc.f32 	%f2838, [%rd29+252];
	fma.rn.f32 	%f4384, %f4448, %f2838, %f4384;
	ld.global.nc.f32 	%f2839, [%rd29+256];
	fma.rn.f32 	%f4383, %f4448, %f2839, %f4383;
	ld.global.nc.f32 	%f2840, [%rd29+260];
	fma.rn.f32 	%f4382, %f4448, %f2840, %f4382;
	ld.global.nc.f32 	%f2841, [%rd29+264];
	fma.rn.f32 	%f4381, %f4448, %f2841, %f4381;
	ld.global.nc.f32 	%f2842, [%rd29+268];
	fma.rn.f32 	%f4380, %f4448, %f2842, %f4380;
	ld.global.nc.f32 	%f2843, [%rd29+272];
	fma.rn.f32 	%f4379, %f4448, %f2843, %f4379;
	ld.global.nc.f32 	%f2844, [%rd29+276];
	fma.rn.f32 	%f4378, %f4448, %f2844, %f4378;
	ld.global.nc.f32 	%f2845, [%rd29+280];
	fma.rn.f32 	%f4377, %f4448, %f2845, %f4377;
	ld.global.nc.f32 	%f2846, [%rd29+284];
	fma.rn.f32 	%f4376, %f4448, %f2846, %f4376;
	ld.global.nc.f32 	%f2847, [%rd29+288];
	fma.rn.f32 	%f4375, %f4448, %f2847, %f4375;
	ld.global.nc.f32 	%f2848, [%rd29+292];
	fma.rn.f32 	%f4374, %f4448, %f2848, %f4374;
	ld.global.nc.f32 	%f2849, [%rd29+296];
	fma.rn.f32 	%f4373, %f4448, %f2849, %f4373;
	ld.global.nc.f32 	%f2850, [%rd29+300];
	fma.rn.f32 	%f4372, %f4448, %f2850, %f4372;
	ld.global.nc.f32 	%f2851, [%rd29+304];
	fma.rn.f32 	%f4371, %f4448, %f2851, %f4371;
	ld.global.nc.f32 	%f2852, [%rd29+308];
	fma.rn.f32 	%f4370, %f4448, %f2852, %f4370;
	ld.global.nc.f32 	%f2853, [%rd29+312];
	fma.rn.f32 	%f4369, %f4448, %f2853, %f4369;
	ld.global.nc.f32 	%f2854, [%rd29+316];
	fma.rn.f32 	%f4368, %f4448, %f2854, %f4368;
	ld.global.nc.f32 	%f2855, [%rd29+320];
	fma.rn.f32 	%f4367, %f4448, %f2855, %f4367;
	ld.global.nc.f32 	%f2856, [%rd29+324];
	fma.rn.f32 	%f4366, %f4448, %f2856, %f4366;
	ld.global.nc.f32 	%f2857, [%rd29+328];
	fma.rn.f32 	%f4365, %f4448, %f2857, %f4365;
	ld.global.nc.f32 	%f2858, [%rd29+332];
	fma.rn.f32 	%f4364, %f4448, %f2858, %f4364;
	ld.global.nc.f32 	%f2859, [%rd29+336];
	fma.rn.f32 	%f4363, %f4448, %f2859, %f4363;
	ld.global.nc.f32 	%f2860, [%rd29+340];
	fma.rn.f32 	%f4362, %f4448, %f2860, %f4362;
	ld.global.nc.f32 	%f2861, [%rd29+344];
	fma.rn.f32 	%f4361, %f4448, %f2861, %f4361;
	ld.global.nc.f32 	%f2862, [%rd29+348];
	fma.rn.f32 	%f4360, %f4448, %f2862, %f4360;
	ld.global.nc.f32 	%f2863, [%rd29+352];
	fma.rn.f32 	%f4359, %f4448, %f2863, %f4359;
	ld.global.nc.f32 	%f2864, [%rd29+356];
	fma.rn.f32 	%f4358, %f4448, %f2864, %f4358;
	ld.global.nc.f32 	%f2865, [%rd29+360];
	fma.rn.f32 	%f4357, %f4448, %f2865, %f4357;
	ld.global.nc.f32 	%f2866, [%rd29+364];
	fma.rn.f32 	%f4356, %f4448, %f2866, %f4356;
	ld.global.nc.f32 	%f2867, [%rd29+368];
	fma.rn.f32 	%f4355, %f4448, %f2867, %f4355;
	ld.global.nc.f32 	%f2868, [%rd29+372];
	fma.rn.f32 	%f4354, %f4448, %f2868, %f4354;
	ld.global.nc.f32 	%f2869, [%rd29+376];
	fma.rn.f32 	%f4353, %f4448, %f2869, %f4353;
	ld.global.nc.f32 	%f2870, [%rd29+380];
	fma.rn.f32 	%f4352, %f4448, %f2870, %f4352;
	ld.global.nc.f32 	%f2871, [%rd29+384];
	fma.rn.f32 	%f4351, %f4448, %f2871, %f4351;
	ld.global.nc.f32 	%f2872, [%rd29+388];
	fma.rn.f32 	%f4350, %f4448, %f2872, %f4350;
	ld.global.nc.f32 	%f2873, [%rd29+392];
	fma.rn.f32 	%f4349, %f4448, %f2873, %f4349;
	ld.global.nc.f32 	%f2874, [%rd29+396];
	fma.rn.f32 	%f4348, %f4448, %f2874, %f4348;
	ld.global.nc.f32 	%f2875, [%rd29+400];
	fma.rn.f32 	%f4347, %f4448, %f2875, %f4347;
	ld.global.nc.f32 	%f2876, [%rd29+404];
	fma.rn.f32 	%f4346, %f4448, %f2876, %f4346;
	ld.global.nc.f32 	%f2877, [%rd29+408];
	fma.rn.f32 	%f4345, %f4448, %f2877, %f4345;
	ld.global.nc.f32 	%f2878, [%rd29+412];
	fma.rn.f32 	%f4344, %f4448, %f2878, %f4344;
	ld.global.nc.f32 	%f2879, [%rd29+416];
	fma.rn.f32 	%f4343, %f4448, %f2879, %f4343;
	ld.global.nc.f32 	%f2880, [%rd29+420];
	fma.rn.f32 	%f4342, %f4448, %f2880, %f4342;
	ld.global.nc.f32 	%f2881, [%rd29+424];
	fma.rn.f32 	%f4341, %f4448, %f2881, %f4341;
	ld.global.nc.f32 	%f2882, [%rd29+428];
	fma.rn.f32 	%f4340, %f4448, %f2882, %f4340;
	ld.global.nc.f32 	%f2883, [%rd29+432];
	fma.rn.f32 	%f4339, %f4448, %f2883, %f4339;
	ld.global.nc.f32 	%f2884, [%rd29+436];
	fma.rn.f32 	%f4338, %f4448, %f2884, %f4338;
	ld.global.nc.f32 	%f2885, [%rd29+440];
	fma.rn.f32 	%f4337, %f4448, %f2885, %f4337;
	ld.global.nc.f32 	%f2886, [%rd29+444];
	fma.rn.f32 	%f4336, %f4448, %f2886, %f4336;
	ld.global.nc.f32 	%f2887, [%rd29+448];
	fma.rn.f32 	%f4335, %f4448, %f2887, %f4335;
	ld.global.nc.f32 	%f2888, [%rd29+452];
	fma.rn.f32 	%f4334, %f4448, %f2888, %f4334;
	ld.global.nc.f32 	%f2889, [%rd29+456];
	fma.rn.f32 	%f4333, %f4448, %f2889, %f4333;
	ld.global.nc.f32 	%f2890, [%rd29+460];
	fma.rn.f32 	%f4332, %f4448, %f2890, %f4332;
	ld.global.nc.f32 	%f2891, [%rd29+464];
	fma.rn.f32 	%f4331, %f4448, %f2891, %f4331;
	ld.global.nc.f32 	%f2892, [%rd29+468];
	fma.rn.f32 	%f4330, %f4448, %f2892, %f4330;
	ld.global.nc.f32 	%f2893, [%rd29+472];
	fma.rn.f32 	%f4329, %f4448, %f2893, %f4329;
	ld.global.nc.f32 	%f2894, [%rd29+476];
	fma.rn.f32 	%f4328, %f4448, %f2894, %f4328;
	ld.global.nc.f32 	%f2895, [%rd29+480];
	fma.rn.f32 	%f4327, %f4448, %f2895, %f4327;
	ld.global.nc.f32 	%f2896, [%rd29+484];
	fma.rn.f32 	%f4326, %f4448, %f2896, %f4326;
	ld.global.nc.f32 	%f2897, [%rd29+488];
	fma.rn.f32 	%f4325, %f4448, %f2897, %f4325;
	ld.global.nc.f32 	%f2898, [%rd29+492];
	fma.rn.f32 	%f4324, %f4448, %f2898, %f4324;
	ld.global.nc.f32 	%f2899, [%rd29+496];
	fma.rn.f32 	%f4323, %f4448, %f2899, %f4323;
	ld.global.nc.f32 	%f2900, [%rd29+500];
	fma.rn.f32 	%f4322, %f4448, %f2900, %f4322;
	ld.global.nc.f32 	%f2901, [%rd29+504];
	fma.rn.f32 	%f4321, %f4448, %f2901, %f4321;
	ld.global.nc.f32 	%f2902, [%rd29+508];
	fma.rn.f32 	%f4320, %f4448, %f2902, %f4320;
	add.s32 	%r689, %r689, 1;
	setp.ne.s32 	%p16, %r689, 512;
	@%p16 bra 	$L__BB0_14;
	ld.param.u64 	%rd40, [_Z16waller_fused_128PKaS0_PKfS2_S2_S2_S2_Pfi10TuningFork_param_7];
	ld.param.u64 	%rd39, [_Z16waller_fused_128PKaS0_PKfS2_S2_S2_S2_Pfi10TuningFork_param_5];
	cvta.to.global.u64 	%rd30, %rd39;
	mov.u32 	%r677, %ctaid.x;
	mov.u32 	%r678, %ntid.x;
	mov.u32 	%r679, %tid.x;
	mad.lo.s32 	%r680, %r677, %r678, %r679;
	shl.b32 	%r681, %r680, 7;
	mul.f32 	%f2903, %f1171, %f4447;
	fma.rn.f32 	%f2904, %f1169, %f778, %f2903;
	mul.f32 	%f2905, %f1171, %f4446;
	fma.rn.f32 	%f2906, %f1169, %f779, %f2905;
	mul.f32 	%f2907, %f1171, %f4445;
	fma.rn.f32 	%f2908, %f1169, %f780, %f2907;
	mul.f32 	%f2909, %f1171, %f4444;
	fma.rn.f32 	%f2910, %f1169, %f781, %f2909;
	mul.f32 	%f2911, %f1171, %f4443;
	fma.rn.f32 	%f2912, %f1169, %f782, %f2911;
	mul.f32 	%f2913, %f1171, %f4442;
	fma.rn.f32 	%f2914, %f1169, %f783, %f2913;
	mul.f32 	%f2915, %f1171, %f4441;
	fma.rn.f32 	%f2916, %f1169, %f784, %f2915;
	mul.f32 	%f2917, %f1171, %f4440;
	fma.rn.f32 	%f2918, %f1169, %f785, %f2917;
	mul.f32 	%f2919, %f1171, %f4439;
	fma.rn.f32 	%f2920, %f1169, %f786, %f2919;
	mul.f32 	%f2921, %f1171, %f4438;
	fma.rn.f32 	%f2922, %f1169, %f787, %f2921;
	mul.f32 	%f2923, %f1171, %f4437;
	fma.rn.f32 	%f2924, %f1169, %f788, %f2923;
	mul.f32 	%f2925, %f1171, %f4436;
	fma.rn.f32 	%f2926, %f1169, %f789, %f2925;
	mul.f32 	%f2927, %f1171, %f4435;
	fma.rn.f32 	%f2928, %f1169, %f790, %f2927;
	mul.f32 	%f2929, %f1171, %f4434;
	fma.rn.f32 	%f2930, %f1169, %f791, %f2929;
	mul.f32 	%f2931, %f1171, %f4433;
	fma.rn.f32 	%f2932, %f1169, %f792, %f2931;
	mul.f32 	%f2933, %f1171, %f4432;
	fma.rn.f32 	%f2934, %f1169, %f793, %f2933;
	mul.f32 	%f2935, %f1171, %f4431;
	fma.rn.f32 	%f2936, %f1169, %f794, %f2935;
	mul.f32 	%f2937, %f1171, %f4430;
	fma.rn.f32 	%f2938, %f1169, %f795, %f2937;
	mul.f32 	%f2939, %f1171, %f4429;
	fma.rn.f32 	%f2940, %f1169, %f796, %f2939;
	mul.f32 	%f2941, %f1171, %f4428;
	fma.rn.f32 	%f2942, %f1169, %f797, %f2941;
	mul.f32 	%f2943, %f1171, %f4427;
	fma.rn.f32 	%f2944, %f1169, %f798, %f2943;
	mul.f32 	%f2945, %f1171, %f4426;
	fma.rn.f32 	%f2946, %f1169, %f799, %f2945;
	mul.f32 	%f2947, %f1171, %f4425;
	fma.rn.f32 	%f2948, %f1169, %f800, %f2947;
	mul.f32 	%f2949, %f1171, %f4424;
	fma.rn.f32 	%f2950, %f1169, %f801, %f2949;
	mul.f32 	%f2951, %f1171, %f4423;
	fma.rn.f32 	%f2952, %f1169, %f802, %f2951;
	mul.f32 	%f2953, %f1171, %f4422;
	fma.rn.f32 	%f2954, %f1169, %f803, %f2953;
	mul.f32 	%f2955, %f1171, %f4421;
	fma.rn.f32 	%f2956, %f1169, %f804, %f2955;
	mul.f32 	%f2957, %f1171, %f4420;
	fma.rn.f32 	%f2958, %f1169, %f805, %f2957;
	mul.f32 	%f2959, %f1171, %f4419;
	fma.rn.f32 	%f2960, %f1169, %f806, %f2959;
	mul.f32 	%f2961, %f1171, %f4418;
	fma.rn.f32 	%f2962, %f1169, %f807, %f2961;
	mul.f32 	%f2963, %f1171, %f4417;
	fma.rn.f32 	%f2964, %f1169, %f808, %f2963;
	mul.f32 	%f2965, %f1171, %f4416;
	fma.rn.f32 	%f2966, %f1169, %f809, %f2965;
	mul.f32 	%f2967, %f1171, %f4415;
	fma.rn.f32 	%f2968, %f1169, %f810, %f2967;
	mul.f32 	%f2969, %f1171, %f4414;
	fma.rn.f32 	%f2970, %f1169, %f811, %f2969;
	mul.f32 	%f2971, %f1171, %f4413;
	fma.rn.f32 	%f2972, %f1169, %f812, %f2971;
	mul.f32 	%f2973, %f1171, %f4412;
	fma.rn.f32 	%f2974, %f1169, %f813, %f2973;
	mul.f32 	%f2975, %f1171, %f4411;
	fma.rn.f32 	%f2976, %f1169, %f814, %f2975;
	mul.f32 	%f2977, %f1171, %f4410;
	fma.rn.f32 	%f2978, %f1169, %f815, %f2977;
	mul.f32 	%f2979, %f1171, %f4409;
	fma.rn.f32 	%f2980, %f1169, %f816, %f2979;
	mul.f32 	%f2981, %f1171, %f4408;
	fma.rn.f32 	%f2982, %f1169, %f817, %f2981;
	mul.f32 	%f2983, %f1171, %f4407;
	fma.rn.f32 	%f2984, %f1169, %f818, %f2983;
	mul.f32 	%f2985, %f1171, %f4406;
	fma.rn.f32 	%f2986, %f1169, %f819, %f2985;
	mul.f32 	%f2987, %f1171, %f4405;
	fma.rn.f32 	%f2988, %f1169, %f820, %f2987;
	mul.f32 	%f2989, %f1171, %f4404;
	fma.rn.f32 	%f2990, %f1169, %f821, %f2989;
	mul.f32 	%f2991, %f1171, %f4403;
	fma.rn.f32 	%f2992, %f1169, %f822, %f2991;
	mul.f32 	%f2993, %f1171, %f4402;
	fma.rn.f32 	%f2994, %f1169, %f823, %f2993;
	mul.f32 	%f2995, %f1171, %f4401;
	fma.rn.f32 	%f2996, %f1169, %f824, %f2995;
	mul.f32 	%f2997, %f1171, %f4400;
	fma.rn.f32 	%f2998, %f1169, %f825, %f2997;
	mul.f32 	%f2999, %f1171, %f4399;
	fma.rn.f32 	%f3000, %f1169, %f826, %f2999;
	mul.f32 	%f3001, %f1171, %f4398;
	fma.rn.f32 	%f3002, %f1169, %f827, %f3001;
	mul.f32 	%f3003, %f1171, %f4397;
	fma.rn.f32 	%f3004, %f1169, %f828, %f3003;
	mul.f32 	%f3005, %f1171, %f4396;
	fma.rn.f32 	%f3006, %f1169, %f829, %f3005;
	mul.f32 	%f3007, %f1171, %f4395;
	fma.rn.f32 	%f3008, %f1169, %f830, %f3007;
	mul.f32 	%f3009, %f1171, %f4394;
	fma.rn.f32 	%f3010, %f1169, %f831, %f3009;
	mul.f32 	%f3011, %f1171, %f4393;
	fma.rn.f32 	%f3012, %f1169, %f832, %f3011;
	mul.f32 	%f3013, %f1171, %f4392;
	fma.rn.f32 	%f3014, %f1169, %f833, %f3013;
	mul.f32 	%f3015, %f1171, %f4391;
	fma.rn.f32 	%f3016, %f1169, %f834, %f3015;
	mul.f32 	%f3017, %f1171, %f4390;
	fma.rn.f32 	%f3018, %f1169, %f835, %f3017;
	mul.f32 	%f3019, %f1171, %f4389;
	fma.rn.f32 	%f3020, %f1169, %f836, %f3019;
	mul.f32 	%f3021, %f1171, %f4388;
	fma.rn.f32 	%f3022, %f1169, %f837, %f3021;
	mul.f32 	%f3023, %f1171, %f4387;
	fma.rn.f32 	%f3024, %f1169, %f838, %f3023;
	mul.f32 	%f3025, %f1171, %f4386;
	fma.rn.f32 	%f3026, %f1169, %f839, %f3025;
	mul.f32 	%f3027, %f1171, %f4385;
	fma.rn.f32 	%f3028, %f1169, %f840, %f3027;
	mul.f32 	%f3029, %f1171, %f4384;
	fma.rn.f32 	%f3030, %f1169, %f841, %f3029;
	mul.f32 	%f3031, %f1171, %f4383;
	fma.rn.f32 	%f3032, %f1169, %f842, %f3031;
	mul.f32 	%f3033, %f1171, %f4382;
	fma.rn.f32 	%f3034, %f1169, %f843, %f3033;
	mul.f32 	%f3035, %f1171, %f4381;
	fma.rn.f32 	%f3036, %f1169, %f844, %f3035;
	mul.f32 	%f3037, %f1171, %f4380;
	fma.rn.f32 	%f3038, %f1169, %f845, %f3037;
	mul.f32 	%f3039, %f1171, %f4379;
	fma.rn.f32 	%f3040, %f1169, %f846, %f3039;
	mul.f32 	%f3041, %f1171, %f4378;
	fma.rn.f32 	%f3042, %f1169, %f847, %f3041;
	mul.f32 	%f3043, %f1171, %f4377;
	fma.rn.f32 	%f3044, %f1169, %f848, %f3043;
	mul.f32 	%f3045, %f1171, %f4376;
	fma.rn.f32 	%f3046, %f1169, %f849, %f3045;
	mul.f32 	%f3047, %f1171, %f4375;
	fma.rn.f32 	%f3048, %f1169, %f850, %f3047;
	mul.f32 	%f3049, %f1171, %f4374;
	fma.rn.f32 	%f3050, %f1169, %f851, %f3049;
	mul.f32 	%f3051, %f1171, %f4373;
	fma.rn.f32 	%f3052, %f1169, %f852, %f3051;
	mul.f32 	%f3053, %f1171, %f4372;
	fma.rn.f32 	%f3054, %f1169, %f853, %f3053;
	mul.f32 	%f3055, %f1171, %f4371;
	fma.rn.f32 	%f3056, %f1169, %f854, %f3055;
	mul.f32 	%f3057, %f1171, %f4370;
	fma.rn.f32 	%f3058, %f1169, %f855, %f3057;
	mul.f32 	%f3059, %f1171, %f4369;
	fma.rn.f32 	%f3060, %f1169, %f856, %f3059;
	mul.f32 	%f3061, %f1171, %f4368;
	fma.rn.f32 	%f3062, %f1169, %f857, %f3061;
	mul.f32 	%f3063, %f1171, %f4367;
	fma.rn.f32 	%f3064, %f1169, %f858, %f3063;
	mul.f32 	%f3065, %f1171, %f4366;
	fma.rn.f32 	%f3066, %f1169, %f859, %f3065;
	mul.f32 	%f3067, %f1171, %f4365;
	fma.rn.f32 	%f3068, %f1169, %f860, %f3067;
	mul.f32 	%f3069, %f1171, %f4364;
	fma.rn.f32 	%f3070, %f1169, %f861, %f3069;
	mul.f32 	%f3071, %f1171, %f4363;
	fma.rn.f32 	%f3072, %f1169, %f862, %f3071;
	mul.f32 	%f3073, %f1171, %f4362;
	fma.rn.f32 	%f3074, %f1169, %f863, %f3073;
	mul.f32 	%f3075, %f1171, %f4361;
	fma.rn.f32 	%f3076, %f1169, %f864, %f3075;
	mul.f32 	%f3077, %f1171, %f4360;
	fma.rn.f32 	%f3078, %f1169, %f865, %f3077;
	mul.f32 	%f3079, %f1171, %f4359;
	fma.rn.f32 	%f3080, %f1169, %f866, %f3079;
	mul.f32 	%f3081, %f1171, %f4358;
	fma.rn.f32 	%f3082, %f1169, %f867, %f3081;
	mul.f32 	%f3083, %f1171, %f4357;
	fma.rn.f32 	%f3084, %f1169, %f868, %f3083;
	mul.f32 	%f3085, %f1171, %f4356;
	fma.rn.f32 	%f3086, %f1169, %f869, %f3085;
	mul.f32 	%f3087, %f1171, %f4355;
	fma.rn.f32 	%f3088, %f1169, %f870, %f3087;
	mul.f32 	%f3089, %f1171, %f4354;
	fma.rn.f32 	%f3090, %f1169, %f871, %f3089;
	mul.f32 	%f3091, %f1171, %f4353;
	fma.rn.f32 	%f3092, %f1169, %f872, %f3091;
	mul.f32 	%f3093, %f1171, %f4352;
	fma.rn.f32 	%f3094, %f1169, %f873, %f3093;
	mul.f32 	%f3095, %f1171, %f4351;
	fma.rn.f32 	%f3096, %f1169, %f874, %f3095;
	mul.f32 	%f3097, %f1171, %f4350;
	fma.rn.f32 	%f3098, %f1169, %f875, %f3097;
	mul.f32 	%f3099, %f1171, %f4349;
	fma.rn.f32 	%f3100, %f1169, %f876, %f3099;
	mul.f32 	%f3101, %f1171, %f4348;
	fma.rn.f32 	%f3102, %f1169, %f877, %f3101;
	mul.f32 	%f3103, %f1171, %f4347;
	fma.rn.f32 	%f3104, %f1169, %f878, %f3103;
	mul.f32 	%f3105, %f1171, %f4346;
	fma.rn.f32 	%f3106, %f1169, %f879, %f3105;
	mul.f32 	%f3107, %f1171, %f4345;
	fma.rn.f32 	%f3108, %f1169, %f880, %f3107;
	mul.f32 	%f3109, %f1171, %f4344;
	fma.rn.f32 	%f3110, %f1169, %f881, %f3109;
	mul.f32 	%f3111, %f1171, %f4343;
	fma.rn.f32 	%f3112, %f1169, %f882, %f3111;
	mul.f32 	%f3113, %f1171, %f4342;
	fma.rn.f32 	%f3114, %f1169, %f883, %f3113;
	mul.f32 	%f3115, %f1171, %f4341;
	fma.rn.f32 	%f3116, %f1169, %f884, %f3115;
	mul.f32 	%f3117, %f1171, %f4340;
	fma.rn.f32 	%f3118, %f1169, %f885, %f3117;
	mul.f32 	%f3119, %f1171, %f4339;
	fma.rn.f32 	%f3120, %f1169, %f886, %f3119;
	mul.f32 	%f3121, %f1171, %f4338;
	fma.rn.f32 	%f3122, %f1169, %f887, %f3121;
	mul.f32 	%f3123, %f1171, %f4337;
	fma.rn.f32 	%f3124, %f1169, %f888, %f3123;
	mul.f32 	%f3125, %f1171, %f4336;
	fma.rn.f32 	%f3126, %f1169, %f889, %f3125;
	mul.f32 	%f3127, %f1171, %f4335;
	fma.rn.f32 	%f3128, %f1169, %f890, %f3127;
	mul.f32 	%f3129, %f1171, %f4334;
	fma.rn.f32 	%f3130, %f1169, %f891, %f3129;
	mul.f32 	%f3131, %f1171, %f4333;
	fma.rn.f32 	%f3132, %f1169, %f892, %f3131;
	mul.f32 	%f3133, %f1171, %f4332;
	fma.rn.f32 	%f3134, %f1169, %f893, %f3133;
	mul.f32 	%f3135, %f1171, %f4331;
	fma.rn.f32 	%f3136, %f1169, %f894, %f3135;
	mul.f32 	%f3137, %f1171, %f4330;
	fma.rn.f32 	%f3138, %f1169, %f895, %f3137;
	mul.f32 	%f3139, %f1171, %f4329;
	fma.rn.f32 	%f3140, %f1169, %f896, %f3139;
	mul.f32 	%f3141, %f1171, %f4328;
	fma.rn.f32 	%f3142, %f1169, %f897, %f3141;
	mul.f32 	%f3143, %f1171, %f4327;
	fma.rn.f32 	%f3144, %f1169, %f898, %f3143;
	mul.f32 	%f3145, %f1171, %f4326;
	fma.rn.f32 	%f3146, %f1169, %f899, %f3145;
	mul.f32 	%f3147, %f1171, %f4325;
	fma.rn.f32 	%f3148, %f1169, %f900, %f3147;
	mul.f32 	%f3149, %f1171, %f4324;
	fma.rn.f32 	%f3150, %f1169, %f901, %f3149;
	mul.f32 	%f3151, %f1171, %f4323;
	fma.rn.f32 	%f3152, %f1169, %f902, %f3151;
	mul.f32 	%f3153, %f1171, %f4322;
	fma.rn.f32 	%f3154, %f1169, %f903, %f3153;
	mul.f32 	%f3155, %f1171, %f4321;
	fma.rn.f32 	%f3156, %f1169, %f904, %f3155;
	mul.f32 	%f3157, %f1171, %f4320;
	fma.rn.f32 	%f3158, %f1169, %f905, %f3157;
	fma.rn.f32 	%f3159, %f2904, %f2904, 0f00000000;
	fma.rn.f32 	%f3160, %f2906, %f2906, %f3159;
	fma.rn.f32 	%f3161, %f2908, %f2908, %f3160;
	fma.rn.f32 	%f3162, %f2910, %f2910, %f3161;
	fma.rn.f32 	%f3163, %f2912, %f2912, %f3162;
	fma.rn.f32 	%f3164, %f2914, %f2914, %f3163;
	fma.rn.f32 	%f3165, %f2916, %f2916, %f3164;
	fma.rn.f32 	%f3166, %f2918, %f2918, %f3165;
	fma.rn.f32 	%f3167, %f2920, %f2920, %f3166;
	fma.rn.f32 	%f3168, %f2922, %f2922, %f3167;
	fma.rn.f32 	%f3169, %f2924, %f2924, %f3168;
	fma.rn.f32 	%f3170, %f2926, %f2926, %f3169;
	fma.rn.f32 	%f3171, %f2928, %f2928, %f3170;
	fma.rn.f32 	%f3172, %f2930, %f2930, %f3171;
	fma.rn.f32 	%f3173, %f2932, %f2932, %f3172;
	fma.rn.f32 	%f3174, %f2934, %f2934, %f3173;
	fma.rn.f32 	%f3175, %f2936, %f2936, %f3174;
	fma.rn.f32 	%f3176, %f2938, %f2938, %f3175;
	fma.rn.f32 	%f3177, %f2940, %f2940, %f3176;
	fma.rn.f32 	%f3178, %f2942, %f2942, %f3177;
	fma.rn.f32 	%f3179, %f2944, %f2944, %f3178;
	fma.rn.f32 	%f3180, %f2946, %f2946, %f3179;
	fma.rn.f32 	%f3181, %f2948, %f2948, %f3180;
	fma.rn.f32 	%f3182, %f2950, %f2950, %f3181;
	fma.rn.f32 	%f3183, %f2952, %f2952, %f3182;
	fma.rn.f32 	%f3184, %f2954, %f2954, %f3183;
	fma.rn.f32 	%f3185, %f2956, %f2956, %f3184;
	fma.rn.f32 	%f3186, %f2958, %f2958, %f3185;
	fma.rn.f32 	%f3187, %f2960, %f2960, %f3186;
	fma.rn.f32 	%f3188, %f2962, %f2962, %f3187;
	fma.rn.f32 	%f3189, %f2964, %f2964, %f3188;
	fma.rn.f32 	%f3190, %f2966, %f2966, %f3189;
	fma.rn.f32 	%f3191, %f2968, %f2968, %f3190;
	fma.rn.f32 	%f3192, %f2970, %f2970, %f3191;
	fma.rn.f32 	%f3193, %f2972, %f2972, %f3192;
	fma.rn.f32 	%f3194, %f2974, %f2974, %f3193;
	fma.rn.f32 	%f3195, %f2976, %f2976, %f3194;
	fma.rn.f32 	%f3196, %f2978, %f2978, %f3195;
	fma.rn.f32 	%f3197, %f2980, %f2980, %f3196;
	fma.rn.f32 	%f3198, %f2982, %f2982, %f3197;
	fma.rn.f32 	%f3199, %f2984, %f2984, %f3198;
	fma.rn.f32 	%f3200, %f2986, %f2986, %f3199;
	fma.rn.f32 	%f3201, %f2988, %f2988, %f3200;
	fma.rn.f32 	%f3202, %f2990, %f2990, %f3201;
	fma.rn.f32 	%f3203, %f2992, %f2992, %f3202;
	fma.rn.f32 	%f3204, %f2994, %f2994, %f3203;
	fma.rn.f32 	%f3205, %f2996, %f2996, %f3204;
	fma.rn.f32 	%f3206, %f2998, %f2998, %f3205;
	fma.rn.f32 	%f3207, %f3000, %f3000, %f3206;
	fma.rn.f32 	%f3208, %f3002, %f3002, %f3207;
	fma.rn.f32 	%f3209, %f3004, %f3004, %f3208;
	fma.rn.f32 	%f3210, %f3006, %f3006, %f3209;
	fma.rn.f32 	%f3211, %f3008, %f3008, %f3210;
	fma.rn.f32 	%f3212, %f3010, %f3010, %f3211;
	fma.rn.f32 	%f3213, %f3012, %f3012, %f3212;
	fma.rn.f32 	%f3214, %f3014, %f3014, %f3213;
	fma.rn.f32 	%f3215, %f3016, %f3016, %f3214;
	fma.rn.f32 	%f3216, %f3018, %f3018, %f3215;
	fma.rn.f32 	%f3217, %f3020, %f3020, %f3216;
	fma.rn.f32 	%f3218, %f3022, %f3022, %f3217;
	fma.rn.f32 	%f3219, %f3024, %f3024, %f3218;
	fma.rn.f32 	%f3220, %f3026, %f3026, %f3219;
	fma.rn.f32 	%f3221, %f3028, %f3028, %f3220;
	fma.rn.f32 	%f3222, %f3030, %f3030, %f3221;
	fma.rn.f32 	%f3223, %f3032, %f3032, %f3222;
	fma.rn.f32 	%f3224, %f3034, %f3034, %f3223;
	fma.rn.f32 	%f3225, %f3036, %f3036, %f3224;
	fma.rn.f32 	%f3226, %f3038, %f3038, %f3225;
	fma.rn.f32 	%f3227, %f3040, %f3040, %f3226;
	fma.rn.f32 	%f3228, %f3042, %f3042, %f3227;
	fma.rn.f32 	%f3229, %f3044, %f3044, %f3228;
	fma.rn.f32 	%f3230, %f3046, %f3046, %f3229;
	fma.rn.f32 	%f3231, %f3048, %f3048, %f3230;
	fma.rn.f32 	%f3232, %f3050, %f3050, %f3231;
	fma.rn.f32 	%f3233, %f3052, %f3052, %f3232;
	fma.rn.f32 	%f3234, %f3054, %f3054, %f3233;
	fma.rn.f32 	%f3235, %f3056, %f3056, %f3234;
	fma.rn.f32 	%f3236, %f3058, %f3058, %f3235;
	fma.rn.f32 	%f3237, %f3060, %f3060, %f3236;
	fma.rn.f32 	%f3238, %f3062, %f3062, %f3237;
	fma.rn.f32 	%f3239, %f3064, %f3064, %f3238;
	fma.rn.f32 	%f3240, %f3066, %f3066, %f3239;
	fma.rn.f32 	%f3241, %f3068, %f3068, %f3240;
	fma.rn.f32 	%f3242, %f3070, %f3070, %f3241;
	fma.rn.f32 	%f3243, %f3072, %f3072, %f3242;
	fma.rn.f32 	%f3244, %f3074, %f3074, %f3243;
	fma.rn.f32 	%f3245, %f3076, %f3076, %f3244;
	fma.rn.f32 	%f3246, %f3078, %f3078, %f3245;
	fma.rn.f32 	%f3247, %f3080, %f3080, %f3246;
	fma.rn.f32 	%f3248, %f3082, %f3082, %f3247;
	fma.rn.f32 	%f3249, %f3084, %f3084, %f3248;
	fma.rn.f32 	%f3250, %f3086, %f3086, %f3249;
	fma.rn.f32 	%f3251, %f3088, %f3088, %f3250;
	fma.rn.f32 	%f3252, %f3090, %f3090, %f3251;
	fma.rn.f32 	%f3253, %f3092, %f3092, %f3252;
	fma.rn.f32 	%f3254, %f3094, %f3094, %f3253;
	fma.rn.f32 	%f3255, %f3096, %f3096, %f3254;
	fma.rn.f32 	%f3256, %f3098, %f3098, %f3255;
	fma.rn.f32 	%f3257, %f3100, %f3100, %f3256;
	fma.rn.f32 	%f3258, %f3102, %f3102, %f3257;
	fma.rn.f32 	%f3259, %f3104, %f3104, %f3258;
	fma.rn.f32 	%f3260, %f3106, %f3106, %f3259;
	fma.rn.f32 	%f3261, %f3108, %f3108, %f3260;
	fma.rn.f32 	%f3262, %f3110, %f3110, %f3261;
	fma.rn.f32 	%f3263, %f3112, %f3112, %f3262;
	fma.rn.f32 	%f3264, %f3114, %f3114, %f3263;
	fma.rn.f32 	%f3265, %f3116, %f3116, %f3264;
	fma.rn.f32 	%f3266, %f3118, %f3118, %f3265;
	fma.rn.f32 	%f3267, %f3120, %f3120, %f3266;
	fma.rn.f32 	%f3268, %f3122, %f3122, %f3267;
	fma.rn.f32 	%f3269, %f3124, %f3124, %f3268;
	fma.rn.f32 	%f3270, %f3126, %f3126, %f3269;
	fma.rn.f32 	%f3271, %f3128, %f3128, %f3270;
	fma.rn.f32 	%f3272, %f3130, %f3130, %f3271;
	fma.rn.f32 	%f3273, %f3132, %f3132, %f3272;
	fma.rn.f32 	%f3274, %f3134, %f3134, %f3273;
	fma.rn.f32 	%f3275, %f3136, %f3136, %f3274;
	fma.rn.f32 	%f3276, %f3138, %f3138, %f3275;
	fma.rn.f32 	%f3277, %f3140, %f3140, %f3276;
	fma.rn.f32 	%f3278, %f3142, %f3142, %f3277;
	fma.rn.f32 	%f3279, %f3144, %f3144, %f3278;
	fma.rn.f32 	%f3280, %f3146, %f3146, %f3279;
	fma.rn.f32 	%f3281, %f3148, %f3148, %f3280;
	fma.rn.f32 	%f3282, %f3150, %f3150, %f3281;
	fma.rn.f32 	%f3283, %f3152, %f3152, %f3282;
	fma.rn.f32 	%f3284, %f3154, %f3154, %f3283;
	fma.rn.f32 	%f3285, %f3156, %f3156, %f3284;
	fma.rn.f32 	%f3286, %f3158, %f3158, %f3285;
	fma.rn.f32 	%f3287, %f3286, 0f3C000000, %f1170;
	rsqrt.approx.f32 	%f3288, %f3287;
	mul.f32 	%f3289, %f3288, %f2904;
	ld.global.nc.f32 	%f3290, [%rd30];
	mul.f32 	%f3291, %f3289, %f3290;
	mul.f32 	%f3292, %f1172, %f3291;
	cvta.to.global.u64 	%rd31, %rd40;
	mul.wide.s32 	%rd32, %r681, 4;
	add.s64 	%rd33, %rd31, %rd32;
	st.global.f32 	[%rd33], %f3292;
	mul.f32 	%f3293, %f3288, %f2906;
	ld.global.nc.f32 	%f3294, [%rd30+4];
	mul.f32 	%f3295, %f3293, %f3294;
	mul.f32 	%f3296, %f1172, %f3295;
	st.global.f32 	[%rd33+4], %f3296;
	mul.f32 	%f3297, %f3288, %f2908;
	ld.global.nc.f32 	%f3298, [%rd30+8];
	mul.f32 	%f3299, %f3297, %f3298;
	mul.f32 	%f3300, %f1172, %f3299;
	st.global.f32 	[%rd33+8], %f3300;
	mul.f32 	%f3301, %f3288, %f2910;
	ld.global.nc.f32 	%f3302, [%rd30+12];
	mul.f32 	%f3303, %f3301, %f3302;
	mul.f32 	%f3304, %f1172, %f3303;
	st.global.f32 	[%rd33+12], %f3304;
	mul.f32 	%f3305, %f3288, %f2912;
	ld.global.nc.f32 	%f3306, [%rd30+16];
	mul.f32 	%f3307, %f3305, %f3306;
	mul.f32 	%f3308, %f1172, %f3307;
	st.global.f32 	[%rd33+16], %f3308;
	mul.f32 	%f3309, %f3288, %f2914;
	ld.global.nc.f32 	%f3310, [%rd30+20];
	mul.f32 	%f3311, %f3309, %f3310;
	mul.f32 	%f3312, %f1172, %f3311;
	st.global.f32 	[%rd33+20], %f3312;
	mul.f32 	%f3313, %f3288, %f2916;
	ld.global.nc.f32 	%f3314, [%rd30+24];
	mul.f32 	%f3315, %f3313, %f3314;
	mul.f32 	%f3316, %f1172, %f3315;
	st.global.f32 	[%rd33+24], %f3316;
	mul.f32 	%f3317, %f3288, %f2918;
	ld.global.nc.f32 	%f3318, [%rd30+28];
	mul.f32 	%f3319, %f3317, %f3318;
	mul.f32 	%f3320, %f1172, %f3319;
	st.global.f32 	[%rd33+28], %f3320;
	mul.f32 	%f3321, %f3288, %f2920;
	ld.global.nc.f32 	%f3322, [%rd30+32];
	mul.f32 	%f3323, %f3321, %f3322;
	mul.f32 	%f3324, %f1172, %f3323;
	st.global.f32 	[%rd33+32], %f3324;
	mul.f32 	%f3325, %f3288, %f2922;
	ld.global.nc.f32 	%f3326, [%rd30+36];
	mul.f32 	%f3327, %f3325, %f3326;
	mul.f32 	%f3328, %f1172, %f3327;
	st.global.f32 	[%rd33+36], %f3328;
	mul.f32 	%f3329, %f3288, %f2924;
	ld.global.nc.f32 	%f3330, [%rd30+40];
	mul.f32 	%f3331, %f3329, %f3330;
	mul.f32 	%f3332, %f1172, %f3331;
	st.global.f32 	[%rd33+40], %f3332;
	mul.f32 	%f3333, %f3288, %f2926;
	ld.global.nc.f32 	%f3334, [%rd30+44];
	mul.f32 	%f3335, %f3333, %f3334;
	mul.f32 	%f3336, %f1172, %f3335;
	st.global.f32 	[%rd33+44], %f3336;
	mul.f32 	%f3337, %f3288, %f2928;
	ld.global.nc.f32 	%f3338, [%rd30+48];
	mul.f32 	%f3339, %f3337, %f3338;
	mul.f32 	%f3340, %f1172, %f3339;
	st.global.f32 	[%rd33+48], %f3340;
	mul.f32 	%f3341, %f3288, %f2930;
	ld.global.nc.f32 	%f3342, [%rd30+52];
	mul.f32 	%f3343, %f3341, %f3342;
	mul.f32 	%f3344, %f1172, %f3343;
	st.global.f32 	[%rd33+52], %f3344;
	mul.f32 	%f3345, %f3288, %f2932;
	ld.global.nc.f32 	%f3346, [%rd30+56];
	mul.f32 	%f3347, %f3345, %f3346;
	mul.f32 	%f3348, %f1172, %f3347;
	st.global.f32 	[%rd33+56], %f3348;
	mul.f32 	%f3349, %f3288, %f2934;
	ld.global.nc.f32 	%f3350, [%rd30+60];
	mul.f32 	%f3351, %f3349, %f3350;
	mul.f32 	%f3352, %f1172, %f3351;
	st.global.f32 	[%rd33+60], %f3352;
	mul.f32 	%f3353, %f3288, %f2936;
	ld.global.nc.f32 	%f3354, [%rd30+64];
	mul.f32 	%f3355, %f3353, %f3354;
	mul.f32 	%f3356, %f1172, %f3355;
	st.global.f32 	[%rd33+64], %f3356;
	mul.f32 	%f3357, %f3288, %f2938;
	ld.global.nc.f32 	%f3358, [%rd30+68];
	mul.f32 	%f3359, %f3357, %f3358;
	mul.f32 	%f3360, %f1172, %f3359;
	st.global.f32 	[%rd33+68], %f3360;
	mul.f32 	%f3361, %f3288, %f2940;
	ld.global.nc.f32 	%f3362, [%rd30+72];
	mul.f32 	%f3363, %f3361, %f3362;
	mul.f32 	%f3364, %f1172, %f3363;
	st.global.f32 	[%rd33+72], %f3364;
	mul.f32 	%f3365, %f3288, %f2942;
	ld.global.nc.f32 	%f3366, [%rd30+76];
	mul.f32 	%f3367, %f3365, %f3366;
	mul.f32 	%f3368, %f1172, %f3367;
	st.global.f32 	[%rd33+76], %f3368;
	mul.f32 	%f3369, %f3288, %f2944;
	ld.global.nc.f32 	%f3370, [%rd30+80];
	mul.f32 	%f3371, %f3369, %f3370;
	mul.f32 	%f3372, %f1172, %f3371;
	st.global.f32 	[%rd33+80], %f3372;
	mul.f32 	%f3373, %f3288, %f2946;
	ld.global.nc.f32 	%f3374, [%rd30+84];
	mul.f32 	%f3375, %f3373, %f3374;
	mul.f32 	%f3376, %f1172, %f3375;
	st.global.f32 	[%rd33+84], %f3376;
	mul.f32 	%f3377, %f3288, %f2948;
	ld.global.nc.f32 	%f3378, [%rd30+88];
	mul.f32 	%f3379, %f3377, %f3378;
	mul.f32 	%f3380, %f1172, %f3379;
	st.global.f32 	[%rd33+88], %f3380;
	mul.f32 	%f3381, %f3288, %f2950;
	ld.global.nc.f32 	%f3382, [%rd30+92];
	mul.f32 	%f3383, %f3381, %f3382;
	mul.f32 	%f3384, %f1172, %f3383;
	st.global.f32 	[%rd33+92], %f3384;
	mul.f32 	%f3385, %f3288, %f2952;
	ld.global.nc.f32 	%f3386, [%rd30+96];
	mul.f32 	%f3387, %f3385, %f3386;
	mul.f32 	%f3388, %f1172, %f3387;
	st.global.f32 	[%rd33+96], %f3388;
	mul.f32 	%f3389, %f3288, %f2954;
	ld.global.nc.f32 	%f3390, [%rd30+100];
	mul.f32 	%f3391, %f3389, %f3390;
	mul.f32 	%f3392, %f1172, %f3391;
	st.global.f32 	[%rd33+100], %f3392;
	mul.f32 	%f3393, %f3288, %f2956;
	ld.global.nc.f32 	%f3394, [%rd30+104];
	mul.f32 	%f3395, %f3393, %f3394;
	mul.f32 	%f3396, %f1172, %f3395;
	st.global.f32 	[%rd33+104], %f3396;
	mul.f32 	%f3397, %f3288, %f2958;
	ld.global.nc.f32 	%f3398, [%rd30+108];
	mul.f32 	%f3399, %f3397, %f3398;
	mul.f32 	%f3400, %f1172, %f3399;
	st.global.f32 	[%rd33+108], %f3400;
	mul.f32 	%f3401, %f3288, %f2960;
	ld.global.nc.f32 	%f3402, [%rd30+112];
	mul.f32 	%f3403, %f3401, %f3402;
	mul.f32 	%f3404, %f1172, %f3403;
	st.global.f32 	[%rd33+112], %f3404;
	mul.f32 	%f3405, %f3288, %f2962;
	ld.global.nc.f32 	%f3406, [%rd30+116];
	mul.f32 	%f3407, %f3405, %f3406;
	mul.f32 	%f3408, %f1172, %f3407;
	st.global.f32 	[%rd33+116], %f3408;
	mul.f32 	%f3409, %f3288, %f2964;
	ld.global.nc.f32 	%f3410, [%rd30+120];
	mul.f32 	%f3411, %f3409, %f3410;
	mul.f32 	%f3412, %f1172, %f3411;
	st.global.f32 	[%rd33+120], %f3412;
	mul.f32 	%f3413, %f3288, %f2966;
	ld.global.nc.f32 	%f3414, [%rd30+124];
	mul.f32 	%f3415, %f3413, %f3414;
	mul.f32 	%f3416, %f1172, %f3415;
	st.global.f32 	[%rd33+124], %f3416;
	mul.f32 	%f3417, %f3288, %f2968;
	ld.global.nc.f32 	%f3418, [%rd30+128];
	mul.f32 	%f3419, %f3417, %f3418;
	mul.f32 	%f3420, %f1172, %f3419;
	st.global.f32 	[%rd33+128], %f3420;
	mul.f32 	%f3421, %f3288, %f2970;
	ld.global.nc.f32 	%f3422, [%rd30+132];
	mul.f32 	%f3423, %f3421, %f3422;
	mul.f32 	%f3424, %f1172, %f3423;
	st.global.f32 	[%rd33+132], %f3424;
	mul.f32 	%f3425, %f3288, %f2972;
	ld.global.nc.f32 	%f3426, [%rd30+136];
	mul.f32 	%f3427, %f3425, %f3426;
	mul.f32 	%f3428, %f1172, %f3427;
	st.global.f32 	[%rd33+136], %f3428;
	mul.f32 	%f3429, %f3288, %f2974;
	ld.global.nc.f32 	%f3430, [%rd30+140];
	mul.f32 	%f3431, %f3429, %f3430;
	mul.f32 	%f3432, %f1172, %f3431;
	st.global.f32 	[%rd33+140], %f3432;
	mul.f32 	%f3433, %f3288, %f2976;
	ld.global.nc.f32 	%f3434, [%rd30+144];
	mul.f32 	%f3435, %f3433, %f3434;
	mul.f32 	%f3436, %f1172, %f3435;
	st.global.f32 	[%rd33+144], %f3436;
	mul.f32 	%f3437, %f3288, %f2978;
	ld.global.nc.f32 	%f3438, [%rd30+148];
	mul.f32 	%f3439, %f3437, %f3438;
	mul.f32 	%f3440, %f1172, %f3439;
	st.global.f32 	[%rd33+148], %f3440;
	mul.f32 	%f3441, %f3288, %f2980;
	ld.global.nc.f32 	%f3442, [%rd30+152];
	mul.f32 	%f3443, %f3441, %f3442;
	mul.f32 	%f3444, %f1172, %f3443;
	st.global.f32 	[%rd33+152], %f3444;
	mul.f32 	%f3445, %f3288, %f2982;
	ld.global.nc.f32 	%f3446, [%rd30+156];
	mul.f32 	%f3447, %f3445, %f3446;
	mul.f32 	%f3448, %f1172, %f3447;
	st.global.f32 	[%rd33+156], %f3448;
	mul.f32 	%f3449, %f3288, %f2984;
	ld.global.nc.f32 	%f3450, [%rd30+160];
	mul.f32 	%f3451, %f3449, %f3450;
	mul.f32 	%f3452, %f1172, %f3451;
	st.global.f32 	[%rd33+160], %f3452;
	mul.f32 	%f3453, %f3288, %f2986;
	ld.global.nc.f32 	%f3454, [%rd30+164];
	mul.f32 	%f3455, %f3453, %f3454;
	mul.f32 	%f3456, %f1172, %f3455;
	st.global.f32 	[%rd33+164], %f3456;
	mul.f32 	%f3457, %f3288, %f2988;
	ld.global.nc.f32 	%f3458, [%rd30+168];
	mul.f32 	%f3459, %f3457, %f3458;
	mul.f32 	%f3460, %f1172, %f3459;
	st.global.f32 	[%rd33+168], %f3460;
	mul.f32 	%f3461, %f3288, %f2990;
	ld.global.nc.f32 	%f3462, [%rd30+172];
	mul.f32 	%f3463, %f3461, %f3462;
	mul.f32 	%f3464, %f1172, %f3463;
	st.global.f32 	[%rd33+172], %f3464;
	mul.f32 	%f3465, %f3288, %f2992;
	ld.global.nc.f32 	%f3466, [%rd30+176];
	mul.f32 	%f3467, %f3465, %f3466;
	mul.f32 	%f3468, %f1172, %f3467;
	st.global.f32 	[%rd33+176], %f3468;
	mul.f32 	%f3469, %f3288, %f2994;
	ld.global.nc.f32 	%f3470, [%rd30+180];
	mul.f32 	%f3471, %f3469, %f3470;
	mul.f32 	%f3472, %f1172, %f3471;
	st.global.f32 	[%rd33+180], %f3472;
	mul.f32 	%f3473, %f3288, %f2996;
	ld.global.nc.f32 	%f3474, [%rd30+184];
	mul.f32 	%f3475, %f3473, %f3474;
	mul.f32 	%f3476, %f1172, %f3475;
	st.global.f32 	[%rd33+184], %f3476;
	mul.f32 	%f3477, %f3288, %f2998;
	ld.global.nc.f32 	%f3478, [%rd30+188];
	mul.f32 	%f3479, %f3477, %f3478;
	mul.f32 	%f3480, %f1172, %f3479;
	st.global.f32 	[%rd33+188], %f3480;
	mul.f32 	%f3481, %f3288, %f3000;
	ld.global.nc.f32 	%f3482, [%rd30+192];
	mul.f32 	%f3483, %f3481, %f3482;
	mul.f32 	%f3484, %f1172, %f3483;
	st.global.f32 	[%rd33+192], %f3484;
	mul.f32 	%f3485, %f3288, %f3002;
	ld.global.nc.f32 	%f3486, [%rd30+196];
	mul.f32 	%f3487, %f3485, %f3486;
	mul.f32 	%f3488, %f1172, %f3487;
	st.global.f32 	[%rd33+196], %f3488;
	mul.f32 	%f3489, %f3288, %f3004;
	ld.global.nc.f32 	%f3490, [%rd30+200];
	mul.f32 	%f3491, %f3489, %f3490;
	mul.f32 	%f3492, %f1172, %f3491;
	st.global.f32 	[%rd33+200], %f3492;
	mul.f32 	%f3493, %f3288, %f3006;
	ld.global.nc.f32 	%f3494, [%rd30+204];
	mul.f32 	%f3495, %f3493, %f3494;
	mul.f32 	%f3496, %f1172, %f3495;
	st.global.f32 	[%rd33+204], %f3496;
	mul.f32 	%f3497, %f3288, %f3008;
	ld.global.nc.f32 	%f3498, [%rd30+208];
	mul.f32 	%f3499, %f3497, %f3498;
	mul.f32 	%f3500, %f1172, %f3499;
	st.global.f32 	[%rd33+208], %f3500;
	mul.f32 	%f3501, %f3288, %f3010;
	ld.global.nc.f32 	%f3502, [%rd30+212];
	mul.f32 	%f3503, %f3501, %f3502;
	mul.f32 	%f3504, %f1172, %f3503;
	st.global.f32 	[%rd33+212], %f3504;
	mul.f32 	%f3505, %f3288, %f3012;
	ld.global.nc.f32 	%f3506, [%rd30+216];
	mul.f32 	%f3507, %f3505, %f3506;
	mul.f32 	%f3508, %f1172, %f3507;
	st.global.f32 	[%rd33+216], %f3508;
	mul.f32 	%f3509, %f3288, %f3014;
	ld.global.nc.f32 	%f3510, [%rd30+220];
	mul.f32 	%f3511, %f3509, %f3510;
	mul.f32 	%f3512, %f1172, %f3511;
	st.global.f32 	[%rd33+220], %f3512;
	mul.f32 	%f3513, %f3288, %f3016;
	ld.global.nc.f32 	%f3514, [%rd30+224];
	mul.f32 	%f3515, %f3513, %f3514;
	mul.f32 	%f3516, %f1172, %f3515;
	st.global.f32 	[%rd33+224], %f3516;
	mul.f32 	%f3517, %f3288, %f3018;
	ld.global.nc.f32 	%f3518, [%rd30+228];
	mul.f32 	%f3519, %f3517, %f3518;
	mul.f32 	%f3520, %f1172, %f3519;
	st.global.f32 	[%rd33+228], %f3520;
	mul.f32 	%f3521, %f3288, %f3020;
	ld.global.nc.f32 	%f3522, [%rd30+232];
	mul.f32 	%f3523, %f3521, %f3522;
	mul.f32 	%f3524, %f1172, %f3523;
	st.global.f32 	[%rd33+232], %f3524;
	mul.f32 	%f3525, %f3288, %f3022;
	ld.global.nc.f32 	%f3526, [%rd30+236];
	mul.f32 	%f3527, %f3525, %f3526;
	mul.f32 	%f3528, %f1172, %f3527;
	st.global.f32 	[%rd33+236], %f3528;
	mul.f32 	%f3529, %f3288, %f3024;
	ld.global.nc.f32 	%f3530, [%rd30+240];
	mul.f32 	%f3531, %f3529, %f3530;
	mul.f32 	%f3532, %f1172, %f3531;
	st.global.f32 	[%rd33+240], %f3532;
	mul.f32 	%f3533, %f3288, %f3026;
	ld.global.nc.f32 	%f3534, [%rd30+244];
	mul.f32 	%f3535, %f3533, %f3534;
	mul.f32 	%f3536, %f1172, %f3535;
	st.global.f32 	[%rd33+244], %f3536;
	mul.f32 	%f3537, %f3288, %f3028;
	ld.global.nc.f32 	%f3538, [%rd30+248];
	mul.f32 	%f3539, %f3537, %f3538;
	mul.f32 	%f3540, %f1172, %f3539;
	st.global.f32 	[%rd33+248], %f3540;
	mul.f32 	%f3541, %f3288, %f3030;
	ld.global.nc.f32 	%f3542, [%rd30+252];
	mul.f32 	%f3543, %f3541, %f3542;
	mul.f32 	%f3544, %f1172, %f3543;
	st.global.f32 	[%rd33+252], %f3544;
	mul.f32 	%f3545, %f3288, %f3032;
	ld.global.nc.f32 	%f3546, [%rd30+256];
	mul.f32 	%f3547, %f3545, %f3546;
	mul.f32 	%f3548, %f1172, %f3547;
	st.global.f32 	[%rd33+256], %f3548;
	mul.f32 	%f3549, %f3288, %f3034;
	ld.global.nc.f32 	%f3550, [%rd30+260];
	mul.f32 	%f3551, %f3549, %f3550;
	mul.f32 	%f3552, %f1172, %f3551;
	st.global.f32 	[%rd33+260], %f3552;
	mul.f32 	%f3553, %f3288, %f3036;
	ld.global.nc.f32 	%f3554, [%rd30+264];
	mul.f32 	%f3555, %f3553, %f3554;
	mul.f32 	%f3556, %f1172, %f3555;
	st.global.f32 	[%rd33+264], %f3556;
	mul.f32 	%f3557, %f3288, %f3038;
	ld.global.nc.f32 	%f3558, [%rd30+268];
	mul.f32 	%f3559, %f3557, %f3558;
	mul.f32 	%f3560, %f1172, %f3559;
	st.global.f32 	[%rd33+268], %f3560;
	mul.f32 	%f3561, %f3288, %f3040;
	ld.global.nc.f32 	%f3562, [%rd30+272];
	mul.f32 	%f3563, %f3561, %f3562;
	mul.f32 	%f3564, %f1172, %f3563;
	st.global.f32 	[%rd33+272], %f3564;
	mul.f32 	%f3565, %f3288, %f3042;
	ld.global.nc.f32 	%f3566, [%rd30+276];
	mul.f32 	%f3567, %f3565, %f3566;
	mul.f32 	%f3568, %f1172, %f3567;
	st.global.f32 	[%rd33+276], %f3568;
	mul.f32 	%f3569, %f3288, %f3044;
	ld.global.nc.f32 	%f3570, [%rd30+280];
	mul.f32 	%f3571, %f3569, %f3570;
	mul.f32 	%f3572, %f1172, %f3571;
	st.global.f32 	[%rd33+280], %f3572;
	mul.f32 	%f3573, %f3288, %f3046;
	ld.global.nc.f32 	%f3574, [%rd30+284];
	mul.f32 	%f3575, %f3573, %f3574;
	mul.f32 	%f3576, %f1172, %f3575;
	st.global.f32 	[%rd33+284], %f3576;
	mul.f32 	%f3577, %f3288, %f3048;
	ld.global.nc.f32 	%f3578, [%rd30+288];
	mul.f32 	%f3579, %f3577, %f3578;
	mul.f32 	%f3580, %f1172, %f3579;
	st.global.f32 	[%rd33+288], %f3580;
	mul.f32 	%f3581, %f3288, %f3050;
	ld.global.nc.f32 	%f3582, [%rd30+292];
	mul.f32 	%f3583, %f3581, %f3582;
	mul.f32 	%f3584, %f1172, %f3583;
	st.global.f32 	[%rd33+292], %f3584;
	mul.f32 	%f3585, %f3288, %f3052;
	ld.global.nc.f32 	%f3586, [%rd30+296];
	mul.f32 	%f3587, %f3585, %f3586;
	mul.f32 	%f3588, %f1172, %f3587;
	st.global.f32 	[%rd33+296], %f3588;
	mul.f32 	%f3589, %f3288, %f3054;
	ld.global.nc.f32 	%f3590, [%rd30+300];
	mul.f32 	%f3591, %f3589, %f3590;
	mul.f32 	%f3592, %f1172, %f3591;
	st.global.f32 	[%rd33+300], %f3592;
	mul.f32 	%f3593, %f3288, %f3056;
	ld.global.nc.f32 	%f3594, [%rd30+304];
	mul.f32 	%f3595, %f3593, %f3594;
	mul.f32 	%f3596, %f1172, %f3595;
	st.global.f32 	[%rd33+304], %f3596;
	mul.f32 	%f3597, %f3288, %f3058;
	ld.global.nc.f32 	%f3598, [%rd30+308];
	mul.f32 	%f3599, %f3597, %f3598;
	mul.f32 	%f3600, %f1172, %f3599;
	st.global.f32 	[%rd33+308], %f3600;
	mul.f32 	%f3601, %f3288, %f3060;
	ld.global.nc.f32 	%f3602, [%rd30+312];
	mul.f32 	%f3603, %f3601, %f3602;
	mul.f32 	%f3604, %f1172, %f3603;
	st.global.f32 	[%rd33+312], %f3604;
	mul.f32 	%f3605, %f3288, %f3062;
	ld.global.nc.f32 	%f3606, [%rd30+316];
	mul.f32 	%f3607, %f3605, %f3606;
	mul.f32 	%f3608, %f1172, %f3607;
	st.global.f32 	[%rd33+316], %f3608;
	mul.f32 	%f3609, %f3288, %f3064;
	ld.global.nc.f32 	%f3610, [%rd30+320];
	mul.f32 	%f3611, %f3609, %f3610;
	mul.f32 	%f3612, %f1172, %f3611;
	st.global.f32 	[%rd33+320], %f3612;
	mul.f32 	%f3613, %f3288, %f3066;
	ld.global.nc.f32 	%f3614, [%rd30+324];
	mul.f32 	%f3615, %f3613, %f3614;
	mul.f32 	%f3616, %f1172, %f3615;
	st.global.f32 	[%rd33+324], %f3616;
	mul.f32 	%f3617, %f3288, %f3068;
	ld.global.nc.f32 	%f3618, [%rd30+328];
	mul.f32 	%f3619, %f3617, %f3618;
	mul.f32 	%f3620, %f1172, %f3619;
	st.global.f32 	[%rd33+328], %f3620;
	mul.f32 	%f3621, %f3288, %f3070;
	ld.global.nc.f32 	%f3622, [%rd30+332];
	mul.f32 	%f3623, %f3621, %f3622;
	mul.f32 	%f3624, %f1172, %f3623;
	st.global.f32 	[%rd33+332], %f3624;
	mul.f32 	%f3625, %f3288, %f3072;
	ld.global.nc.f32 	%f3626, [%rd30+336];
	mul.f32 	%f3627, %f3625, %f3626;
	mul.f32 	%f3628, %f1172, %f3627;
	st.global.f32 	[%rd33+336], %f3628;
	mul.f32 	%f3629, %f3288, %f3074;
	ld.global.nc.f32 	%f3630, [%rd30+340];
	mul.f32 	%f3631, %f3629, %f3630;
	mul.f32 	%f3632, %f1172, %f3631;
	st.global.f32 	[%rd33+340], %f3632;
	mul.f32 	%f3633, %f3288, %f3076;
	ld.global.nc.f32 	%f3634, [%rd30+344];
	mul.f32 	%f3635, %f3633, %f3634;
	mul.f32 	%f3636, %f1172, %f3635;
	st.global.f32 	[%rd33+344], %f3636;
	mul.f32 	%f3637, %f3288, %f3078;
	ld.global.nc.f32 	%f3638, [%rd30+348];
	mul.f32 	%f3639, %f3637, %f3638;
	mul.f32 	%f3640, %f1172, %f3639;
	st.global.f32 	[%rd33+348], %f3640;
	mul.f32 	%f3641, %f3288, %f3080;
	ld.global.nc.f32 	%f3642, [%rd30+352];
	mul.f32 	%f3643, %f3641, %f3642;
	mul.f32 	%f3644, %f1172, %f3643;
	st.global.f32 	[%rd33+352], %f3644;
	mul.f32 	%f3645, %f3288, %f3082;
	ld.global.nc.f32 	%f3646, [%rd30+356];
	mul.f32 	%f3647, %f3645, %f3646;
	mul.f32 	%f3648, %f1172, %f3647;
	st.global.f32 	[%rd33+356], %f3648;
	mul.f32 	%f3649, %f3288, %f3084;
	ld.global.nc.f32 	%f3650, [%rd30+360];
	mul.f32 	%f3651, %f3649, %f3650;
	mul.f32 	%f3652, %f1172, %f3651;
	st.global.f32 	[%rd33+360], %f3652;
	mul.f32 	%f3653, %f3288, %f3086;
	ld.global.nc.f32 	%f3654, [%rd30+364];
	mul.f32 	%f3655, %f3653, %f3654;
	mul.f32 	%f3656, %f1172, %f3655;
	st.global.f32 	[%rd33+364], %f3656;
	mul.f32 	%f3657, %f3288, %f3088;
	ld.global.nc.f32 	%f3658, [%rd30+368];
	mul.f32 	%f3659, %f3657, %f3658;
	mul.f32 	%f3660, %f1172, %f3659;
	st.global.f32 	[%rd33+368], %f3660;
	mul.f32 	%f3661, %f3288, %f3090;
	ld.global.nc.f32 	%f3662, [%rd30+372];
	mul.f32 	%f3663, %f3661, %f3662;
	mul.f32 	%f3664, %f1172, %f3663;
	st.global.f32 	[%rd33+372], %f3664;
	mul.f32 	%f3665, %f3288, %f3092;
	ld.global.nc.f32 	%f3666, [%rd30+376];
	mul.f32 	%f3667, %f3665, %f3666;
	mul.f32 	%f3668, %f1172, %f3667;
	st.global.f32 	[%rd33+376], %f3668;
	mul.f32 	%f3669, %f3288, %f3094;
	ld.global.nc.f32 	%f3670, [%rd30+380];
	mul.f32 	%f3671, %f3669, %f3670;
	mul.f32 	%f3672, %f1172, %f3671;
	st.global.f32 	[%rd33+380], %f3672;
	mul.f32 	%f3673, %f3288, %f3096;
	ld.global.nc.f32 	%f3674, [%rd30+384];
	mul.f32 	%f3675, %f3673, %f3674;
	mul.f32 	%f3676, %f1172, %f3675;
	st.global.f32 	[%rd33+384], %f3676;
	mul.f32 	%f3677, %f3288, %f3098;
	ld.global.nc.f32 	%f3678, [%rd30+388];
	mul.f32 	%f3679, %f3677, %f3678;
	mul.f32 	%f3680, %f1172, %f3679;
	st.global.f32 	[%rd33+388], %f3680;
	mul.f32 	%f3681, %f3288, %f3100;
	ld.global.nc.f32 	%f3682, [%rd30+392];
	mul.f32 	%f3683, %f3681, %f3682;
	mul.f32 	%f3684, %f1172, %f3683;
	st.global.f32 	[%rd33+392], %f3684;
	mul.f32 	%f3685, %f3288, %f3102;
	ld.global.nc.f32 	%f3686, [%rd30+396];
	mul.f32 	%f3687, %f3685, %f3686;
	mul.f32 	%f3688, %f1172, %f3687;
	st.global.f32 	[%rd33+396], %f3688;
	mul.f32 	%f3689, %f3288, %f3104;
	ld.global.nc.f32 	%f3690, [%rd30+400];
	mul.f32 	%f3691, %f3689, %f3690;
	mul.f32 	%f3692, %f1172, %f3691;
	st.global.f32 	[%rd33+400], %f3692;
	mul.f32 	%f3693, %f3288, %f3106;
	ld.global.nc.f32 	%f3694, [%rd30+404];
	mul.f32 	%f3695, %f3693, %f3694;
	mul.f32 	%f3696, %f1172, %f3695;
	st.global.f32 	[%rd33+404], %f3696;
	mul.f32 	%f3697, %f3288, %f3108;
	ld.global.nc.f32 	%f3698, [%rd30+408];
	mul.f32 	%f3699, %f3697, %f3698;
	mul.f32 	%f3700, %f1172, %f3699;
	st.global.f32 	[%rd33+408], %f3700;
	mul.f32 	%f3701, %f3288, %f3110;
	ld.global.nc.f32 	%f3702, [%rd30+412];
	mul.f32 	%f3703, %f3701, %f3702;
	mul.f32 	%f3704, %f1172, %f3703;
	st.global.f32 	[%rd33+412], %f3704;
	mul.f32 	%f3705, %f3288, %f3112;
	ld.global.nc.f32 	%f3706, [%rd30+416];
	mul.f32 	%f3707, %f3705, %f3706;
	mul.f32 	%f3708, %f1172, %f3707;
	st.global.f32 	[%rd33+416], %f3708;
	mul.f32 	%f3709, %f3288, %f3114;
	ld.global.nc.f32 	%f3710, [%rd30+420];
	mul.f32 	%f3711, %f3709, %f3710;
	mul.f32 	%f3712, %f1172, %f3711;
	st.global.f32 	[%rd33+420], %f3712;
	mul.f32 	%f3713, %f3288, %f3116;
	ld.global.nc.f32 	%f3714, [%rd30+424];
	mul.f32 	%f3715, %f3713, %f3714;
	mul.f32 	%f3716, %f1172, %f3715;
	st.global.f32 	[%rd33+424], %f3716;
	mul.f32 	%f3717, %f3288, %f3118;
	ld.global.nc.f32 	%f3718, [%rd30+428];
	mul.f32 	%f3719, %f3717, %f3718;
	mul.f32 	%f3720, %f1172, %f3719;
	st.global.f32 	[%rd33+428], %f3720;
	mul.f32 	%f3721, %f3288, %f3120;
	ld.global.nc.f32 	%f3722, [%rd30+432];
	mul.f32 	%f3723, %f3721, %f3722;
	mul.f32 	%f3724, %f1172, %f3723;
	st.global.f32 	[%rd33+432], %f3724;
	mul.f32 	%f3725, %f3288, %f3122;
	ld.global.nc.f32 	%f3726, [%rd30+436];
	mul.f32 	%f3727, %f3725, %f3726;
	mul.f32 	%f3728, %f1172, %f3727;
	st.global.f32 	[%rd33+436], %f3728;
	mul.f32 	%f3729, %f3288, %f3124;
	ld.global.nc.f32 	%f3730, [%rd30+440];
	mul.f32 	%f3731, %f3729, %f3730;
	mul.f32 	%f3732, %f1172, %f3731;
	st.global.f32 	[%rd33+440], %f3732;
	mul.f32 	%f3733, %f3288, %f3126;
	ld.global.nc.f32 	%f3734, [%rd30+444];
	mul.f32 	%f3735, %f3733, %f3734;
	mul.f32 	%f3736, %f1172, %f3735;
	st.global.f32 	[%rd33+444], %f3736;
	mul.f32 	%f3737, %f3288, %f3128;
	ld.global.nc.f32 	%f3738, [%rd30+448];
	mul.f32 	%f3739, %f3737, %f3738;
	mul.f32 	%f3740, %f1172, %f3739;
	st.global.f32 	[%rd33+448], %f3740;
	mul.f32 	%f3741, %f3288, %f3130;
	ld.global.nc.f32 	%f3742, [%rd30+452];
	mul.f32 	%f3743, %f3741, %f3742;
	mul.f32 	%f3744, %f1172, %f3743;
	st.global.f32 	[%rd33+452], %f3744;
	mul.f32 	%f3745, %f3288, %f3132;
	ld.global.nc.f32 	%f3746, [%rd30+456];
	mul.f32 	%f3747, %f3745, %f3746;
	mul.f32 	%f3748, %f1172, %f3747;
	st.global.f32 	[%rd33+456], %f3748;
	mul.f32 	%f3749, %f3288, %f3134;
	ld.global.nc.f32 	%f3750, [%rd30+460];
	mul.f32 	%f3751, %f3749, %f3750;
	mul.f32 	%f3752, %f1172, %f3751;
	st.global.f32 	[%rd33+460], %f3752;
	mul.f32 	%f3753, %f3288, %f3136;
	ld.global.nc.f32 	%f3754, [%rd30+464];
	mul.f32 	%f3755, %f3753, %f3754;
	mul.f32 	%f3756, %f1172, %f3755;
	st.global.f32 	[%rd33+464], %f3756;
	mul.f32 	%f3757, %f3288, %f3138;
	ld.global.nc.f32 	%f3758, [%rd30+468];
	mul.f32 	%f3759, %f3757, %f3758;
	mul.f32 	%f3760, %f1172, %f3759;
	st.global.f32 	[%rd33+468], %f3760;
	mul.f32 	%f3761, %f3288, %f3140;
	ld.global.nc.f32 	%f3762, [%rd30+472];
	mul.f32 	%f3763, %f3761, %f3762;
	mul.f32 	%f3764, %f1172, %f3763;
	st.global.f32 	[%rd33+472], %f3764;
	mul.f32 	%f3765, %f3288, %f3142;
	ld.global.nc.f32 	%f3766, [%rd30+476];
	mul.f32 	%f3767, %f3765, %f3766;
	mul.f32 	%f3768, %f1172, %f3767;
	st.global.f32 	[%rd33+476], %f3768;
	mul.f32 	%f3769, %f3288, %f3144;
	ld.global.nc.f32 	%f3770, [%rd30+480];
	mul.f32 	%f3771, %f3769, %f3770;
	mul.f32 	%f3772, %f1172, %f3771;
	st.global.f32 	[%rd33+480], %f3772;
	mul.f32 	%f3773, %f3288, %f3146;
	ld.global.nc.f32 	%f3774, [%rd30+484];
	mul.f32 	%f3775, %f3773, %f3774;
	mul.f32 	%f3776, %f1172, %f3775;
	st.global.f32 	[%rd33+484], %f3776;
	mul.f32 	%f3777, %f3288, %f3148;
	ld.global.nc.f32 	%f3778, [%rd30+488];
	mul.f32 	%f3779, %f3777, %f3778;
	mul.f32 	%f3780, %f1172, %f3779;
	st.global.f32 	[%rd33+488], %f3780;
	mul.f32 	%f3781, %f3288, %f3150;
	ld.global.nc.f32 	%f3782, [%rd30+492];
	mul.f32 	%f3783, %f3781, %f3782;
	mul.f32 	%f3784, %f1172, %f3783;
	st.global.f32 	[%rd33+492], %f3784;
	mul.f32 	%f3785, %f3288, %f3152;
	ld.global.nc.f32 	%f3786, [%rd30+496];
	mul.f32 	%f3787, %f3785, %f3786;
	mul.f32 	%f3788, %f1172, %f3787;
	st.global.f32 	[%rd33+496], %f3788;
	mul.f32 	%f3789, %f3288, %f3154;
	ld.global.nc.f32 	%f3790, [%rd30+500];
	mul.f32 	%f3791, %f3789, %f3790;
	mul.f32 	%f3792, %f1172, %f3791;
	st.global.f32 	[%rd33+500], %f3792;
	mul.f32 	%f3793, %f3288, %f3156;
	ld.global.nc.f32 	%f3794, [%rd30+504];
	mul.f32 	%f3795, %f3793, %f3794;
	mul.f32 	%f3796, %f1172, %f3795;
	st.global.f32 	[%rd33+504], %f3796;
	mul.f32 	%f3797, %f3288, %f3158;
	ld.global.nc.f32 	%f3798, [%rd30+508];
	mul.f32 	%f3799, %f3797, %f3798;
	mul.f32 	%f3800, %f1172, %f3799;
	st.global.f32 	[%rd33+508], %f3800;
$L__BB0_20:
	ret;

}
	// .globl	_Z16waller_fused_256PKaS0_PKfS2_S2_S2_S2_Pfi10TuningFork
.visible .entry _Z16waller_fused_256PKaS0_PKfS2_S2_S2_S2_Pfi10TuningFork(
	.param .u64 .ptr .align 1 _Z16waller_fused_256PKaS0_PKfS2_S2_S2_S2_Pfi10TuningFork_param_0,
	.param .u64 .ptr .align 1 _Z16waller_fused_256PKaS0_PKfS2_S2_S2_S2_Pfi10TuningFork_param_1,
	.param .u64 .ptr .align 1 _Z16waller_fused_256PKaS0_PKfS2_S2_S2_S2_Pfi10TuningFork_param_2,
	.param .u64 .ptr .align 1 _Z16waller_fused_256PKaS0_PKfS2_S2_S2_S2_Pfi10TuningFork_param_3,
	.param .u64 .ptr .align 1 _Z16waller_fused_256PKaS0_PKfS2_S2_S2_S2_Pfi10TuningFork_param_4,
	.param .u64 .ptr .align 1 _Z16waller_fused_256PKaS0_PKfS2_S2_S2_S2_Pfi10TuningFork_param_5,
	.param .u64 .ptr .align 1 _Z16waller_fused_256PKaS0_PKfS2_S2_S2_S2_Pfi10TuningFork_param_6,
	.param .u64 .ptr .align 1 _Z16waller_fused_256PKaS0_PKfS2_S2_S2_S2_Pfi10TuningFork_param_7,
	.param .u32 _Z16waller_fused_256PKaS0_PKfS2_S2_S2_S2_Pfi10TuningFork_param_8,
	.param .align 32 .b8 _Z16waller_fused_256PKaS0_PKfS2_S2_S2_S2_Pfi10TuningFork_param_9[32]
)
{
	.local .align 16 .b8 	__local_depot1[3328];
	.reg .b64 	%SP;
	.reg .b64 	%SPL;
	.reg .pred 	%p<27>;
	.reg .b16 	%rs<81>;
	.reg .b32 	%r<180>;
	.reg .b32 	%f<2903>;
	.reg .b64 	%rd<101>;
	// demoted variable
	.shared .align 1 .b8 _ZZ16waller_fused_256PKaS0_PKfS2_S2_S2_S2_Pfi10TuningForkE6K_tile[12288];
	// demoted variable
	.shared .align 1 .b8 _ZZ16waller_fused_256PKaS0_PKfS2_S2_S2_S2_Pfi10TuningForkE6V_tile[12288];
	mov.u64 	%SPL, __local_depot1;
	ld.param.u32 	%r55, [_Z16waller_fused_256PKaS0_PKfS2_S2_S2_S2_Pfi10TuningFork_param_9+20];
	ld.param.f32 	%f538, [_Z16waller_fused_256PKaS0_PKfS2_S2_S2_S2_Pfi10TuningFork_param_9+16];
	ld.param.u64 	%rd37, [_Z16waller_fused_256PKaS0_PKfS2_S2_S2_S2_Pfi10TuningFork_param_0];
	ld.param.u64 	%rd38, [_Z16waller_fused_256PKaS0_PKfS2_S2_S2_S2_Pfi10TuningFork_param_1];
	ld.param.u64 	%rd43, [_Z16waller_fused_256PKaS0_PKfS2_S2_S2_S2_Pfi10TuningFork_param_6];
	ld.param.u32 	%r54, [_Z16waller_fused_256PKaS0_PKfS2_S2_S2_S2_Pfi10TuningFork_param_8];
	ld.param.v2.f32 	{%f539, %f540}, [_Z16waller_fused_256PKaS0_PKfS2_S2_S2_S2_Pfi10TuningFork_param_9+24];
	ld.param.v4.f32 	{%f534, %f535, %f536, %f537}, [_Z16waller_fused_256PKaS0_PKfS2_S2_S2_S2_Pfi10TuningFork_param_9];
	add.u64 	%rd1, %SPL, 2048;
	add.u64 	%rd2, %SPL, 1024;
	add.u64 	%rd3, %SPL, 3072;
	add.u64 	%rd4, %SPL, 0;
	mov.u32 	%r56, %ctaid.x;
	mov.u32 	%r1, %ntid.x;
	mov.u32 	%r2, %tid.x;
	mad.lo.s32 	%r3, %r56, %r1, %r2;
	setp.ge.s32 	%p1, %r3, %r54;
	@%p1 bra 	$L__BB1_40;
	shl.b32 	%r160, %r3, 8;
	cvta.to.global.u64 	%rd50, %rd43;
	add.s64 	%rd5, %rd50, 32;
	mov.b32 	%r161, 0;
	mov.b64 	%rd92, 0;
$L__BB1_2:
	mul.wide.s32 	%rd51, %r160, 4;
	add.s64 	%rd52, %rd5, %rd51;
	ld.global.nc.f32 	%f541, [%rd52+-32];
	add.s64 	%rd53, %rd1, %rd92;
	add.s64 	%rd54, %rd2, %rd92;
	ld.global.nc.f32 	%f542, [%rd52+-28];
	ld.global.nc.f32 	%f543, [%rd52+-24];
	ld.global.nc.f32 	%f544, [%rd52+-20];
	st.local.v4.f32 	[%rd53], {%f541, %f542, %f543, %f544};
	st.local.v4.f32 	[%rd54], {%f541, %f542, %f543, %f544};
	ld.global.nc.f32 	%f545, [%rd52+-16];
	ld.global.nc.f32 	%f546, [%rd52+-12];
	ld.global.nc.f32 	%f547, [%rd52+-8];
	ld.global.nc.f32 	%f548, [%rd52+-4];
	st.local.v4.f32 	[%rd53+16], {%f545, %f546, %f547, %f548};
	st.local.v4.f32 	[%rd54+16], {%f545, %f546, %f547, %f548};
	ld.global.nc.f32 	%f549, [%rd52];
	ld.global.nc.f32 	%f550, [%rd52+4];
	ld.global.nc.f32 	%f551, [%rd52+8];
	ld.global.nc.f32 	%f552, [%rd52+12];
	st.local.v4.f32 	[%rd53+32], {%f549, %f550, %f551, %f552};
	st.local.v4.f32 	[%rd54+32], {%f549, %f550, %f551, %f552};
	ld.global.nc.f32 	%f553, [%rd52+16];
	ld.global.nc.f32 	%f554, [%rd52+20];
	ld.global.nc.f32 	%f555, [%rd52+24];
	ld.global.nc.f32 	%f556, [%rd52+28];
	st.local.v4.f32 	[%rd53+48], {%f553, %f554, %f555, %f556};
	st.local.v4.f32 	[%rd54+48], {%f553, %f554, %f555, %f556};
	add.s32 	%r161, %r161, 16;
	add.s64 	%rd92, %rd92, 64;
	add.s32 	%r160, %r160, 16;
	setp.ne.s32 	%p2, %r161, 256;
	@%p2 bra 	$L__BB1_2;
	mov.b32 	%r162, 0;
$L__BB1_4:
	cvt.u64.u32 	%rd55, %r162;
	mul.wide.u32 	%rd56, %r162, 4;
	add.s64 	%rd57, %rd1, %rd56;
	ld.local.v4.f32 	{%f557, %f558, %f559, %f560}, [%rd57];
	mul.f32 	%f561, %f557, 0f42FE0000;
	min.f32 	%f562, %f561, 0f42FE0000;
	max.f32 	%f563, %f562, 0fC2FE0000;
	cvt.rzi.s32.f32 	%r59, %f563;
	add.s64 	%rd58, %rd3, %rd55;
	mul.f32 	%f564, %f558, 0f42FE0000;
	min.f32 	%f565, %f564, 0f42FE0000;
	max.f32 	%f566, %f565, 0fC2FE0000;
	cvt.rzi.s32.f32 	%r60, %f566;
	mul.f32 	%f567, %f559, 0f42FE0000;
	min.f32 	%f568, %f567, 0f42FE0000;
	max.f32 	%f569, %f568, 0fC2FE0000;
	cvt.rzi.s32.f32 	%r61, %f569;
	mul.f32 	%f570, %f560, 0f42FE0000;
	min.f32 	%f571, %f570, 0f42FE0000;
	max.f32 	%f572, %f571, 0fC2FE0000;
	cvt.rzi.s32.f32 	%r62, %f572;
	ld.local.v4.f32 	{%f573, %f574, %f575, %f576}, [%rd57+16];
	mul.f32 	%f577, %f573, 0f42FE0000;
	min.f32 	%f578, %f577, 0f42FE0000;
	max.f32 	%f579, %f578, 0fC2FE0000;
	cvt.rzi.s32.f32 	%r63, %f579;
	mul.f32 	%f580, %f574, 0f42FE0000;
	min.f32 	%f581, %f580, 0f42FE0000;
	max.f32 	%f582, %f581, 0fC2FE0000;
	cvt.rzi.s32.f32 	%r64, %f582;
	mul.f32 	%f583, %f575, 0f42FE0000;
	min.f32 	%f584, %f583, 0f42FE0000;
	max.f32 	%f585, %f584, 0fC2FE0000;
	cvt.rzi.s32.f32 	%r65, %f585;
	mul.f32 	%f586, %f576, 0f42FE0000;
	min.f32 	%f587, %f586, 0f42FE0000;
	max.f32 	%f588, %f587, 0fC2FE0000;
	cvt.rzi.s32.f32 	%r66, %f588;
	ld.local.v4.f32 	{%f589, %f590, %f591, %f592}, [%rd57+32];
	mul.f32 	%f593, %f589, 0f42FE0000;
	min.f32 	%f594, %f593, 0f42FE0000;
	max.f32 	%f595, %f594, 0fC2FE0000;
	cvt.rzi.s32.f32 	%r67, %f595;
	mul.f32 	%f596, %f590, 0f42FE0000;
	min.f32 	%f597, %f596, 0f42FE0000;
	max.f32 	%f598, %f597, 0fC2FE0000;
	cvt.rzi.s32.f32 	%r68, %f598;
	mul.f32 	%f599, %f591, 0f42FE0000;
	min.f32 	%f600, %f599, 0f42FE0000;
	max.f32 	%f601, %f600, 0fC2FE0000;
	cvt.rzi.s32.f32 	%r69, %f601;
	mul.f32 	%f602, %f592, 0f42FE0000;
	min.f32 	%f603, %f602, 0f42FE0000;
	max.f32 	%f604, %f603, 0fC2FE0000;
	cvt.rzi.s32.f32 	%r70, %f604;
	ld.local.v4.f32 	{%f605, %f606, %f607, %f608}, [%rd57+48];
	mul.f32 	%f609, %f605, 0f42FE0000;
	min.f32 	%f610, %f609, 0f42FE0000;
	max.f32 	%f611, %f610, 0fC2FE0000;
	cvt.rzi.s32.f32 	%r71, %f611;
	mul.f32 	%f612, %f606, 0f42FE0000;
	min.f32 	%f613, %f612, 0f42FE0000;
	max.f32 	%f614, %f613, 0fC2FE0000;
	cvt.rzi.s32.f32 	%r72, %f614;
	mul.f32 	%f615, %f607, 0f42FE0000;
	min.f32 	%f616, %f615, 0f42FE0000;
	max.f32 	%f617, %f616, 0fC2FE0000;
	cvt.rzi.s32.f32 	%r73, %f617;
	mul.f32 	%f618, %f608, 0f42FE0000;
	min.f32 	%f619, %f618, 0f42FE0000;
	max.f32 	%f620, %f619, 0fC2FE0000;
	cvt.rzi.s32.f32 	%r74, %f620;
	prmt.b32 	%r75, %r73, %r74, 0x3340U;
	prmt.b32 	%r76, %r71, %r72, 0x3340U;
	prmt.b32 	%r77, %r76, %r75, 0x5410U;
	prmt.b32 	%r78, %r69, %r70, 0x3340U;
	prmt.b32 	%r79, %r67, %r68, 0x3340U;
	prmt.b32 	%r80, %r79, %r78, 0x5410U;
	prmt.b32 	%r81, %r65, %r66, 0x3340U;
	prmt.b32 	%r82, %r63, %r64, 0x3340U;
	prmt.b32 	%r83, %r82, %r81, 0x5410U;
	prmt.b32 	%r84, %r61, %r62, 0x3340U;
	prmt.b32 	%r85, %r59, %r60, 0x3340U;
	prmt.b32 	%r86, %r85, %r84, 0x5410U;
	st.local.v4.b32 	[%rd58], {%r86, %r83, %r80, %r77};
	add.s32 	%r162, %r162, 16;
	setp.ne.s32 	%p3, %r162, 256;
	@%p3 bra 	$L__BB1_4;
	mov.f32 	%f2644, 0f00000000;
	st.local.v4.f32 	[%rd4], {%f2644, %f2644, %f2644, %f2644};
	st.local.v4.f32 	[%rd4+16], {%f2644, %f2644, %f2644, %f2644};
	add.s64 	%rd8, %rd4, 32;
	st.local.v4.f32 	[%rd4+32], {%f2644, %f2644, %f2644, %f2644};
	st.local.v4.f32 	[%rd4+48], {%f2644, %f2644, %f2644, %f2644};
	st.local.v4.f32 	[%rd4+64], {%f2644, %f2644, %f2644, %f2644};
	st.local.v4.f32 	[%rd4+80], {%f2644, %f2644, %f2644, %f2644};
	st.local.v4.f32 	[%rd4+96], {%f2644, %f2644, %f2644, %f2644};
	st.local.v4.f32 	[%rd4+112], {%f2644, %f2644, %f2644, %f2644};
	st.local.v4.f32 	[%rd4+128], {%f2644, %f2644, %f2644, %f2644};
	st.local.v4.f32 	[%rd4+144], {%f2644, %f2644, %f2644, %f2644};
	st.local.v4.f32 	[%rd4+160], {%f2644, %f2644, %f2644, %f2644};
	st.local.v4.f32 	[%rd4+176], {%f2644, %f2644, %f2644, %f2644};
	st.local.v4.f32 	[%rd4+192], {%f2644, %f2644, %f2644, %f2644};
	st.local.v4.f32 	[%rd4+208], {%f2644, %f2644, %f2644, %f2644};
	st.local.v4.f32 	[%rd4+224], {%f2644, %f2644, %f2644, %f2644};
	st.local.v4.f32 	[%rd4+240], {%f2644, %f2644, %f2644, %f2644};
	st.local.v4.f32 	[%rd4+256], {%f2644, %f2644, %f2644, %f2644};
	st.local.v4.f32 	[%rd4+272], {%f2644, %f2644, %f2644, %f2644};
	st.local.v4.f32 	[%rd4+288], {%f2644, %f2644, %f2644, %f2644};
	st.local.v4.f32 	[%rd4+304], {%f2644, %f2644, %f2644, %f2644};
	st.local.v4.f32 	[%rd4+320], {%f2644, %f2644, %f2644, %f2644};
	st.local.v4.f32 	[%rd4+336], {%f2644, %f2644, %f2644, %f2644};
	st.local.v4.f32 	[%rd4+352], {%f2644, %f2644, %f2644, %f2644};
	st.local.v4.f32 	[%rd4+368], {%f2644, %f2644, %f2644, %f2644};
	st.local.v4.f32 	[%rd4+384], {%f2644, %f2644, %f2644, %f2644};
	st.local.v4.f32 	[%rd4+400], {%f2644, %f2644, %f2644, %f2644};
	st.local.v4.f32 	[%rd4+416], {%f2644, %f2644, %f2644, %f2644};
	st.local.v4.f32 	[%rd4+432], {%f2644, %f2644, %f2644, %f2644};
	st.local.v4.f32 	[%rd4+448], {%f2644, %f2644, %f2644, %f2644};
	st.local.v4.f32 	[%rd4+464], {%f2644, %f2644, %f2644, %f2644};
	st.local.v4.f32 	[%rd4+480], {%f2644, %f2644, %f2644, %f2644};
	st.local.v4.f32 	[%rd4+496], {%f2644, %f2644, %f2644, %f2644};
	st.local.v4.f32 	[%rd4+512], {%f2644, %f2644, %f2644, %f2644};
	st.local.v4.f32 	[%rd4+528], {%f2644, %f2644, %f2644, %f2644};
	st.local.v4.f32 	[%rd4+544], {%f2644, %f2644, %f2644, %f2644};
	st.local.v4.f32 	[%rd4+560], {%f2644, %f2644, %f2644, %f2644};
	st.local.v4.f32 	[%rd4+576], {%f2644, %f2644, %f2644, %f2644};
	st.local.v4.f32 	[%rd4+592], {%f2644, %f2644, %f2644, %f2644};
	st.local.v4.f32 	[%rd4+608], {%f2644, %f2644, %f2644, %f2644};
	st.local.v4.f32 	[%rd4+624], {%f2644, %f2644, %f2644, %f2644};
	st.local.v4.f32 	[%rd4+640], {%f2644, %f2644, %f2644, %f2644};
	st.local.v4.f32 	[%rd4+656], {%f2644, %f2644, %f2644, %f2644};
	st.local.v4.f32 	[%rd4+672], {%f2644, %f2644, %f2644, %f2644};
	st.local.v4.f32 	[%rd4+688], {%f2644, %f2644, %f2644, %f2644};
	st.local.v4.f32 	[%rd4+704], {%f2644, %f2644, %f2644, %f2644};
	st.local.v4.f32 	[%rd4+720], {%f2644, %f2644, %f2644, %f2644};
	st.local.v4.f32 	[%rd4+736], {%f2644, %f2644, %f2644, %f2644};
	st.local.v4.f32 	[%rd4+752], {%f2644, %f2644, %f2644, %f2644};
	st.local.v4.f32 	[%rd4+768], {%f2644, %f2644, %f2644, %f2644};
	st.local.v4.f32 	[%rd4+784], {%f2644, %f2644, %f2644, %f2644};
	st.local.v4.f32 	[%rd4+800], {%f2644, %f2644, %f2644, %f2644};
	st.local.v4.f32 	[%rd4+816], {%f2644, %f2644, %f2644, %f2644};
	st.local.v4.f32 	[%rd4+832], {%f2644, %f2644, %f2644, %f2644};
	st.local.v4.f32 	[%rd4+848], {%f2644, %f2644, %f2644, %f2644};
	st.local.v4.f32 	[%rd4+864], {%f2644, %f2644, %f2644, %f2644};
	st.local.v4.f32 	[%rd4+880], {%f2644, %f2644, %f2644, %f2644};
	st.local.v4.f32 	[%rd4+896], {%f2644, %f2644, %f2644, %f2644};
	st.local.v4.f32 	[%rd4+912], {%f2644, %f2644, %f2644, %f2644};
	st.local.v4.f32 	[%rd4+928], {%f2644, %f2644, %f2644, %f2644};
	st.local.v4.f32 	[%rd4+944], {%f2644, %f2644, %f2644, %f2644};
	st.local.v4.f32 	[%rd4+960], {%f2644, %f2644, %f2644, %f2644};
	st.local.v4.f32 	[%rd4+976], {%f2644, %f2644, %f2644, %f2644};
	st.local.v4.f32 	[%rd4+992], {%f2644, %f2644, %f2644, %f2644};
	st.local.v4.f32 	[%rd4+1008], {%f2644, %f2644, %f2644, %f2644};
	setp.lt.s32 	%p4, %r3, 0;
	mov.f32 	%f2645, %f2644;
	mov.f32 	%f2646, %f2644;
	mov.f32 	%f2647, %f2644;
	mov.f32 	%f2648, %f2644;
	mov.f32 	%f2649, %f2644;
	mov.f32 	%f2650, %f2644;
	mov.f32 	%f2651, %f2644;
	mov.f32 	%f2652, %f2644;
	mov.f32 	%f2653, %f2644;
	mov.f32 	%f2654, %f2644;
	mov.f32 	%f2655, %f2644;
	mov.f32 	%f2656, %f2644;
	mov.f32 	%f2657, %f2644;
	mov.f32 	%f2658, %f2644;
	mov.f32 	%f2659, %f2644;
	mov.f32 	%f2660, %f2644;
	mov.f32 	%f2661, %f2644;
	mov.f32 	%f2662, %f2644;
	mov.f32 	%f2663, %f2644;
	mov.f32 	%f2664, %f2644;
	mov.f32 	%f2665, %f2644;
	mov.f32 	%f2666, %f2644;
	mov.f32 	%f2667, %f2644;
	mov.f32 	%f2668, %f2644;
	mov.f32 	%f2669, %f2644;
	mov.f32 	%f2670, %f2644;
	mov.f32 	%f2671, %f2644;
	mov.f32 	%f2672, %f2644;
	mov.f32 	%f2673, %f2644;
	mov.f32 	%f2674, %f2644;
	mov.f32 	%f2675, %f2644;
	mov.f32 	%f2676, %f2644;
	mov.f32 	%f2677, %f2644;
	mov.f32 	%f2678, %f2644;
	mov.f32 	%f2679, %f2644;
	mov.f32 	%f2680, %f2644;
	mov.f32 	%f2681, %f2644;
	mov.f32 	%f2682, %f2644;
	mov.f32 	%f2683, %f2644;
	mov.f32 	%f2684, %f2644;
	mov.f32 	%f2685, %f2644;
	mov.f32 	%f2686, %f2644;
	mov.f32 	%f2687, %f2644;
	mov.f32 	%f2688, %f2644;
	mov.f32 	%f2689, %f2644;
	mov.f32 	%f2690, %f2644;
	mov.f32 	%f2691, %f2644;
	mov.f32 	%f2692, %f2644;
	mov.f32 	%f2693, %f2644;
	mov.f32 	%f2694, %f2644;
	mov.f32 	%f2695, %f2644;
	mov.f32 	%f2696, %f2644;
	mov.f32 	%f2697, %f2644;
	mov.f32 	%f2698, %f2644;
	mov.f32 	%f2699, %f2644;
	mov.f32 	%f2700, %f2644;
	mov.f32 	%f2701, %f2644;
	mov.f32 	%f2702, %f2644;
	mov.f32 	%f2703, %f2644;
	mov.f32 	%f2704, %f2644;
	mov.f32 	%f2705, %f2644;
	mov.f32 	%f2706, %f2644;
	mov.f32 	%f2707, %f2644;
	mov.f32 	%f2708, %f2644;
	mov.f32 	%f2709, %f2644;
	mov.f32 	%f2710, %f2644;
	mov.f32 	%f2711, %f2644;
	mov.f32 	%f2712, %f2644;
	mov.f32 	%f2713, %f2644;
	mov.f32 	%f2714, %f2644;
	mov.f32 	%f2715, %f2644;
	mov.f32 	%f2716, %f2644;
	mov.f32 	%f2717, %f2644;
	mov.f32 	%f2718, %f2644;
	mov.f32 	%f2719, %f2644;
	mov.f32 	%f2720, %f2644;
	mov.f32 	%f2721, %f2644;
	mov.f32 	%f2722, %f2644;
	mov.f32 	%f2723, %f2644;
	mov.f32 	%f2724, %f2644;
	mov.f32 	%f2725, %f2644;
	mov.f32 	%f2726, %f2644;
	mov.f32 	%f2727, %f2644;
	mov.f32 	%f2728, %f2644;
	mov.f32 	%f2729, %f2644;
	mov.f32 	%f2730, %f2644;
	mov.f32 	%f2731, %f2644;
	mov.f32 	%f2732, %f2644;
	mov.f32 	%f2733, %f2644;
	mov.f32 	%f2734, %f2644;
	mov.f32 	%f2735, %f2644;
	mov.f32 	%f2736, %f2644;
	mov.f32 	%f2737, %f2644;
	mov.f32 	%f2738, %f2644;
	mov.f32 	%f2739, %f2644;
	mov.f32 	%f2740, %f2644;
	mov.f32 	%f2741, %f2644;
	mov.f32 	%f2742, %f2644;
	mov.f32 	%f2743, %f2644;
	mov.f32 	%f2744, %f2644;
	mov.f32 	%f2745, %f2644;
	mov.f32 	%f2746, %f2644;
	mov.f32 	%f2747, %f2644;
	mov.f32 	%f2748, %f2644;
	mov.f32 	%f2749, %f2644;
	mov.f32 	%f2750, %f2644;
	mov.f32 	%f2751, %f2644;
	mov.f32 	%f2752, %f2644;
	mov.f32 	%f2753, %f2644;
	mov.f32 	%f2754, %f2644;
	mov.f32 	%f2755, %f2644;
	mov.f32 	%f2756, %f2644;
	mov.f32 	%f2757, %f2644;
	mov.f32 	%f2758, %f2644;
	mov.f32 	%f2759, %f2644;
	mov.f32 	%f2760, %f2644;
	mov.f32 	%f2761, %f2644;
	mov.f32 	%f2762, %f2644;
	mov.f32 	%f2763, %f2644;
	mov.f32 	%f2764, %f2644;
	mov.f32 	%f2765, %f2644;
	mov.f32 	%f2766, %f2644;
	mov.f32 	%f2767, %f2644;
	mov.f32 	%f2768, %f2644;
	mov.f32 	%f2769, %f2644;
	mov.f32 	%f2770, %f2644;
	mov.f32 	%f2771, %f2644;
	mov.f32 	%f2772, %f2644;
	mov.f32 	%f2773, %f2644;
	mov.f32 	%f2774, %f2644;
	mov.f32 	%f2775, %f2644;
	mov.f32 	%f2776, %f2644;
	mov.f32 	%f2777, %f2644;
	mov.f32 	%f2778, %f2644;
	mov.f32 	%f2779, %f2644;
	mov.f32 	%f2780, %f2644;
	mov.f32 	%f2781, %f2644;
	mov.f32 	%f2782, %f2644;
	mov.f32 	%f2783, %f2644;
	mov.f32 	%f2784, %f2644;
	mov.f32 	%f2785, %f2644;
	mov.f32 	%f2786, %f2644;
	mov.f32 	%f2787, %f2644;
	mov.f32 	%f2788, %f2644;
	mov.f32 	%f2789, %f2644;
	mov.f32 	%f2790, %f2644;
	mov.f32 	%f2791, %f2644;
	mov.f32 	%f2792, %f2644;
	mov.f32 	%f2793, %f2644;
	mov.f32 	%f2794, %f2644;
	mov.f32 	%f2795, %f2644;
	mov.f32 	%f2796, %f2644;
	mov.f32 	%f2797, %f2644;
	mov.f32 	%f2798, %f2644;
	mov.f32 	%f2799, %f2644;
	mov.f32 	%f2800, %f2644;
	mov.f32 	%f2801, %f2644;
	mov.f32 	%f2802, %f2644;
	mov.f32 	%f2803, %f2644;
	mov.f32 	%f2804, %f2644;
	mov.f32 	%f2805, %f2644;
	mov.f32 	%f2806, %f2644;
	mov.f32 	%f2807, %f2644;
	mov.f32 	%f2808, %f2644;
	mov.f32 	%f2809, %f2644;
	mov.f32 	%f2810, %f2644;
	mov.f32 	%f2811, %f2644;
	mov.f32 	%f2812, %f2644;
	mov.f32 	%f2813, %f2644;
	mov.f32 	%f2814, %f2644;
	mov.f32 	%f2815, %f2644;
	mov.f32 	%f2816, %f2644;
	mov.f32 	%f2817, %f2644;
	mov.f32 	%f2818, %f2644;
	mov.f32 	%f2819, %f2644;
	mov.f32 	%f2820, %f2644;
	mov.f32 	%f2821, %f2644;
	mov.f32 	%f2822, %f2644;
	mov.f32 	%f2823, %f2644;
	mov.f32 	%f2824, %f2644;
	mov.f32 	%f2825, %f2644;
	mov.f32 	%f2826, %f2644;
	mov.f32 	%f2827, %f2644;
	mov.f32 	%f2828, %f2644;
	mov.f32 	%f2829, %f2644;
	mov.f32 	%f2830, %f2644;
	mov.f32 	%f2831, %f2644;
	mov.f32 	%f2832, %f2644;
	mov.f32 	%f2833, %f2644;
	mov.f32 	%f2834, %f2644;
	mov.f32 	%f2835, %f2644;
	mov.f32 	%f2836, %f2644;
	mov.f32 	%f2837, %f2644;
	mov.f32 	%f2838, %f2644;
	mov.f32 	%f2839, %f2644;
	mov.f32 	%f2840, %f2644;
	mov.f32 	%f2841, %f2644;
	mov.f32 	%f2842, %f2644;
	mov.f32 	%f2843, %f2644;
	mov.f32 	%f2844, %f2644;
	mov.f32 	%f2845, %f2644;
	mov.f32 	%f2846, %f2644;
	mov.f32 	%f2847, %f2644;
	mov.f32 	%f2848, %f2644;
	mov.f32 	%f2849, %f2644;
	mov.f32 	%f2850, %f2644;
	mov.f32 	%f2851, %f2644;
	mov.f32 	%f2852, %f2644;
	mov.f32 	%f2853, %f2644;
	mov.f32 	%f2854, %f2644;
	mov.f32 	%f2855, %f2644;
	mov.f32 	%f2856, %f2644;
	mov.f32 	%f2857, %f2644;
	mov.f32 	%f2858, %f2644;
	mov.f32 	%f2859, %f2644;
	mov.f32 	%f2860, %f2644;
	mov.f32 	%f2861, %f2644;
	mov.f32 	%f2862, %f2644;
	mov.f32 	%f2863, %f2644;
	mov.f32 	%f2864, %f2644;
	mov.f32 	%f2865, %f2644;
	mov.f32 	%f2866, %f2644;
	mov.f32 	%f2867, %f2644;
	mov.f32 	%f2868, %f2644;
	mov.f32 	%f2869, %f2644;
	mov.f32 	%f2870, %f2644;
	mov.f32 	%f2871, %f2644;
	mov.f32 	%f2872, %f2644;
	mov.f32 	%f2873, %f2644;
	mov.f32 	%f2874, %f2644;
	mov.f32 	%f2875, %f2644;
	mov.f32 	%f2876, %f2644;
	mov.f32 	%f2877, %f2644;
	mov.f32 	%f2878, %f2644;
	mov.f32 	%f2879, %f2644;
	mov.f32 	%f2880, %f2644;
	mov.f32 	%f2881, %f2644;
	mov.f32 	%f2882, %f2644;
	mov.f32 	%f2883, %f2644;
	mov.f32 	%f2884, %f2644;
	mov.f32 	%f2885, %f2644;
	mov.f32 	%f2886, %f2644;
	mov.f32 	%f2887, %f2644;
	mov.f32 	%f2888, %f2644;
	mov.f32 	%f2889, %f2644;
	mov.f32 	%f2890, %f2644;
	mov.f32 	%f2891, %f2644;
	mov.f32 	%f2892, %f2644;
	mov.f32 	%f2893, %f2644;
	mov.f32 	%f2894, %f2644;
	mov.f32 	%f2895, %f2644;
	mov.f32 	%f2896, %f2644;
	mov.f32 	%f2897, %f2644;
	mov.f32 	%f2898, %f2644;
	mov.f32 	%f2899, %f2644;
	mov.f32 	%f2643, %f2644;
	@%p4 bra 	$L__BB1_16;
	cvta.to.global.u64 	%rd59, %rd37;
	add.s64 	%rd9, %rd59, 7;
	cvta.to.global.u64 	%rd60, %rd38;
	add.s64 	%rd10, %rd60, 7;
	add.s32 	%r11, %r3, 1;
	mov.b32 	%r163, 0;
	mov.f32 	%f2643, 0f00000000;
	mov.f32 	%f2640, 0fFF800000;
$L__BB1_7:
	mov.u32 	%r12, %r163;
	add.s32 	%r163, %r12, 48;
	min.s32 	%r88, %r163, %r11;
	sub.s32 	%r14, %r88, %r12;
	bar.sync 	0;
	setp.ge.s32 	%p5, %r2, %r14;
	@%p5 bra 	$L__BB1_13;
	mov.u32 	%r164, %r2;
$L__BB1_9:
	add.s32 	%r16, %r164, %r12;
	setp.ge.s32 	%p6, %r16, %r54;
	@%p6 bra 	$L__BB1_12;
	shl.b32 	%r90, %r16, 8;
	cvt.u64.u32 	%rd61, %r90;
	add.s64 	%rd94, %rd9, %rd61;
	add.s64 	%rd93, %rd10, %rd61;
	shl.b32 	%r91, %r164, 8;
	mov.u32 	%r92, _ZZ16waller_fused_256PKaS0_PKfS2_S2_S2_S2_Pfi10TuningForkE6K_tile;
	add.s32 	%r93, %r92, %r91;
	add.s32 	%r166, %r93, 7;
	mov.u32 	%r94, _ZZ16waller_fused_256PKaS0_PKfS2_S2_S2_S2_Pfi10TuningForkE6V_tile;
	add.s32 	%r95, %r94, %r91;
	add.s32 	%r165, %r95, 7;
	mov.b32 	%r167, 15;
$L__BB1_11:
	ld.global.nc.u8 	%rs1, [%rd94+-7];
	cvt.u16.u8 	%rs2, %rs1;
	st.shared.u8 	[%r166+-7], %rs2;
	ld.global.nc.u8 	%rs3, [%rd93+-7];
	cvt.u16.u8 	%rs4, %rs3;
	st.shared.u8 	[%r165+-7], %rs4;
	ld.global.nc.u8 	%rs5, [%rd94+-6];
	cvt.u16.u8 	%rs6, %rs5;
	st.shared.u8 	[%r166+-6], %rs6;
	ld.global.nc.u8 	%rs7, [%rd93+-6];
	cvt.u16.u8 	%rs8, %rs7;
	st.shared.u8 	[%r165+-6], %rs8;
	ld.global.nc.u8 	%rs9, [%rd94+-5];
	cvt.u16.u8 	%rs10, %rs9;
	st.shared.u8 	[%r166+-5], %rs10;
	ld.global.nc.u8 	%rs11, [%rd93+-5];
	cvt.u16.u8 	%rs12, %rs11;
	st.shared.u8 	[%r165+-5], %rs12;
	ld.global.nc.u8 	%rs13, [%rd94+-4];
	cvt.u16.u8 	%rs14, %rs13;
	st.shared.u8 	[%r166+-4], %rs14;
	ld.global.nc.u8 	%rs15, [%rd93+-4];
	cvt.u16.u8 	%rs16, %rs15;
	st.shared.u8 	[%r165+-4], %rs16;
	ld.global.nc.u8 	%rs17, [%rd94+-3];
	cvt.u16.u8 	%rs18, %rs17;
	st.shared.u8 	[%r166+-3], %rs18;
	ld.global.nc.u8 	%rs19, [%rd93+-3];
	cvt.u16.u8 	%rs20, %rs19;
	st.shared.u8 	[%r165+-3], %rs20;
	ld.global.nc.u8 	%rs21, [%rd94+-2];
	cvt.u16.u8 	%rs22, %rs21;
	st.shared.u8 	[%r166+-2], %rs22;
	ld.global.nc.u8 	%rs23, [%rd93+-2];
	cvt.u16.u8 	%rs24, %rs23;
	st.shared.u8 	[%r165+-2], %rs24;
	ld.global.nc.u8 	%rs25, [%rd94+-1];
	cvt.u16.u8 	%rs26, %rs25;
	st.shared.u8 	[%r166+-1], %rs26;
	ld.global.nc.u8 	%rs27, [%rd93+-1];
	cvt.u16.u8 	%rs28, %rs27;
	st.shared.u8 	[%r165+-1], %rs28;
	ld.global.nc.u8 	%rs29, [%rd94];
	cvt.u16.u8 	%rs30, %rs29;
	st.shared.u8 	[%r166], %rs30;
	ld.global.nc.u8 	%rs31, [%rd93];
	cvt.u16.u8 	%rs32, %rs31;
	st.shared.u8 	[%r165], %rs32;
	ld.global.nc.u8 	%rs33, [%rd94+1];
	cvt.u16.u8 	%rs34, %rs33;
	st.shared.u8 	[%r166+1], %rs34;
	ld.global.nc.u8 	%rs35, [%rd93+1];
	cvt.u16.u8 	%rs36, %rs35;
	st.shared.u8 	[%r165+1], %rs36;
	ld.global.nc.u8 	%rs37, [%rd94+2];
	cvt.u16.u8 	%rs38, %rs37;
	st.shared.u8 	[%r166+2], %rs38;
	ld.global.nc.u8 	%rs39, [%rd93+2];
	cvt.u16.u8 	%rs40, %rs39;
	st.shared.u8 	[%r165+2], %rs40;
	ld.global.nc.u8 	%rs41, [%rd94+3];
	cvt.u16.u8 	%rs42, %rs41;
	st.shared.u8 	[%r166+3], %rs42;
	ld.global.nc.u8 	%rs43, [%rd93+3];
	cvt.u16.u8 	%rs44, %rs43;
	st.shared.u8 	[%r165+3], %rs44;
	ld.global.nc.u8 	%rs45, [%rd94+4];
	cvt.u16.u8 	%rs46, %rs45;
	st.shared.u8 	[%r166+4], %rs46;
	ld.global.nc.u8 	%rs47, [%rd93+4];
	cvt.u16.u8 	%rs48, %rs47;
	st.shared.u8 	[%r165+4], %rs48;
	ld.global.nc.u8 	%rs49, [%rd94+5];
	cvt.u16.u8 	%rs50, %rs49;
	st.shared.u8 	[%r166+5], %rs50;
	ld.global.nc.u8 	%rs51, [%rd93+5];
	cvt.u16.u8 	%rs52, %rs51;
	st.shared.u8 	[%r165+5], %rs52;
	ld.global.nc.u8 	%rs53, [%rd94+6];
	cvt.u16.u8 	%rs54, %rs53;
	st.shared.u8 	[%r166+6], %rs54;
	ld.global.nc.u8 	%rs55, [%rd93+6];
	cvt.u16.u8 	%rs56, %rs55;
	st.shared.u8 	[%r165+6], %rs56;
	ld.global.nc.u8 	%rs57, [%rd94+7];
	cvt.u16.u8 	%rs58, %rs57;
	st.shared.u8 	[%r166+7], %rs58;
	ld.global.nc.u8 	%rs59, [%rd93+7];
	cvt.u16.u8 	%rs60, %rs59;
	st.shared.u8 	[%r165+7], %rs60;
	ld.global.nc.u8 	%rs61, [%rd94+8];
	cvt.u16.u8 	%rs62, %rs61;
	st.shared.u8 	[%r166+8], %rs62;
	ld.global.nc.u8 	%rs63, [%rd93+8];
	cvt.u16.u8 	%rs64, %rs63;
	st.shared.u8 	[%r165+8], %rs64;
	add.s32 	%r167, %r167, 16;
	add.s64 	%rd94, %rd94, 16;
	add.s64 	%rd93, %rd93, 16;
	add.s32 	%r166, %r166, 16;
	add.s32 	%r165, %r165, 16;
	setp.ne.s32 	%p7, %r167, 271;
	@%p7 bra 	$L__BB1_11;
$L__BB1_12:
	add.s32 	%r164, %r164, %r1;
	setp.lt.s32 	%p8, %r164, %r14;
	@%p8 bra 	$L__BB1_9;
$L__BB1_13:
	bar.sync 	0;
	setp.lt.s32 	%p9, %r14, 1;
	@%p9 bra 	$L__BB1_14;
	bra.uni 	$L__BB1_26;
$L__BB1_14:
	setp.le.s32 	%p15, %r163, %r3;
	@%p15 bra 	$L__BB1_7;
	ld.local.v4.f32 	{%f2899, %f2898, %f2897, %f2896}, [%rd4];
	ld.local.v4.f32 	{%f2895, %f2894, %f2893, %f2892}, [%rd4+16];
	ld.local.v4.f32 	{%f2891, %f2890, %f2889, %f2888}, [%rd4+32];
	ld.local.v4.f32 	{%f2887, %f2886, %f2885, %f2884}, [%rd4+48];
	ld.local.v4.f32 	{%f2883, %f2882, %f2881, %f2880}, [%rd4+64];
	ld.local.v4.f32 	{%f2879, %f2878, %f2877, %f2876}, [%rd4+80];
	ld.local.v4.f32 	{%f2875, %f2874, %f2873, %f2872}, [%rd4+96];
	ld.local.v4.f32 	{%f2871, %f2870, %f2869, %f2868}, [%rd4+112];
	ld.local.v4.f32 	{%f2867, %f2866, %f2865, %f2864}, [%rd4+128];
	ld.local.v4.f32 	{%f2863, %f2862, %f2861, %f2860}, [%rd4+144];
	ld.local.v4.f32 	{%f2859, %f2858, %f2857, %f2856}, [%rd4+160];
	ld.local.v4.f32 	{%f2855, %f2854, %f2853, %f2852}, [%rd4+176];
	ld.local.v4.f32 	{%f2851, %f2850, %f2849, %f2848}, [%rd4+192];
	ld.local.v4.f32 	{%f2847, %f2846, %f2845, %f2844}, [%rd4+208];
	ld.local.v4.f32 	{%f2843, %f2842, %f2841, %f2840}, [%rd4+224];
	ld.local.v4.f32 	{%f2839, %f2838, %f2837, %f2836}, [%rd4+240];
	ld.local.v4.f32 	{%f2835, %f2834, %f2833, %f2832}, [%rd4+256];
	ld.local.v4.f32 	{%f2831, %f2830, %f2829, %f2828}, [%rd4+272];
	ld.local.v4.f32 	{%f2827, %f2826, %f2825, %f2824}, [%rd4+288];
	ld.local.v4.f32 	{%f2823, %f2822, %f2821, %f2820}, [%rd4+304];
	ld.local.v4.f32 	{%f2819, %f2818, %f2817, %f2816}, [%rd4+320];
	ld.local.v4.f32 	{%f2815, %f2814, %f2813, %f2812}, [%rd4+336];
	ld.local.v4.f32 	{%f2811, %f2810, %f2809, %f2808}, [%rd4+352];
	ld.local.v4.f32 	{%f2807, %f2806, %f2805, %f2804}, [%rd4+368];
	ld.local.v4.f32 	{%f2803, %f2802, %f2801, %f2800}, [%rd4+384];
	ld.local.v4.f32 	{%f2799, %f2798, %f2797, %f2796}, [%rd4+400];
	ld.local.v4.f32 	{%f2795, %f2794, %f2793, %f2792}, [%rd4+416];
	ld.local.v4.f32 	{%f2791, %f2790, %f2789, %f2788}, [%rd4+432];
	ld.local.v4.f32 	{%f2787, %f2786, %f2785, %f2784}, [%rd4+448];
	ld.local.v4.f32 	{%f2783, %f2782, %f2781, %f2780}, [%rd4+464];
	ld.local.v4.f32 	{%f2779, %f2778, %f2777, %f2776}, [%rd4+480];
	ld.local.v4.f32 	{%f2775, %f2774, %f2773, %f2772}, [%rd4+496];
	ld.local.v4.f32 	{%f2771, %f2770, %f2769, %f2768}, [%rd4+512];
	ld.local.v4.f32 	{%f2767, %f2766, %f2765, %f2764}, [%rd4+528];
	ld.local.v4.f32 	{%f2763, %f2762, %f2761, %f2760}, [%rd4+544];
	ld.local.v4.f32 	{%f2759, %f2758, %f2757, %f2756}, [%rd4+560];
	ld.local.v4.f32 	{%f2755, %f2754, %f2753, %f2752}, [%rd4+576];
	ld.local.v4.f32 	{%f2751, %f2750, %f2749, %f2748}, [%rd4+592];
	ld.local.v4.f32 	{%f2747, %f2746, %f2745, %f2744}, [%rd4+608];
	ld.local.v4.f32 	{%f2743, %f2742, %f2741, %f2740}, [%rd4+624];
	ld.local.v4.f32 	{%f2739, %f2738, %f2737, %f2736}, [%rd4+640];
	ld.local.v4.f32 	{%f2735, %f2734, %f2733, %f2732}, [%rd4+656];
	ld.local.v4.f32 	{%f2731, %f2730, %f2729, %f2728}, [%rd4+672];
	ld.local.v4.f32 	{%f2727, %f2726, %f2725, %f2724}, [%rd4+688];
	ld.local.v4.f32 	{%f2723, %f2722, %f2721, %f2720}, [%rd4+704];
	ld.local.v4.f32 	{%f2719, %f2718, %f2717, %f2716}, [%rd4+720];
	ld.local.v4.f32 	{%f2715, %f2714, %f2713, %f2712}, [%rd4+736];
	ld.local.v4.f32 	{%f2711, %f2710, %f2709, %f2708}, [%rd4+752];
	ld.local.v4.f32 	{%f2707, %f2706, %f2705, %f2704}, [%rd4+768];
	ld.local.v4.f32 	{%f2703, %f2702, %f2701, %f2700}, [%rd4+784];
	ld.local.v4.f32 	{%f2699, %f2698, %f2697, %f2696}, [%rd4+800];
	ld.local.v4.f32 	{%f2695, %f2694, %f2693, %f2692}, [%rd4+816];
	ld.local.v4.f32 	{%f2691, %f2690, %f2689, %f2688}, [%rd4+832];
	ld.local.v4.f32 	{%f2687, %f2686, %f2685, %f2684}, [%rd4+848];
	ld.local.v4.f32 	{%f2683, %f2682, %f2681, %f2680}, [%rd4+864];
	ld.local.v4.f32 	{%f2679, %f2678, %f2677, %f2676}, [%rd4+880];
	ld.local.v4.f32 	{%f2675, %f2674, %f2673, %f2672}, [%rd4+896];
	ld.local.v4.f32 	{%f2671, %f2670, %f2669, %f2668}, [%rd4+912];
	ld.local.v4.f32 	{%f2667, %f2666, %f2665, %f2664}, [%rd4+928];
	ld.local.v4.f32 	{%f2663, %f2662, %f2661, %f2660}, [%rd4+944];
	ld.local.v4.f32 	{%f2659, %f2658, %f2657, %f2656}, [%rd4+960];
	ld.local.v4.f32 	{%f2655, %f2654, %f2653, %f2652}, [%rd4+976];
	ld.local.v4.f32 	{%f2651, %f2650, %f2649, %f2648}, [%rd4+992];
	ld.local.v4.f32 	{%f2647, %f2646, %f2645, %f2644}, [%rd4+1008];
$L__BB1_16:
	rcp.rn.f32 	%f713, %f2643;
	mul.f32 	%f714, %f713, %f2899;
	mul.f32 	%f715, %f713, %f2898;
	mul.f32 	%f716, %f713, %f2897;
	mul.f32 	%f717, %f713, %f2896;
	st.local.v4.f32 	[%rd4], {%f714, %f715, %f716, %f717};
	mul.f32 	%f718, %f713, %f2895;
	mul.f32 	%f719, %f713, %f2894;
	mul.f32 	%f720, %f713, %f2893;
	mul.f32 	%f721, %f713, %f2892;
	st.local.v4.f32 	[%rd4+16], {%f718, %f719, %f720, %f721};
	mul.f32 	%f722, %f713, %f2891;
	mul.f32 	%f723, %f713, %f2890;
	mul.f32 	%f724, %f713, %f2889;
	mul.f32 	%f725, %f713, %f2888;
	st.local.v4.f32 	[%rd4+32], {%f722, %f723, %f724, %f725};
	mul.f32 	%f726, %f713, %f2887;
	mul.f32 	%f727, %f713, %f2886;
	mul.f32 	%f728, %f713, %f2885;
	mul.f32 	%f729, %f713, %f2884;
	st.local.v4.f32 	[%rd4+48], {%f726, %f727, %f728, %f729};
	mul.f32 	%f730, %f713, %f2883;
	mul.f32 	%f731, %f713, %f2882;
	mul.f32 	%f732, %f713, %f2881;
	mul.f32 	%f733, %f713, %f2880;
	st.local.v4.f32 	[%rd4+64], {%f730, %f731, %f732, %f733};
	mul.f32 	%f734, %f713, %f2879;
	mul.f32 	%f735, %f713, %f2878;
	mul.f32 	%f736, %f713, %f2877;
	mul.f32 	%f737, %f713, %f2876;
	st.local.v4.f32 	[%rd4+80], {%f734, %f735, %f736, %f737};
	mul.f32 	%f738, %f713, %f2875;
	mul.f32 	%f739, %f713, %f2874;
	mul.f32 	%f740, %f713, %f2873;
	mul.f32 	%f741, %f713, %f2872;
	st.local.v4.f32 	[%rd4+96], {%f738, %f739, %f740, %f741};
	mul.f32 	%f742, %f713, %f2871;
	mul.f32 	%f743, %f713, %f2870;
	mul.f32 	%f744, %f713, %f2869;
	mul.f32 	%f745, %f713, %f2868;
	st.local.v4.f32 	[%rd4+112], {%f742, %f743, %f744, %f745};
	mul.f32 	%f746, %f713, %f2867;
	mul.f32 	%f747, %f713, %f2866;
	mul.f32 	%f748, %f713, %f2865;
	mul.f32 	%f749, %f713, %f2864;
	st.local.v4.f32 	[%rd4+128], {%f746, %f747, %f748, %f749};
	mul.f32 	%f750, %f713, %f2863;
	mul.f32 	%f751, %f713, %f2862;
	mul.f32 	%f752, %f713, %f2861;
	mul.f32 	%f753, %f713, %f2860;
	st.local.v4.f32 	[%rd4+144], {%f750, %f751, %f752, %f753};
	mul.f32 	%f754, %f713, %f2859;
	mul.f32 	%f755, %f713, %f2858;
	mul.f32 	%f756, %f713, %f2857;
	mul.f32 	%f757, %f713, %f2856;
	st.local.v4.f32 	[%rd4+160], {%f754, %f755, %f756, %f757};
	mul.f32 	%f758, %f713, %f2855;
	mul.f32 	%f759, %f713, %f2854;
	mul.f32 	%f760, %f713, %f2853;
	mul.f32 	%f761, %f713, %f2852;
	st.local.v4.f32 	[%rd4+176], {%f758, %f759, %f760, %f761};
	mul.f32 	%f762, %f713, %f2851;
	mul.f32 	%f763, %f713, %f2850;
	mul.f32 	%f764, %f713, %f2849;
	mul.f32 	%f765, %f713, %f2848;
	st.local.v4.f32 	[%rd4+192], {%f762, %f763, %f764, %f765};
	mul.f32 	%f766, %f713, %f2847;
	mul.f32 	%f767, %f713, %f2846;
	mul.f32 	%f768, %f713, %f2845;
	mul.f32 	%f769, %f713, %f2844;
	st.local.v4.f32 	[%rd4+208], {%f766, %f767, %f768, %f769};
	mul.f32 	%f770, %f713, %f2843;
	mul.f32 	%f771, %f713, %f2842;
	mul.f32 	%f772, %f713, %f2841;
	mul.f32 	%f773, %f713, %f2840;
	st.local.v4.f32 	[%rd4+224], {%f770, %f771, %f772, %f773};
	mul.f32 	%f774, %f713, %f2839;
	mul.f32 	%f775, %f713, %f2838;
	mul.f32 	%f776, %f713, %f2837;
	mul.f32 	%f777, %f713, %f2836;
	st.local.v4.f32 	[%rd4+240], {%f774, %f775, %f776, %f777};
	mul.f32 	%f778, %f713, %f2835;
	mul.f32 	%f779, %f713, %f2834;
	mul.f32 	%f780, %f713, %f2833;
	mul.f32 	%f781, %f713, %f2832;
	st.local.v4.f32 	[%rd4+256], {%f778, %f779, %f780, %f781};
	mul.f32 	%f782, %f713, %f2831;
	mul.f32 	%f783, %f713, %f2830;
	mul.f32 	%f784, %f713, %f2829;
	mul.f32 	%f785, %f713, %f2828;
	st.local.v4.f32 	[%rd4+272], {%f782, %f783, %f784, %f785};
	mul.f32 	%f786, %f713, %f2827;
	mul.f32 	%f787, %f713, %f2826;
	mul.f32 	%f788, %f713, %f2825;
	mul.f32 	%f789, %f713, %f2824;
	st.local.v4.f32 	[%rd4+288], {%f786, %f787, %f788, %f789};
	mul.f32 	%f790, %f713, %f2823;
	mul.f32 	%f791, %f713, %f2822;
	mul.f32 	%f792, %f713, %f2821;
	mul.f32 	%f793, %f713, %f2820;
	st.local.v4.f32 	[%rd4+304], {%f790, %f791, %f792, %f793};
	mul.f32 	%f794, %f713, %f2819;
	mul.f32 	%f795, %f713, %f2818;
	mul.f32 	%f796, %f713, %f2817;
	mul.f32 	%f797, %f713, %f2816;
	st.local.v4.f32 	[%rd4+320], {%f794, %f795, %f796, %f797};
	mul.f32 	%f798, %f713, %f2815;
	mul.f32 	%f799, %f713, %f2814;
	mul.f32 	%f800, %f713, %f2813;
	mul.f32 	%f801, %f713, %f2812;
	st.local.v4.f32 	[%rd4+336], {%f798, %f799, %f800, %f801};
	mul.f32 	%f802, %f713, %f2811;
	mul.f32 	%f803, %f713, %f2810;
	mul.f32 	%f804, %f713, %f2809;
	mul.f32 	%f805, %f713, %f2808;
	st.local.v4.f32 	[%rd4+352], {%f802, %f803, %f804, %f805};
	mul.f32 	%f806, %f713, %f2807;
	mul.f32 	%f807, %f713, %f2806;
	mul.f32 	%f808, %f713, %f2805;
	mul.f32 	%f809, %f713, %f2804;
	st.local.v4.f32 	[%rd4+368], {%f806, %f807, %f808, %f809};
	mul.f32 	%f810, %f713, %f2803;
	mul.f32 	%f811, %f713, %f2802;
	mul.f32 	%f812, %f713, %f2801;
	mul.f32 	%f813, %f713, %f2800;
	st.local.v4.f32 	[%rd4+384], {%f810, %f811, %f812, %f813};
	mul.f32 	%f814, %f713, %f2799;
	mul.f32 	%f815, %f713, %f2798;
	mul.f32 	%f816, %f713, %f2797;
	mul.f32 	%f817, %f713, %f2796;
	st.local.v4.f32 	[%rd4+400], {%f814, %f815, %f816, %f817};
	mul.f32 	%f818, %f713, %f2795;
	mul.f32 	%f819, %f713, %f2794;
	mul.f32 	%f820, %f713, %f2793;
	mul.f32 	%f821, %f713, %f2792;
	st.local.v4.f32 	[%rd4+416], {%f818, %f819, %f820, %f821};
	mul.f32 	%f822, %f713, %f2791;
	mul.f32 	%f823, %f713, %f2790;
	mul.f32 	%f824, %f713, %f2789;
	mul.f32 	%f825, %f713, %f2788;
	st.local.v4.f32 	[%rd4+432], {%f822, %f823, %f824, %f825};
	mul.f32 	%f826, %f713, %f2787;
	mul.f32 	%f827, %f713, %f2786;
	mul.f32 	%f828, %f713, %f2785;
	mul.f32 	%f829, %f713, %f2784;
	st.local.v4.f32 	[%rd4+448], {%f826, %f827, %f828, %f829};
	mul.f32 	%f830, %f713, %f2783;
	mul.f32 	%f831, %f713, %f2782;
	mul.f32 	%f832, %f713, %f2781;
	mul.f32 	%f833, %f713, %f2780;
	st.local.v4.f32 	[%rd4+464], {%f830, %f831, %f832, %f833};
	mul.f32 	%f834, %f713, %f2779;
	mul.f32 	%f835, %f713, %f2778;
	mul.f32 	%f836, %f713, %f2777;
	mul.f32 	%f837, %f713, %f2776;
	st.local.v4.f32 	[%rd4+480], {%f834, %f835, %f836, %f837};
	mul.f32 	%f838, %f713, %f2775;
	mul.f32 	%f839, %f713, %f2774;
	mul.f32 	%f840, %f713, %f2773;
	mul.f32 	%f841, %f713, %f2772;
	st.local.v4.f32 	[%rd4+496], {%f838, %f839, %f840, %f841};
	mul.f32 	%f842, %f713, %f2771;
	mul.f32 	%f843, %f713, %f2770;
	mul.f32 	%f844, %f713, %f2769;
	mul.f32 	%f845, %f713, %f2768;
	st.local.v4.f32 	[%rd4+512], {%f842, %f843, %f844, %f845};
	mul.f32 	%f846, %f713, %f2767;
	mul.f32 	%f847, %f713, %f2766;
	mul.f32 	%f848, %f713, %f2765;
	mul.f32 	%f849, %f713, %f2764;
	st.local.v4.f32 	[%rd4+528], {%f846, %f847, %f848, %f849};
	mul.f32 	%f850, %f713, %f2763;
	mul.f32 	%f851, %f713, %f2762;
	mul.f32 	%f852, %f713, %f2761;
	mul.f32 	%f853, %f713, %f2760;
	st.local.v4.f32 	[%rd4+544], {%f850, %f851, %f852, %f853};
	mul.f32 	%f854, %f713, %f2759;
	mul.f32 	%f855, %f713, %f2758;
	mul.f32 	%f856, %f713, %f2757;
	mul.f32 	%f857, %f713, %f2756;
	st.local.v4.f32 	[%rd4+560], {%f854, %f855, %f856, %f857};
	mul.f32 	%f858, %f713, %f2755;
	mul.f32 	%f859, %f713, %f2754;
	mul.f32 	%f860, %f713, %f2753;
	mul.f32 	%f861, %f713, %f2752;
	st.local.v4.f32 	[%rd4+576], {%f858, %f859, %f860, %f861};
	mul.f32 	%f862, %f713, %f2751;
	mul.f32 	%f863, %f713, %f2750;
	mul.f32 	%f864, %f713, %f2749;
	mul.f32 	%f865, %f713, %f2748;
	st.local.v4.f32 	[%rd4+592], {%f862, %f863, %f864, %f865};
	mul.f32 	%f866, %f713, %f2747;
	mul.f32 	%f867, %f713, %f2746;
	mul.f32 	%f868, %f713, %f2745;
	mul.f32 	%f869, %f713, %f2744;
	st.local.v4.f32 	[%rd4+608], {%f866, %f867, %f868, %f869};
	mul.f32 	%f870, %f713, %f2743;
	mul.f32 	%f871, %f713, %f2742;
	mul.f32 	%f872, %f713, %f2741;
	mul.f32 	%f873, %f713, %f2740;
	st.local.v4.f32 	[%rd4+624], {%f870, %f871, %f872, %f873};
	mul.f32 	%f874, %f713, %f2739;
	mul.f32 	%f875, %f713, %f2738;
	mul.f32 	%f876, %f713, %f2737;
	mul.f32 	%f877, %f713, %f2736;
	st.local.v4.f32 	[%rd4+640], {%f874, %f875, %f876, %f877};
	mul.f32 	%f878, %f713, %f2735;
	mul.f32 	%f879, %f713, %f2734;
	mul.f32 	%f880, %f713, %f2733;
	mul.f32 	%f881, %f713, %f2732;
	st.local.v4.f32 	[%rd4+656], {%f878, %f879, %f880, %f881};
	mul.f32 	%f882, %f713, %f2731;
	mul.f32 	%f883, %f713, %f2730;
	mul.f32 	%f884, %f713, %f2729;
	mul.f32 	%f885, %f713, %f2728;
	st.local.v4.f32 	[%rd4+672], {%f882, %f883, %f884, %f885};
	mul.f32 	%f886, %f713, %f2727;
	mul.f32 	%f887, %f713, %f2726;
	mul.f32 	%f888, %f713, %f2725;
	mul.f32 	%f889, %f713, %f2724;
	st.local.v4.f32 	[%rd4+688], {%f886, %f887, %f888, %f889};
	mul.f32 	%f890, %f713, %f2723;
	mul.f32 	%f891, %f713, %f2722;
	mul.f32 	%f892, %f713, %f2721;
	mul.f32 	%f893, %f713, %f2720;
	st.local.v4.f32 	[%rd4+704], {%f890, %f891, %f892, %f893};
	mul.f32 	%f894, %f713, %f2719;
	mul.f32 	%f895, %f713, %f2718;
	mul.f32 	%f896, %f713, %f2717;
	mul.f32 	%f897, %f713, %f2716;
	st.local.v4.f32 	[%rd4+720], {%f894, %f895, %f896, %f897};
	mul.f32 	%f898, %f713, %f2715;
	mul.f32 	%f899, %f713, %f2714;
	mul.f32 	%f900, %f713, %f2713;
	mul.f32 	%f901, %f713, %f2712;
	st.local.v4.f32 	[%rd4+736], {%f898, %f899, %f900, %f901};
	mul.f32 	%f902, %f713, %f2711;
	mul.f32 	%f903, %f713, %f2710;
	mul.f32 	%f904, %f713, %f2709;
	mul.f32 	%f905, %f713, %f2708;
	st.local.v4.f32 	[%rd4+752], {%f902, %f903, %f904, %f905};
	mul.f32 	%f906, %f713, %f2707;
	mul.f32 	%f907, %f713, %f2706;
	mul.f32 	%f908, %f713, %f2705;
	mul.f32 	%f909, %f713, %f2704;
	st.local.v4.f32 	[%rd4+768], {%f906, %f907, %f908, %f909};
	mul.f32 	%f910, %f713, %f2703;
	mul.f32 	%f911, %f713, %f2702;
	mul.f32 	%f912, %f713, %f2701;
	mul.f32 	%f913, %f713, %f2700;
	st.local.v4.f32 	[%rd4+784], {%f910, %f911, %f912, %f913};
	mul.f32 	%f914, %f713, %f2699;
	mul.f32 	%f915, %f713, %f2698;
	mul.f32 	%f916, %f713, %f2697;
	mul.f32 	%f917, %f713, %f2696;
	st.local.v4.f32 	[%rd4+800], {%f914, %f915, %f916, %f917};
	mul.f32 	%f918, %f713, %f2695;
	mul.f32 	%f919, %f713, %f2694;
	mul.f32 	%f920, %f713, %f2693;
	mul.f32 	%f921, %f713, %f2692;
	st.local.v4.f32 	[%rd4+816], {%f918, %f919, %f920, %f921};
	mul.f32 	%f922, %f713, %f2691;
	mul.f32 	%f923, %f713, %f2690;
	mul.f32 	%f924, %f713, %f2689;
	mul.f32 	%f925, %f713, %f2688;
	st.local.v4.f32 	[%rd4+832], {%f922, %f923, %f924, %f925};
	mul.f32 	%f926, %f713, %f2687;
	mul.f32 	%f927, %f713, %f2686;
	mul.f32 	%f928, %f713, %f2685;
	mul.f32 	%f929, %f713, %f2684;
	st.local.v4.f32 	[%rd4+848], {%f926, %f927, %f928, %f929};
	mul.f32 	%f930, %f713, %f2683;
	mul.f32 	%f931, %f713, %f2682;
	mul.f32 	%f932, %f713, %f2681;
	mul.f32 	%f933, %f713, %f2680;
	st.local.v4.f32 	[%rd4+864], {%f930, %f931, %f932, %f933};
	mul.f32 	%f934, %f713, %f2679;
	mul.f32 	%f935, %f713, %f2678;
	mul.f32 	%f936, %f713, %f2677;
	mul.f32 	%f937, %f713, %f2676;
	st.local.v4.f32 	[%rd4+880], {%f934, %f935, %f936, %f937};
	mul.f32 	%f938, %f713, %f2675;
	mul.f32 	%f939, %f713, %f2674;
	mul.f32 	%f940, %f713, %f2673;
	mul.f32 	%f941, %f713, %f2672;
	st.local.v4.f32 	[%rd4+896], {%f938, %f939, %f940, %f941};
	mul.f32 	%f942, %f713, %f2671;
	mul.f32 	%f943, %f713, %f2670;
	mul.f32 	%f944, %f713, %f2669;
	mul.f32 	%f945, %f713, %f2668;
	st.local.v4.f32 	[%rd4+912], {%f942, %f943, %f944, %f945};
	mul.f32 	%f946, %f713, %f2667;
	mul.f32 	%f947, %f713, %f2666;
	mul.f32 	%f948, %f713, %f2665;
	mul.f32 	%f949, %f713, %f2664;
	st.local.v4.f32 	[%rd4+928], {%f946, %f947, %f948, %f949};
	mul.f32 	%f950, %f713, %f2663;
	mul.f32 	%f951, %f713, %f2662;
	mul.f32 	%f952, %f713, %f2661;
	mul.f32 	%f953, %f713, %f2660;
	st.local.v4.f32 	[%rd4+944], {%f950, %f951, %f952, %f953};
	mul.f32 	%f954, %f713, %f2659;
	mul.f32 	%f955, %f713, %f2658;
	mul.f32 	%f956, %f713, %f2657;
	mul.f32 	%f957, %f713, %f2656;
	st.local.v4.f32 	[%rd4+960], {%f954, %f955, %f956, %f957};
	mul.f32 	%f958, %f713, %f2655;
	mul.f32 	%f959, %f713, %f2654;
	mul.f32 	%f960, %f713, %f2653;
	mul.f32 	%f961, %f713, %f2652;
	st.local.v4.f32 	[%rd4+976], {%f958, %f959, %f960, %f961};
	mul.f32 	%f962, %f713, %f2651;
	mul.f32 	%f963, %f713, %f2650;
	mul.f32 	%f964, %f713, %f2649;
	mul.f32 	%f965, %f713, %f2648;
	st.local.v4.f32 	[%rd4+992], {%f962, %f963, %f964, %f965};
	mul.f32 	%f966, %f713, %f2647;
	mul.f32 	%f967, %f713, %f2646;
	mul.f32 	%f968, %f713, %f2645;
	mul.f32 	%f969, %f713, %f2644;
	st.local.v4.f32 	[%rd4+1008], {%f966, %f967, %f968, %f969};
	mov.b32 	%r172, 0;
	mov.b64 	%rd95, 0;
$L__BB1_17:
	add.s64 	%rd67, %rd2, %rd95;
	ld.local.v4.f32 	{%f970, %f971, %f972, %f973}, [%rd67];
	add.s64 	%rd68, %rd4, %rd95;
	ld.local.v4.f32 	{%f974, %f975, %f976, %f977}, [%rd68];
	fma.rn.f32 	%f978, %f536, %f970, %f974;
	add.s64 	%rd69, %rd1, %rd95;
	fma.rn.f32 	%f979, %f536, %f971, %f975;
	fma.rn.f32 	%f980, %f536, %f972, %f976;
	fma.rn.f32 	%f981, %f536, %f973, %f977;
	st.local.v4.f32 	[%rd69], {%f978, %f979, %f980, %f981};
	ld.local.v4.f32 	{%f982, %f983, %f984, %f985}, [%rd67+16];
	ld.local.v4.f32 	{%f986, %f987, %f988, %f989}, [%rd68+16];
	fma.rn.f32 	%f990, %f536, %f982, %f986;
	fma.rn.f32 	%f991, %f536, %f983, %f987;
	fma.rn.f32 	%f992, %f536, %f984, %f988;
	fma.rn.f32 	%f993, %f536, %f985, %f989;
	st.local.v4.f32 	[%rd69+16], {%f990, %f991, %f992, %f993};
	ld.local.v4.f32 	{%f994, %f995, %f996, %f997}, [%rd67+32];
	ld.local.v4.f32 	{%f998, %f999, %f1000, %f1001}, [%rd68+32];
	fma.rn.f32 	%f1002, %f536, %f994, %f998;
	fma.rn.f32 	%f1003, %f536, %f995, %f999;
	fma.rn.f32 	%f1004, %f536, %f996, %f1000;
	fma.rn.f32 	%f1005, %f536, %f997, %f1001;
	st.local.v4.f32 	[%rd69+32], {%f1002, %f1003, %f1004, %f1005};
	ld.local.v4.f32 	{%f1006, %f1007, %f1008, %f1009}, [%rd67+48];
	ld.local.v4.f32 	{%f1010, %f1011, %f1012, %f1013}, [%rd68+48];
	fma.rn.f32 	%f1014, %f536, %f1006, %f1010;
	fma.rn.f32 	%f1015, %f536, %f1007, %f1011;
	fma.rn.f32 	%f1016, %f536, %f1008, %f1012;
	fma.rn.f32 	%f1017, %f536, %f1009, %f1013;
	st.local.v4.f32 	[%rd69+48], {%f1014, %f1015, %f1016, %f1017};
	add.s32 	%r172, %r172, 16;
	add.s64 	%rd95, %rd95, 64;
	setp.ne.s32 	%p16, %r172, 256;
	@%p16 bra 	$L__BB1_17;
	ld.param.u64 	%rd89, [_Z16waller_fused_256PKaS0_PKfS2_S2_S2_S2_Pfi10TuningFork_param_4];
	ld.local.v4.f32 	{%f1018, %f1019, %f1020, %f1021}, [%rd1];
	fma.rn.f32 	%f1022, %f1018, %f1018, 0f00000000;
	fma.rn.f32 	%f1023, %f1019, %f1019, %f1022;
	fma.rn.f32 	%f1024, %f1020, %f1020, %f1023;
	fma.rn.f32 	%f1025, %f1021, %f1021, %f1024;
	ld.local.v4.f32 	{%f1026, %f1027, %f1028, %f1029}, [%rd1+16];
	fma.rn.f32 	%f1030, %f1026, %f1026, %f1025;
	fma.rn.f32 	%f1031, %f1027, %f1027, %f1030;
	fma.rn.f32 	%f1032, %f1028, %f1028, %f1031;
	fma.rn.f32 	%f1033, %f1029, %f1029, %f1032;
	add.s64 	%rd100, %rd1, 32;
	ld.local.v4.f32 	{%f1034, %f1035, %f1036, %f1037}, [%rd1+32];
	fma.rn.f32 	%f1038, %f1034, %f1034, %f1033;
	fma.rn.f32 	%f1039, %f1035, %f1035, %f1038;
	fma.rn.f32 	%f1040, %f1036, %f1036, %f1039;
	fma.rn.f32 	%f1041, %f1037, %f1037, %f1040;
	ld.local.v4.f32 	{%f1042, %f1043, %f1044, %f1045}, [%rd1+48];
	fma.rn.f32 	%f1046, %f1042, %f1042, %f1041;
	fma.rn.f32 	%f1047, %f1043, %f1043, %f1046;
	fma.rn.f32 	%f1048, %f1044, %f1044, %f1047;
	fma.rn.f32 	%f1049, %f1045, %f1045, %f1048;
	ld.local.v4.f32 	{%f1050, %f1051, %f1052, %f1053}, [%rd1+64];
	fma.rn.f32 	%f1054, %f1050, %f1050, %f1049;
	fma.rn.f32 	%f1055, %f1051, %f1051, %f1054;
	fma.rn.f32 	%f1056, %f1052, %f1052, %f1055;
	fma.rn.f32 	%f1057, %f1053, %f1053, %f1056;
	ld.local.v4.f32 	{%f1058, %f1059, %f1060, %f1061}, [%rd1+80];
	fma.rn.f32 	%f1062, %f1058, %f1058, %f1057;
	fma.rn.f32 	%f1063, %f1059, %f1059, %f1062;
	fma.rn.f32 	%f1064, %f1060, %f1060, %f1063;
	fma.rn.f32 	%f1065, %f1061, %f1061, %f1064;
	ld.local.v4.f32 	{%f1066, %f1067, %f1068, %f1069}, [%rd1+96];
	fma.rn.f32 	%f1070, %f1066, %f1066, %f1065;
	fma.rn.f32 	%f1071, %f1067, %f1067, %f1070;
	fma.rn.f32 	%f1072, %f1068, %f1068, %f1071;
	fma.rn.f32 	%f1073, %f1069, %f1069, %f1072;
	ld.local.v4.f32 	{%f1074, %f1075, %f1076, %f1077}, [%rd1+112];
	fma.rn.f32 	%f1078, %f1074, %f1074, %f1073;
	fma.rn.f32 	%f1079, %f1075, %f1075, %f1078;
	fma.rn.f32 	%f1080, %f1076, %f1076, %f1079;
	fma.rn.f32 	%f1081, %f1077, %f1077, %f1080;
	ld.local.v4.f32 	{%f1082, %f1083, %f1084, %f1085}, [%rd1+128];
	fma.rn.f32 	%f1086, %f1082, %f1082, %f1081;
	fma.rn.f32 	%f1087, %f1083, %f1083, %f1086;
	fma.rn.f32 	%f1088, %f1084, %f1084, %f1087;
	fma.rn.f32 	%f1089, %f1085, %f1085, %f1088;
	ld.local.v4.f32 	{%f1090, %f1091, %f1092, %f1093}, [%rd1+144];
	fma.rn.f32 	%f1094, %f1090, %f1090, %f1089;
	fma.rn.f32 	%f1095, %f1091, %f1091, %f1094;
	fma.rn.f32 	%f1096, %f1092, %f1092, %f1095;
	fma.rn.f32 	%f1097, %f1093, %f1093, %f1096;
	ld.local.v4.f32 	{%f1098, %f1099, %f1100, %f1101}, [%rd1+160];
	fma.rn.f32 	%f1102, %f1098, %f1098, %f1097;
	fma.rn.f32 	%f1103, %f1099, %f1099, %f1102;
	fma.rn.f32 	%f1104, %f1100, %f1100, %f1103;
	fma.rn.f32 	%f1105, %f1101, %f1101, %f1104;
	ld.local.v4.f32 	{%f1106, %f1107, %f1108, %f1109}, [%rd1+176];
	fma.rn.f32 	%f1110, %f1106, %f1106, %f1105;
	fma.rn.f32 	%f1111, %f1107, %f1107, %f1110;
	fma.rn.f32 	%f1112, %f1108, %f1108, %f1111;
	fma.rn.f32 	%f1113, %f1109, %f1109, %f1112;
	ld.local.v4.f32 	{%f1114, %f1115, %f1116, %f1117}, [%rd1+192];
	fma.rn.f32 	%f1118, %f1114, %f1114, %f1113;
	fma.rn.f32 	%f1119, %f1115, %f1115, %f1118;
	fma.rn.f32 	%f1120, %f1116, %f1116, %f1119;
	fma.rn.f32 	%f1121, %f1117, %f1117, %f1120;
	ld.local.v4.f32 	{%f1122, %f1123, %f1124, %f1125}, [%rd1+208];
	fma.rn.f32 	%f1126, %f1122, %f1122, %f1121;
	fma.rn.f32 	%f1127, %f1123, %f1123, %f1126;
	fma.rn.f32 	%f1128, %f1124, %f1124, %f1127;
	fma.rn.f32 	%f1129, %f1125, %f1125, %f1128;
	ld.local.v4.f32 	{%f1130, %f1131, %f1132, %f1133}, [%rd1+224];
	fma.rn.f32 	%f1134, %f1130, %f1130, %f1129;
	fma.rn.f32 	%f1135, %f1131, %f1131, %f1134;
	fma.rn.f32 	%f1136, %f1132, %f1132, %f1135;
	fma.rn.f32 	%f1137, %f1133, %f1133, %f1136;
	ld.local.v4.f32 	{%f1138, %f1139, %f1140, %f1141}, [%rd1+240];
	fma.rn.f32 	%f1142, %f1138, %f1138, %f1137;
	fma.rn.f32 	%f1143, %f1139, %f1139, %f1142;
	fma.rn.f32 	%f1144, %f1140, %f1140, %f1143;
	fma.rn.f32 	%f1145, %f1141, %f1141, %f1144;
	ld.local.v4.f32 	{%f1146, %f1147, %f1148, %f1149}, [%rd1+256];
	fma.rn.f32 	%f1150, %f1146, %f1146, %f1145;
	fma.rn.f32 	%f1151, %f1147, %f1147, %f1150;
	fma.rn.f32 	%f1152, %f1148, %f1148, %f1151;
	fma.rn.f32 	%f1153, %f1149, %f1149, %f1152;
	ld.local.v4.f32 	{%f1154, %f1155, %f1156, %f1157}, [%rd1+272];
	fma.rn.f32 	%f1158, %f1154, %f1154, %f1153;
	fma.rn.f32 	%f1159, %f1155, %f1155, %f1158;
	fma.rn.f32 	%f1160, %f1156, %f1156, %f1159;
	fma.rn.f32 	%f1161, %f1157, %f1157, %f1160;
	ld.local.v4.f32 	{%f1162, %f1163, %f1164, %f1165}, [%rd1+288];
	fma.rn.f32 	%f1166, %f1162, %f1162, %f1161;
	fma.rn.f32 	%f1167, %f1163, %f1163, %f1166;
	fma.rn.f32 	%f1168, %f1164, %f1164, %f1167;
	fma.rn.f32 	%f1169, %f1165, %f1165, %f1168;
	ld.local.v4.f32 	{%f1170, %f1171, %f1172, %f1173}, [%rd1+304];
	fma.rn.f32 	%f1174, %f1170, %f1170, %f1169;
	fma.rn.f32 	%f1175, %f1171, %f1171, %f1174;
	fma.rn.f32 	%f1176, %f1172, %f1172, %f1175;
	fma.rn.f32 	%f1177, %f1173, %f1173, %f1176;
	ld.local.v4.f32 	{%f1178, %f1179, %f1180, %f1181}, [%rd1+320];
	fma.rn.f32 	%f1182, %f1178, %f1178, %f1177;
	fma.rn.f32 	%f1183, %f1179, %f1179, %f1182;
	fma.rn.f32 	%f1184, %f1180, %f1180, %f1183;
	fma.rn.f32 	%f1185, %f1181, %f1181, %f1184;
	ld.local.v4.f32 	{%f1186, %f1187, %f1188, %f1189}, [%rd1+336];
	fma.rn.f32 	%f1190, %f1186, %f1186, %f1185;
	fma.rn.f32 	%f1191, %f1187, %f1187, %f1190;
	fma.rn.f32 	%f1192, %f1188, %f1188, %f1191;
	fma.rn.f32 	%f1193, %f1189, %f1189, %f1192;
	ld.local.v4.f32 	{%f1194, %f1195, %f1196, %f1197}, [%rd1+352];
	fma.rn.f32 	%f1198, %f1194, %f1194, %f1193;
	fma.rn.f32 	%f1199, %f1195, %f1195, %f1198;
	fma.rn.f32 	%f1200, %f1196, %f1196, %f1199;
	fma.rn.f32 	%f1201, %f1197, %f1197, %f1200;
	ld.local.v4.f32 	{%f1202, %f1203, %f1204, %f1205}, [%rd1+368];
	fma.rn.f32 	%f1206, %f1202, %f1202, %f1201;
	fma.rn.f32 	%f1207, %f1203, %f1203, %f1206;
	fma.rn.f32 	%f1208, %f1204, %f1204, %f1207;
	fma.rn.f32 	%f1209, %f1205, %f1205, %f1208;
	ld.local.v4.f32 	{%f1210, %f1211, %f1212, %f1213}, [%rd1+384];
	fma.rn.f32 	%f1214, %f1210, %f1210, %f1209;
	fma.rn.f32 	%f1215, %f1211, %f1211, %f1214;
	fma.rn.f32 	%f1216, %f1212, %f1212, %f1215;
	fma.rn.f32 	%f1217, %f1213, %f1213, %f1216;
	ld.local.v4.f32 	{%f1218, %f1219, %f1220, %f1221}, [%rd1+400];
	fma.rn.f32 	%f1222, %f1218, %f1218, %f1217;
	fma.rn.f32 	%f1223, %f1219, %f1219, %f1222;
	fma.rn.f32 	%f1224, %f1220, %f1220, %f1223;
	fma.rn.f32 	%f1225, %f1221, %f1221, %f1224;
	ld.local.v4.f32 	{%f1226, %f1227, %f1228, %f1229}, [%rd1+416];
	fma.rn.f32 	%f1230, %f1226, %f1226, %f1225;
	fma.rn.f32 	%f1231, %f1227, %f1227, %f1230;
	fma.rn.f32 	%f1232, %f1228, %f1228, %f1231;
	fma.rn.f32 	%f1233, %f1229, %f1229, %f1232;
	ld.local.v4.f32 	{%f1234, %f1235, %f1236, %f1237}, [%rd1+432];
	fma.rn.f32 	%f1238, %f1234, %f1234, %f1233;
	fma.rn.f32 	%f1239, %f1235, %f1235, %f1238;
	fma.rn.f32 	%f1240, %f1236, %f1236, %f1239;
	fma.rn.f32 	%f1241, %f1237, %f1237, %f1240;
	ld.local.v4.f32 	{%f1242, %f1243, %f1244, %f1245}, [%rd1+448];
	fma.rn.f32 	%f1246, %f1242, %f1242, %f1241;
	fma.rn.f32 	%f1247, %f1243, %f1243, %f1246;
	fma.rn.f32 	%f1248, %f1244, %f1244, %f1247;
	fma.rn.f32 	%f1249, %f1245, %f1245, %f1248;
	ld.local.v4.f32 	{%f1250, %f1251, %f1252, %f1253}, [%rd1+464];
	fma.rn.f32 	%f1254, %f1250, %f1250, %f1249;
	fma.rn.f32 	%f1255, %f1251, %f1251, %f1254;
	fma.rn.f32 	%f1256, %f1252, %f1252, %f1255;
	fma.rn.f32 	%f1257, %f1253, %f1253, %f1256;
	ld.local.v4.f32 	{%f1258, %f1259, %f1260, %f1261}, [%rd1+480];
	fma.rn.f32 	%f1262, %f1258, %f1258, %f1257;
	fma.rn.f32 	%f1263, %f1259, %f1259, %f1262;
	fma.rn.f32 	%f1264, %f1260, %f1260, %f1263;
	fma.rn.f32 	%f1265, %f1261, %f1261, %f1264;
	ld.local.v4.f32 	{%f1266, %f1267, %f1268, %f1269}, [%rd1+496];
	fma.rn.f32 	%f1270, %f1266, %f1266, %f1265;
	fma.rn.f32 	%f1271, %f1267, %f1267, %f1270;
	fma.rn.f32 	%f1272, %f1268, %f1268, %f1271;
	fma.rn.f32 	%f1273, %f1269, %f1269, %f1272;
	ld.local.v4.f32 	{%f1274, %f1275, %f1276, %f1277}, [%rd1+512];
	fma.rn.f32 	%f1278, %f1274, %f1274, %f1273;
	fma.rn.f32 	%f1279, %f1275, %f1275, %f1278;
	fma.rn.f32 	%f1280, %f1276, %f1276, %f1279;
	fma.rn.f32 	%f1281, %f1277, %f1277, %f1280;
	ld.local.v4.f32 	{%f1282, %f1283, %f1284, %f1285}, [%rd1+528];
	fma.rn.f32 	%f1286, %f1282, %f1282, %f1281;
	fma.rn.f32 	%f1287, %f1283, %f1283, %f1286;
	fma.rn.f32 	%f1288, %f1284, %f1284, %f1287;
	fma.rn.f32 	%f1289, %f1285, %f1285, %f1288;
	ld.local.v4.f32 	{%f1290, %f1291, %f1292, %f1293}, [%rd1+544];
	fma.rn.f32 	%f1294, %f1290, %f1290, %f1289;
	fma.rn.f32 	%f1295, %f1291, %f1291, %f1294;
	fma.rn.f32 	%f1296, %f1292, %f1292, %f1295;
	fma.rn.f32 	%f1297, %f1293, %f1293, %f1296;
	ld.local.v4.f32 	{%f1298, %f1299, %f1300, %f1301}, [%rd1+560];
	fma.rn.f32 	%f1302, %f1298, %f1298, %f1297;
	fma.rn.f32 	%f1303, %f1299, %f1299, %f1302;
	fma.rn.f32 	%f1304, %f1300, %f1300, %f1303;
	fma.rn.f32 	%f1305, %f1301, %f1301, %f1304;
	ld.local.v4.f32 	{%f1306, %f1307, %f1308, %f1309}, [%rd1+576];
	fma.rn.f32 	%f1310, %f1306, %f1306, %f1305;
	fma.rn.f32 	%f1311, %f1307, %f1307, %f1310;
	fma.rn.f32 	%f1312, %f1308, %f1308, %f1311;
	fma.rn.f32 	%f1313, %f1309, %f1309, %f1312;
	ld.local.v4.f32 	{%f1314, %f1315, %f1316, %f1317}, [%rd1+592];
	fma.rn.f32 	%f1318, %f1314, %f1314, %f1313;
	fma.rn.f32 	%f1319, %f1315, %f1315, %f1318;
	fma.rn.f32 	%f1320, %f1316, %f1316, %f1319;
	fma.rn.f32 	%f1321, %f1317, %f1317, %f1320;
	ld.local.v4.f32 	{%f1322, %f1323, %f1324, %f1325}, [%rd1+608];
	fma.rn.f32 	%f1326, %f1322, %f1322, %f1321;
	fma.rn.f32 	%f1327, %f1323, %f1323, %f1326;
	fma.rn.f32 	%f1328, %f1324, %f1324, %f1327;
	fma.rn.f32 	%f1329, %f1325, %f1325, %f1328;
	ld.local.v4.f32 	{%f1330, %f1331, %f1332, %f1333}, [%rd1+624];
	fma.rn.f32 	%f1334, %f1330, %f1330, %f1329;
	fma.rn.f32 	%f1335, %f1331, %f1331, %f1334;
	fma.rn.f32 	%f1336, %f1332, %f1332, %f1335;
	fma.rn.f32 	%f1337, %f1333, %f1333, %f1336;
	ld.local.v4.f32 	{%f1338, %f1339, %f1340, %f1341}, [%rd1+640];
	fma.rn.f32 	%f1342, %f1338, %f1338, %f1337;
	fma.rn.f32 	%f1343, %f1339, %f1339, %f1342;
	fma.rn.f32 	%f1344, %f1340, %f1340, %f1343;
	fma.rn.f32 	%f1345, %f1341, %f1341, %f1344;
	ld.local.v4.f32 	{%f1346, %f1347, %f1348, %f1349}, [%rd1+656];
	fma.rn.f32 	%f1350, %f1346, %f1346, %f1345;
	fma.rn.f32 	%f1351, %f1347, %f1347, %f1350;
	fma.rn.f32 	%f1352, %f1348, %f1348, %f1351;
	fma.rn.f32 	%f1353, %f1349, %f1349, %f1352;
	ld.local.v4.f32 	{%f1354, %f1355, %f1356, %f1357}, [%rd1+672];
	fma.rn.f32 	%f1358, %f1354, %f1354, %f1353;
	fma.rn.f32 	%f1359, %f1355, %f1355, %f1358;
	fma.rn.f32 	%f1360, %f1356, %f1356, %f1359;
	fma.rn.f32 	%f1361, %f1357, %f1357, %f1360;
	ld.local.v4.f32 	{%f1362, %f1363, %f1364, %f1365}, [%rd1+688];
	fma.rn.f32 	%f1366, %f1362, %f1362, %f1361;
	fma.rn.f32 	%f1367, %f1363, %f1363, %f1366;
	fma.rn.f32 	%f1368, %f1364, %f1364, %f1367;
	fma.rn.f32 	%f1369, %f1365, %f1365, %f1368;
	ld.local.v4.f32 	{%f1370, %f1371, %f1372, %f1373}, [%rd1+704];
	fma.rn.f32 	%f1374, %f1370, %f1370, %f1369;
	fma.rn.f32 	%f1375, %f1371, %f1371, %f1374;
	fma.rn.f32 	%f1376, %f1372, %f1372, %f1375;
	fma.rn.f32 	%f1377, %f1373, %f1373, %f1376;
	ld.local.v4.f32 	{%f1378, %f1379, %f1380, %f1381}, [%rd1+720];
	fma.rn.f32 	%f1382, %f1378, %f1378, %f1377;
	fma.rn.f32 	%f1383, %f1379, %f1379, %f1382;
	fma.rn.f32 	%f1384, %f1380, %f1380, %f1383;
	fma.rn.f32 	%f1385, %f1381, %f1381, %f1384;
	ld.local.v4.f32 	{%f1386, %f1387, %f1388, %f1389}, [%rd1+736];
	fma.rn.f32 	%f1390, %f1386, %f1386, %f1385;
	fma.rn.f32 	%f1391, %f1387, %f1387, %f1390;
	fma.rn.f32 	%f1392, %f1388, %f1388, %f1391;
	fma.rn.f32 	%f1393, %f1389, %f1389, %f1392;
	ld.local.v4.f32 	{%f1394, %f1395, %f1396, %f1397}, [%rd1+752];
	fma.rn.f32 	%f1398, %f1394, %f1394, %f1393;
	fma.rn.f32 	%f1399, %f1395, %f1395, %f1398;
	fma.rn.f32 	%f1400, %f1396, %f1396, %f1399;
	fma.rn.f32 	%f1401, %f1397, %f1397, %f1400;
	ld.local.v4.f32 	{%f1402, %f1403, %f1404, %f1405}, [%rd1+768];
	fma.rn.f32 	%f1406, %f1402, %f1402, %f1401;
	fma.rn.f32 	%f1407, %f1403, %f1403, %f1406;
	fma.rn.f32 	%f1408, %f1404, %f1404, %f1407;
	fma.rn.f32 	%f1409, %f1405, %f1405, %f1408;
	ld.local.v4.f32 	{%f1410, %f1411, %f1412, %f1413}, [%rd1+784];
	fma.rn.f32 	%f1414, %f1410, %f1410, %f1409;
	fma.rn.f32 	%f1415, %f1411, %f1411, %f1414;
	fma.rn.f32 	%f1416, %f1412, %f1412, %f1415;
	fma.rn.f32 	%f1417, %f1413, %f1413, %f1416;
	ld.local.v4.f32 	{%f1418, %f1419, %f1420, %f1421}, [%rd1+800];
	fma.rn.f32 	%f1422, %f1418, %f1418, %f1417;
	fma.rn.f32 	%f1423, %f1419, %f1419, %f1422;
	fma.rn.f32 	%f1424, %f1420, %f1420, %f1423;
	fma.rn.f32 	%f1425, %f1421, %f1421, %f1424;
	ld.local.v4.f32 	{%f1426, %f1427, %f1428, %f1429}, [%rd1+816];
	fma.rn.f32 	%f1430, %f1426, %f1426, %f1425;
	fma.rn.f32 	%f1431, %f1427, %f1427, %f1430;
	fma.rn.f32 	%f1432, %f1428, %f1428, %f1431;
	fma.rn.f32 	%f1433, %f1429, %f1429, %f1432;
	ld.local.v4.f32 	{%f1434, %f1435, %f1436, %f1437}, [%rd1+832];
	fma.rn.f32 	%f1438, %f1434, %f1434, %f1433;
	fma.rn.f32 	%f1439, %f1435, %f1435, %f1438;
	fma.rn.f32 	%f1440, %f1436, %f1436, %f1439;
	fma.rn.f32 	%f1441, %f1437, %f1437, %f1440;
	ld.local.v4.f32 	{%f1442, %f1443, %f1444, %f1445}, [%rd1+848];
	fma.rn.f32 	%f1446, %f1442, %f1442, %f1441;
	fma.rn.f32 	%f1447, %f1443, %f1443, %f1446;
	fma.rn.f32 	%f1448, %f1444, %f1444, %f1447;
	fma.rn.f32 	%f1449, %f1445, %f1445, %f1448;
	ld.local.v4.f32 	{%f1450, %f1451, %f1452, %f1453}, [%rd1+864];
	fma.rn.f32 	%f1454, %f1450, %f1450, %f1449;
	fma.rn.f32 	%f1455, %f1451, %f1451, %f1454;
	fma.rn.f32 	%f1456, %f1452, %f1452, %f1455;
	fma.rn.f32 	%f1457, %f1453, %f1453, %f1456;
	ld.local.v4.f32 	{%f1458, %f1459, %f1460, %f1461}, [%rd1+880];
	fma.rn.f32 	%f1462, %f1458, %f1458, %f1457;
	fma.rn.f32 	%f1463, %f1459, %f1459, %f1462;
	fma.rn.f32 	%f1464, %f1460, %f1460, %f1463;
	fma.rn.f32 	%f1465, %f1461, %f1461, %f1464;
	ld.local.v4.f32 	{%f1466, %f1467, %f1468, %f1469}, [%rd1+896];
	fma.rn.f32 	%f1470, %f1466, %f1466, %f1465;
	fma.rn.f32 	%f1471, %f1467, %f1467, %f1470;
	fma.rn.f32 	%f1472, %f1468, %f1468, %f1471;
	fma.rn.f32 	%f1473, %f1469, %f1469, %f1472;
	ld.local.v4.f32 	{%f1474, %f1475, %f1476, %f1477}, [%rd1+912];
	fma.rn.f32 	%f1478, %f1474, %f1474, %f1473;
	fma.rn.f32 	%f1479, %f1475, %f1475, %f1478;
	fma.rn.f32 	%f1480, %f1476, %f1476, %f1479;
	fma.rn.f32 	%f1481, %f1477, %f1477, %f1480;
	ld.local.v4.f32 	{%f1482, %f1483, %f1484, %f1485}, [%rd1+928];
	fma.rn.f32 	%f1486, %f1482, %f1482, %f1481;
	fma.rn.f32 	%f1487, %f1483, %f1483, %f1486;
	fma.rn.f32 	%f1488, %f1484, %f1484, %f1487;
	fma.rn.f32 	%f1489, %f1485, %f1485, %f1488;
	ld.local.v4.f32 	{%f1490, %f1491, %f1492, %f1493}, [%rd1+944];
	fma.rn.f32 	%f1494, %f1490, %f1490, %f1489;
	fma.rn.f32 	%f1495, %f1491, %f1491, %f1494;
	fma.rn.f32 	%f1496, %f1492, %f1492, %f1495;
	fma.rn.f32 	%f1497, %f1493, %f1493, %f1496;
	ld.local.v4.f32 	{%f1498, %f1499, %f1500, %f1501}, [%rd1+960];
	fma.rn.f32 	%f1502, %f1498, %f1498, %f1497;
	fma.rn.f32 	%f1503, %f1499, %f1499, %f1502;
	fma.rn.f32 	%f1504, %f1500, %f1500, %f1503;
	fma.rn.f32 	%f1505, %f1501, %f1501, %f1504;
	ld.local.v4.f32 	{%f1506, %f1507, %f1508, %f1509}, [%rd1+976];
	fma.rn.f32 	%f1510, %f1506, %f1506, %f1505;
	fma.rn.f32 	%f1511, %f1507, %f1507, %f1510;
	fma.rn.f32 	%f1512, %f1508, %f1508, %f1511;
	fma.rn.f32 	%f1513, %f1509, %f1509, %f1512;
	ld.local.v4.f32 	{%f1514, %f1515, %f1516, %f1517}, [%rd1+992];
	fma.rn.f32 	%f1518, %f1514, %f1514, %f1513;
	fma.rn.f32 	%f1519, %f1515, %f1515, %f1518;
	fma.rn.f32 	%f1520, %f1516, %f1516, %f1519;
	fma.rn.f32 	%f1521, %f1517, %f1517, %f1520;
	ld.local.v4.f32 	{%f1522, %f1523, %f1524, %f1525}, [%rd1+1008];
	fma.rn.f32 	%f1526, %f1522, %f1522, %f1521;
	fma.rn.f32 	%f1527, %f1523, %f1523, %f1526;
	fma.rn.f32 	%f1528, %f1524, %f1524, %f1527;
	fma.rn.f32 	%f1529, %f1525, %f1525, %f1528;
	fma.rn.f32 	%f1530, %f1529, 0f3B800000, %f538;
	rsqrt.approx.f32 	%f527, %f1530;
	cvta.to.global.u64 	%rd20, %rd89;
	mov.b32 	%r173, 0;
$L__BB1_19:
	mul.wide.u32 	%rd70, %r173, 4;
	add.s64 	%rd71, %rd1, %rd70;
	ld.local.v4.f32 	{%f1531, %f1532, %f1533, %f1534}, [%rd71];
	mul.f32 	%f1535, %f527, %f1531;
	add.s64 	%rd72, %rd20, %rd70;
	ld.global.nc.f32 	%f1536, [%rd72];
	mul.f32 	%f1537, %f1535, %f1536;
	mul.f32 	%f1538, %f527, %f1532;
	ld.global.nc.f32 	%f1539, [%rd72+4];
	mul.f32 	%f1540, %f1538, %f1539;
	mul.f32 	%f1541, %f527, %f1533;
	ld.global.nc.f32 	%f1542, [%rd72+8];
	mul.f32 	%f1543, %f1541, %f1542;
	mul.f32 	%f1544, %f527, %f1534;
	ld.global.nc.f32 	%f1545, [%rd72+12];
	mul.f32 	%f1546, %f1544, %f1545;
	st.local.v4.f32 	[%rd71], {%f1537, %f1540, %f1543, %f1546};
	ld.local.v4.f32 	{%f1547, %f1548, %f1549, %f1550}, [%rd71+16];
	mul.f32 	%f1551, %f527, %f1547;
	ld.global.nc.f32 	%f1552, [%rd72+16];
	mul.f32 	%f1553, %f1551, %f1552;
	mul.f32 	%f1554, %f527, %f1548;
	ld.global.nc.f32 	%f1555, [%rd72+20];
	mul.f32 	%f1556, %f1554, %f1555;
	mul.f32 	%f1557, %f527, %f1549;
	ld.global.nc.f32 	%f1558, [%rd72+24];
	mul.f32 	%f1559, %f1557, %f1558;
	mul.f32 	%f1560, %f527, %f1550;
	ld.global.nc.f32 	%f1561, [%rd72+28];
	mul.f32 	%f1562, %f1560, %f1561;
	st.local.v4.f32 	[%rd71+16], {%f1553, %f1556, %f1559, %f1562};
	ld.local.v4.f32 	{%f1563, %f1564, %f1565, %f1566}, [%rd71+32];
	mul.f32 	%f1567, %f527, %f1563;
	ld.global.nc.f32 	%f1568, [%rd72+32];
	mul.f32 	%f1569, %f1567, %f1568;
	mul.f32 	%f1570, %f527, %f1564;
	ld.global.nc.f32 	%f1571, [%rd72+36];
	mul.f32 	%f1572, %f1570, %f1571;
	mul.f32 	%f1573, %f527, %f1565;
	ld.global.nc.f32 	%f1574, [%rd72+40];
	mul.f32 	%f1575, %f1573, %f1574;
	mul.f32 	%f1576, %f527, %f1566;
	ld.global.nc.f32 	%f1577, [%rd72+44];
	mul.f32 	%f1578, %f1576, %f1577;
	st.local.v4.f32 	[%rd71+32], {%f1569, %f1572, %f1575, %f1578};
	ld.local.v4.f32 	{%f1579, %f1580, %f1581, %f1582}, [%rd71+48];
	mul.f32 	%f1583, %f527, %f1579;
	ld.global.nc.f32 	%f1584, [%rd72+48];
	mul.f32 	%f1585, %f1583, %f1584;
	mul.f32 	%f1586, %f527, %f1580;
	ld.global.nc.f32 	%f1587, [%rd72+52];
	mul.f32 	%f1588, %f1586, %f1587;
	mul.f32 	%f1589, %f527, %f1581;
	ld.global.nc.f32 	%f1590, [%rd72+56];
	mul.f32 	%f1591, %f1589, %f1590;
	mul.f32 	%f1592, %f527, %f1582;
	ld.global.nc.f32 	%f1593, [%rd72+60];
	mul.f32 	%f1594, %f1592, %f1593;
	st.local.v4.f32 	[%rd71+48], {%f1585, %f1588, %f1591, %f1594};
	add.s32 	%r173, %r173, 16;
	setp.ne.s32 	%p17, %r173, 256;
	@%p17 bra 	$L__BB1_19;
	ld.param.u64 	%rd88, [_Z16waller_fused_256PKaS0_PKfS2_S2_S2_S2_Pfi10TuningFork_param_3];
	ld.param.u64 	%rd87, [_Z16waller_fused_256PKaS0_PKfS2_S2_S2_S2_Pfi10TuningFork_param_2];
	ld.local.v4.f32 	{%f1595, %f1596, %f1597, %f1598}, [%rd1];
	st.local.v4.f32 	[%rd2], {%f1595, %f1596, %f1597, %f1598};
	ld.local.v4.f32 	{%f1599, %f1600, %f1601, %f1602}, [%rd1+16];
	st.local.v4.f32 	[%rd2+16], {%f1599, %f1600, %f1601, %f1602};
	ld.local.v4.f32 	{%f1603, %f1604, %f1605, %f1606}, [%rd1+32];
	add.s64 	%rd21, %rd2, 32;
	st.local.v4.f32 	[%rd2+32], {%f1603, %f1604, %f1605, %f1606};
	ld.local.v4.f32 	{%f1607, %f1608, %f1609, %f1610}, [%rd1+48];
	st.local.v4.f32 	[%rd2+48], {%f1607, %f1608, %f1609, %f1610};
	ld.local.v4.f32 	{%f1611, %f1612, %f1613, %f1614}, [%rd1+64];
	st.local.v4.f32 	[%rd2+64], {%f1611, %f1612, %f1613, %f1614};
	ld.local.v4.f32 	{%f1615, %f1616, %f1617, %f1618}, [%rd1+80];
	st.local.v4.f32 	[%rd2+80], {%f1615, %f1616, %f1617, %f1618};
	ld.local.v4.f32 	{%f1619, %f1620, %f1621, %f1622}, [%rd1+96];
	st.local.v4.f32 	[%rd2+96], {%f1619, %f1620, %f1621, %f1622};
	ld.local.v4.f32 	{%f1623, %f1624, %f1625, %f1626}, [%rd1+112];
	st.local.v4.f32 	[%rd2+112], {%f1623, %f1624, %f1625, %f1626};
	ld.local.v4.f32 	{%f1627, %f1628, %f1629, %f1630}, [%rd1+128];
	st.local.v4.f32 	[%rd2+128], {%f1627, %f1628, %f1629, %f1630};
	ld.local.v4.f32 	{%f1631, %f1632, %f1633, %f1634}, [%rd1+144];
	st.local.v4.f32 	[%rd2+144], {%f1631, %f1632, %f1633, %f1634};
	ld.local.v4.f32 	{%f1635, %f1636, %f1637, %f1638}, [%rd1+160];
	st.local.v4.f32 	[%rd2+160], {%f1635, %f1636, %f1637, %f1638};
	ld.local.v4.f32 	{%f1639, %f1640, %f1641, %f1642}, [%rd1+176];
	st.local.v4.f32 	[%rd2+176], {%f1639, %f1640, %f1641, %f1642};
	ld.local.v4.f32 	{%f1643, %f1644, %f1645, %f1646}, [%rd1+192];
	st.local.v4.f32 	[%rd2+192], {%f1643, %f1644, %f1645, %f1646};
	ld.local.v4.f32 	{%f1647, %f1648, %f1649, %f1650}, [%rd1+208];
	st.local.v4.f32 	[%rd2+208], {%f1647, %f1648, %f1649, %f1650};
	ld.local.v4.f32 	{%f1651, %f1652, %f1653, %f1654}, [%rd1+224];
	st.local.v4.f32 	[%rd2+224], {%f1651, %f1652, %f1653, %f1654};
	ld.local.v4.f32 	{%f1655, %f1656, %f1657, %f1658}, [%rd1+240];
	st.local.v4.f32 	[%rd2+240], {%f1655, %f1656, %f1657, %f1658};
	ld.local.v4.f32 	{%f1659, %f1660, %f1661, %f1662}, [%rd1+256];
	st.local.v4.f32 	[%rd2+256], {%f1659, %f1660, %f1661, %f1662};
	ld.local.v4.f32 	{%f1663, %f1664, %f1665, %f1666}, [%rd1+272];
	st.local.v4.f32 	[%rd2+272], {%f1663, %f1664, %f1665, %f1666};
	ld.local.v4.f32 	{%f1667, %f1668, %f1669, %f1670}, [%rd1+288];
	st.local.v4.f32 	[%rd2+288], {%f1667, %f1668, %f1669, %f1670};
	ld.local.v4.f32 	{%f1671, %f1672, %f1673, %f1674}, [%rd1+304];
	st.local.v4.f32 	[%rd2+304], {%f1671, %f1672, %f1673, %f1674};
	ld.local.v4.f32 	{%f1675, %f1676, %f1677, %f1678}, [%rd1+320];
	st.local.v4.f32 	[%rd2+320], {%f1675, %f1676, %f1677, %f1678};
	ld.local.v4.f32 	{%f1679, %f1680, %f1681, %f1682}, [%rd1+336];
	st.local.v4.f32 	[%rd2+336], {%f1679, %f1680, %f1681, %f1682};
	ld.local.v4.f32 	{%f1683, %f1684, %f1685, %f1686}, [%rd1+352];
	st.local.v4.f32 	[%rd2+352], {%f1683, %f1684, %f1685, %f1686};
	ld.local.v4.f32 	{%f1687, %f1688, %f1689, %f1690}, [%rd1+368];
	st.local.v4.f32 	[%rd2+368], {%f1687, %f1688, %f1689, %f1690};
	ld.local.v4.f32 	{%f1691, %f1692, %f1693, %f1694}, [%rd1+384];
	st.local.v4.f32 	[%rd2+384], {%f1691, %f1692, %f1693, %f1694};
	ld.local.v4.f32 	{%f1695, %f1696, %f1697, %f1698}, [%rd1+400];
	st.local.v4.f32 	[%rd2+400], {%f1695, %f1696, %f1697, %f1698};
	ld.local.v4.f32 	{%f1699, %f1700, %f1701, %f1702}, [%rd1+416];
	st.local.v4.f32 	[%rd2+416], {%f1699, %f1700, %f1701, %f1702};
	ld.local.v4.f32 	{%f1703, %f1704, %f1705, %f1706}, [%rd1+432];
	st.local.v4.f32 	[%rd2+432], {%f1703, %f1704, %f1705, %f1706};
	ld.local.v4.f32 	{%f1707, %f1708, %f1709, %f1710}, [%rd1+448];
	st.local.v4.f32 	[%rd2+448], {%f1707, %f1708, %f1709, %f1710};
	ld.local.v4.f32 	{%f1711, %f1712, %f1713, %f1714}, [%rd1+464];
	st.local.v4.f32 	[%rd2+464], {%f1711, %f1712, %f1713, %f1714};
	ld.local.v4.f32 	{%f1715, %f1716, %f1717, %f1718}, [%rd1+480];
	st.local.v4.f32 	[%rd2+480], {%f1715, %f1716, %f1717, %f1718};
	ld.local.v4.f32 	{%f1719, %f1720, %f1721, %f1722}, [%rd1+496];
	st.local.v4.f32 	[%rd2+496], {%f1719, %f1720, %f1721, %f1722};
	ld.local.v4.f32 	{%f1723, %f1724, %f1725, %f1726}, [%rd1+512];
	st.local.v4.f32 	[%rd2+512], {%f1723, %f1724, %f1725, %f1726};
	ld.local.v4.f32 	{%f1727, %f1728, %f1729, %f1730}, [%rd1+528];
	st.local.v4.f32 	[%rd2+528], {%f1727, %f1728, %f1729, %f1730};
	ld.local.v4.f32 	{%f1731, %f1732, %f1733, %f1734}, [%rd1+544];
	st.local.v4.f32 	[%rd2+544], {%f1731, %f1732, %f1733, %f1734};
	ld.local.v4.f32 	{%f1735, %f1736, %f1737, %f1738}, [%rd1+560];
	st.local.v4.f32 	[%rd2+560], {%f1735, %f1736, %f1737, %f1738};
	ld.local.v4.f32 	{%f1739, %f1740, %f1741, %f1742}, [%rd1+576];
	st.local.v4.f32 	[%rd2+576], {%f1739, %f1740, %f1741, %f1742};
	ld.local.v4.f32 	{%f1743, %f1744, %f1745, %f1746}, [%rd1+592];
	st.local.v4.f32 	[%rd2+592], {%f1743, %f1744, %f1745, %f1746};
	ld.local.v4.f32 	{%f1747, %f1748, %f1749, %f1750}, [%rd1+608];
	st.local.v4.f32 	[%rd2+608], {%f1747, %f1748, %f1749, %f1750};
	ld.local.v4.f32 	{%f1751, %f1752, %f1753, %f1754}, [%rd1+624];
	st.local.v4.f32 	[%rd2+624], {%f1751, %f1752, %f1753, %f1754};
	ld.local.v4.f32 	{%f1755, %f1756, %f1757, %f1758}, [%rd1+640];
	st.local.v4.f32 	[%rd2+640], {%f1755, %f1756, %f1757, %f1758};
	ld.local.v4.f32 	{%f1759, %f1760, %f1761, %f1762}, [%rd1+656];
	st.local.v4.f32 	[%rd2+656], {%f1759, %f1760, %f1761, %f1762};
	ld.local.v4.f32 	{%f1763, %f1764, %f1765, %f1766}, [%rd1+672];
	st.local.v4.f32 	[%rd2+672], {%f1763, %f1764, %f1765, %f1766};
	ld.local.v4.f32 	{%f1767, %f1768, %f1769, %f1770}, [%rd1+688];
	st.local.v4.f32 	[%rd2+688], {%f1767, %f1768, %f1769, %f1770};
	ld.local.v4.f32 	{%f1771, %f1772, %f1773, %f1774}, [%rd1+704];
	st.local.v4.f32 	[%rd2+704], {%f1771, %f1772, %f1773, %f1774};
	ld.local.v4.f32 	{%f1775, %f1776, %f1777, %f1778}, [%rd1+720];
	st.local.v4.f32 	[%rd2+720], {%f1775, %f1776, %f1777, %f1778};
	ld.local.v4.f32 	{%f1779, %f1780, %f1781, %f1782}, [%rd1+736];
	st.local.v4.f32 	[%rd2+736], {%f1779, %f1780, %f1781, %f1782};
	ld.local.v4.f32 	{%f1783, %f1784, %f1785, %f1786}, [%rd1+752];
	st.local.v4.f32 	[%rd2+752], {%f1783, %f1784, %f1785, %f1786};
	ld.local.v4.f32 	{%f1787, %f1788, %f1789, %f1790}, [%rd1+768];
	st.local.v4.f32 	[%rd2+768], {%f1787, %f1788, %f1789, %f1790};
	ld.local.v4.f32 	{%f1791, %f1792, %f1793, %f1794}, [%rd1+784];
	st.local.v4.f32 	[%rd2+784], {%f1791, %f1792, %f1793, %f1794};
	ld.local.v4.f32 	{%f1795, %f1796, %f1797, %f1798}, [%rd1+800];
	st.local.v4.f32 	[%rd2+800], {%f1795, %f1796, %f1797, %f1798};
	ld.local.v4.f32 	{%f1799, %f1800, %f1801, %f1802}, [%rd1+816];
	st.local.v4.f32 	[%rd2+816], {%f1799, %f1800, %f1801, %f1802};
	ld.local.v4.f32 	{%f1803, %f1804, %f1805, %f1806}, [%rd1+832];
	st.local.v4.f32 	[%rd2+832], {%f1803, %f1804, %f1805, %f1806};
	ld.local.v4.f32 	{%f1807, %f1808, %f1809, %f1810}, [%rd1+848];
	st.local.v4.f32 	[%rd2+848], {%f1807, %f1808, %f1809, %f1810};
	ld.local.v4.f32 	{%f1811, %f1812, %f1813, %f1814}, [%rd1+864];
	st.local.v4.f32 	[%rd2+864], {%f1811, %f1812, %f1813, %f1814};
	ld.local.v4.f32 	{%f1815, %f1816, %f1817, %f1818}, [%rd1+880];
	st.local.v4.f32 	[%rd2+880], {%f1815, %f1816, %f1817, %f1818};
	ld.local.v4.f32 	{%f1819, %f1820, %f1821, %f1822}, [%rd1+896];
	st.local.v4.f32 	[%rd2+896], {%f1819, %f1820, %f1821, %f1822};
	ld.local.v4.f32 	{%f1823, %f1824, %f1825, %f1826}, [%rd1+912];
	st.local.v4.f32 	[%rd2+912], {%f1823, %f1824, %f1825, %f1826};
	ld.local.v4.f32 	{%f1827, %f1828, %f1829, %f1830}, [%rd1+928];
	st.local.v4.f32 	[%rd2+928], {%f1827, %f1828, %f1829, %f1830};
	ld.local.v4.f32 	{%f1831, %f1832, %f1833, %f1834}, [%rd1+944];
	st.local.v4.f32 	[%rd2+944], {%f1831, %f1832, %f1833, %f1834};
	ld.local.v4.f32 	{%f1835, %f1836, %f1837, %f1838}, [%rd1+960];
	st.local.v4.f32 	[%rd2+960], {%f1835, %f1836, %f1837, %f1838};
	ld.local.v4.f32 	{%f1839, %f1840, %f1841, %f1842}, [%rd1+976];
	st.local.v4.f32 	[%rd2+976], {%f1839, %f1840, %f1841, %f1842};
	ld.local.v4.f32 	{%f1843, %f1844, %f1845, %f1846}, [%rd1+992];
	st.local.v4.f32 	[%rd2+992], {%f1843, %f1844, %f1845, %f1846};
	ld.local.v4.f32 	{%f1847, %f1848, %f1849, %f1850}, [%rd1+1008];
	st.local.v4.f32 	[%rd2+1008], {%f1847, %f1848, %f1849, %f1850};
	mov.f32 	%f1851, 0f00000000;
	st.local.v4.f32 	[%rd4], {%f1851, %f1851, %f1851, %f1851};
	st.local.v4.f32 	[%rd4+16], {%f1851, %f1851, %f1851, %f1851};
	st.local.v4.f32 	[%rd4+32], {%f1851, %f1851, %f1851, %f1851};
	st.local.v4.f32 	[%rd4+48], {%f1851, %f1851, %f1851, %f1851};
	st.local.v4.f32 	[%rd4+64], {%f1851, %f1851, %f1851, %f1851};
	st.local.v4.f32 	[%rd4+80], {%f1851, %f1851, %f1851, %f1851};
	st.local.v4.f32 	[%rd4+96], {%f1851, %f1851, %f1851, %f1851};
	st.local.v4.f32 	[%rd4+112], {%f1851, %f1851, %f1851, %f1851};
	st.local.v4.f32 	[%rd4+128], {%f1851, %f1851, %f1851, %f1851};
	st.local.v4.f32 	[%rd4+144], {%f1851, %f1851, %f1851, %f1851};
	st.local.v4.f32 	[%rd4+160], {%f1851, %f1851, %f1851, %f1851};
	st.local.v4.f32 	[%rd4+176], {%f1851, %f1851, %f1851, %f1851};
	st.local.v4.f32 	[%rd4+192], {%f1851, %f1851, %f1851, %f1851};
	st.local.v4.f32 	[%rd4+208], {%f1851, %f1851, %f1851, %f1851};
	st.local.v4.f32 	[%rd4+224], {%f1851, %f1851, %f1851, %f1851};
	st.local.v4.f32 	[%rd4+240], {%f1851, %f1851, %f1851, %f1851};
	st.local.v4.f32 	[%rd4+256], {%f1851, %f1851, %f1851, %f1851};
	st.local.v4.f32 	[%rd4+272], {%f1851, %f1851, %f1851, %f1851};
	st.local.v4.f32 	[%rd4+288], {%f1851, %f1851, %f1851, %f1851};
	st.local.v4.f32 	[%rd4+304], {%f1851, %f1851, %f1851, %f1851};
	st.local.v4.f32 	[%rd4+320], {%f1851, %f1851, %f1851, %f1851};
	st.local.v4.f32 	[%rd4+336], {%f1851, %f1851, %f1851, %f1851};
	st.local.v4.f32 	[%rd4+352], {%f1851, %f1851, %f1851, %f1851};
	st.local.v4.f32 	[%rd4+368], {%f1851, %f1851, %f1851, %f1851};
	st.local.v4.f32 	[%rd4+384], {%f1851, %f1851, %f1851, %f1851};
	st.local.v4.f32 	[%rd4+400], {%f1851, %f1851, %f1851, %f1851};
	st.local.v4.f32 	[%rd4+416], {%f1851, %f1851, %f1851, %f1851};
	st.local.v4.f32 	[%rd4+432], {%f1851, %f1851, %f1851, %f1851};
	st.local.v4.f32 	[%rd4+448], {%f1851, %f1851, %f1851, %f1851};
	st.local.v4.f32 	[%rd4+464], {%f1851, %f1851, %f1851, %f1851};
	st.local.v4.f32 	[%rd4+480], {%f1851, %f1851, %f1851, %f1851};
	st.local.v4.f32 	[%rd4+496], {%f1851, %f1851, %f1851, %f1851};
	st.local.v4.f32 	[%rd4+512], {%f1851, %f1851, %f1851, %f1851};
	st.local.v4.f32 	[%rd4+528], {%f1851, %f1851, %f1851, %f1851};
	st.local.v4.f32 	[%rd4+544], {%f1851, %f1851, %f1851, %f1851};
	st.local.v4.f32 	[%rd4+560], {%f1851, %f1851, %f1851, %f1851};
	st.local.v4.f32 	[%rd4+576], {%f1851, %f1851, %f1851, %f1851};
	st.local.v4.f32 	[%rd4+592], {%f1851, %f1851, %f1851, %f1851};
	st.local.v4.f32 	[%rd4+608], {%f1851, %f1851, %f1851, %f1851};
	st.local.v4.f32 	[%rd4+624], {%f1851, %f1851, %f1851, %f1851};
	st.local.v4.f32 	[%rd4+640], {%f1851, %f1851, %f1851, %f1851};
	st.local.v4.f32 	[%rd4+656], {%f1851, %f1851, %f1851, %f1851};
	st.local.v4.f32 	[%rd4+672], {%f1851, %f1851, %f1851, %f1851};
	st.local.v4.f32 	[%rd4+688], {%f1851, %f1851, %f1851, %f1851};
	st.local.v4.f32 	[%rd4+704], {%f1851, %f1851, %f1851, %f1851};
	st.local.v4.f32 	[%rd4+720], {%f1851, %f1851, %f1851, %f1851};
	st.local.v4.f32 	[%rd4+736], {%f1851, %f1851, %f1851, %f1851};
	st.local.v4.f32 	[%rd4+752], {%f1851, %f1851, %f1851, %f1851};
	st.local.v4.f32 	[%rd4+768], {%f1851, %f1851, %f1851, %f1851};
	st.local.v4.f32 	[%rd4+784], {%f1851, %f1851, %f1851, %f1851};
	st.local.v4.f32 	[%rd4+800], {%f1851, %f1851, %f1851, %f1851};
	st.local.v4.f32 	[%rd4+816], {%f1851, %f1851, %f1851, %f1851};
	st.local.v4.f32 	[%rd4+832], {%f1851, %f1851, %f1851, %f1851};
	st.local.v4.f32 	[%rd4+848], {%f1851, %f1851, %f1851, %f1851};
	st.local.v4.f32 	[%rd4+864], {%f1851, %f1851, %f1851, %f1851};
	st.local.v4.f32 	[%rd4+880], {%f1851, %f1851, %f1851, %f1851};
	st.local.v4.f32 	[%rd4+896], {%f1851, %f1851, %f1851, %f1851};
	st.local.v4.f32 	[%rd4+912], {%f1851, %f1851, %f1851, %f1851};
	st.local.v4.f32 	[%rd4+928], {%f1851, %f1851, %f1851, %f1851};
	st.local.v4.f32 	[%rd4+944], {%f1851, %f1851, %f1851, %f1851};
	st.local.v4.f32 	[%rd4+960], {%f1851, %f1851, %f1851, %f1851};
	st.local.v4.f32 	[%rd4+976], {%f1851, %f1851, %f1851, %f1851};
	st.local.v4.f32 	[%rd4+992], {%f1851, %f1851, %f1851, %f1851};
	st.local.v4.f32 	[%rd4+1008], {%f1851, %f1851, %f1851, %f1851};
	cvta.to.global.u64 	%rd73, %rd87;
	add.s64 	%rd22, %rd73, 32768;
	cvta.to.global.u64 	%rd23, %rd88;
	mov.b32 	%r174, 0;
$L__BB1_21:
	mul.wide.u32 	%rd74, %r174, 4;
	add.s64 	%rd96, %rd22, %rd74;
	mov.f32 	%f2902, 0f00000000;
	mov.b32 	%r175, 0;
	mov.u64 	%rd97, %rd100;
$L__BB1_22:
	ld.local.v4.f32 	{%f1853, %f1854, %f1855, %f1856}, [%rd97+-32];
	ld.global.nc.f32 	%f1857, [%rd96+-32768];
	fma.rn.f32 	%f1858, %f1853, %f1857, %f2902;
	ld.global.nc.f32 	%f1859, [%rd96+-28672];
	fma.rn.f32 	%f1860, %f1854, %f1859, %f1858;
	ld.global.nc.f32 	%f1861, [%rd96+-24576];
	fma.rn.f32 	%f1862, %f1855, %f1861, %f1860;
	ld.global.nc.f32 	%f1863, [%rd96+-20480];
	fma.rn.f32 	%f1864, %f1856, %f1863, %f1862;
	ld.local.v4.f32 	{%f1865, %f1866, %f1867, %f1868}, [%rd97+-16];
	ld.global.nc.f32 	%f1869, [%rd96+-16384];
	fma.rn.f32 	%f1870, %f1865, %f1869, %f1864;
	ld.global.nc.f32 	%f1871, [%rd96+-12288];
	fma.rn.f32 	%f1872, %f1866, %f1871, %f1870;
	ld.global.nc.f32 	%f1873, [%rd96+-8192];
	fma.rn.f32 	%f1874, %f1867, %f1873, %f1872;
	ld.global.nc.f32 	%f1875, [%rd96+-4096];
	fma.rn.f32 	%f1876, %f1868, %f1875, %f1874;
	ld.local.v4.f32 	{%f1877, %f1878, %f1879, %f1880}, [%rd97];
	ld.global.nc.f32 	%f1881, [%rd96];
	fma.rn.f32 	%f1882, %f1877, %f1881, %f1876;
	ld.global.nc.f32 	%f1883, [%rd96+4096];
	fma.rn.f32 	%f1884, %f1878, %f1883, %f1882;
	ld.global.nc.f32 	%f1885, [%rd96+8192];
	fma.rn.f32 	%f1886, %f1879, %f1885, %f1884;
	ld.global.nc.f32 	%f1887, [%rd96+12288];
	fma.rn.f32 	%f1888, %f1880, %f1887, %f1886;
	ld.local.v4.f32 	{%f1889, %f1890, %f1891, %f1892}, [%rd97+16];
	ld.global.nc.f32 	%f1893, [%rd96+16384];
	fma.rn.f32 	%f1894, %f1889, %f1893, %f1888;
	ld.global.nc.f32 	%f1895, [%rd96+20480];
	fma.rn.f32 	%f1896, %f1890, %f1895, %f1894;
	ld.global.nc.f32 	%f1897, [%rd96+24576];
	fma.rn.f32 	%f1898, %f1891, %f1897, %f1896;
	ld.global.nc.f32 	%f1899, [%rd96+28672];
	fma.rn.f32 	%f2902, %f1892, %f1899, %f1898;
	add.s32 	%r175, %r175, 16;
	add.s64 	%rd97, %rd97, 64;
	add.s64 	%rd96, %rd96, 65536;
	setp.ne.s32 	%p18, %r175, 256;
	@%p18 bra 	$L__BB1_22;
	setp.eq.s32 	%p19, %r55, 1;
	@%p19 bra 	$L__BB1_32;
	setp.ne.s32 	%p20, %r55, 0;
	@%p20 bra 	$L__BB1_33;
	mul.f32 	%f1912, %f2902, 0f3F000000;
	mul.f32 	%f1913, %f2902, 0f3D372713;
	mul.f32 	%f1914, %f2902, %f1913;
	fma.rn.f32 	%f1915, %f2902, %f1914, %f2902;
	mul.f32 	%f1916, %f1915, 0f3F4C422A;
	abs.f32 	%f1917, %f1916;
	mul.f32 	%f1918, %f1917, 0f4038AA3B;
	ex2.approx.ftz.f32 	%f1919, %f1918;
	add.f32 	%f1920, %f1919, 0f3F800000;
	rcp.approx.ftz.f32 	%f1921, %f1920;
	fma.rn.f32 	%f1922, %f1921, 0fC0000000, 0f3F800000;
	setp.ge.f32 	%p21, %f1917, 0f41102CB4;
	selp.f32 	%f1923, 0f3F800000, %f1922, %p21;
	copysign.f32 	%f1924, %f1916, %f1923;
	mul.f32 	%f1925, %f1916, %f1916;
	fma.rn.f32 	%f1926, %f1925, 0f3C80F082, 0fBD563CAE;
	fma.rn.f32 	%f1927, %f1926, %f1925, 0f3E085941;
	fma.rn.f32 	%f1928, %f1927, %f1925, 0fBEAAA9ED;
	fma.rn.f32 	%f1929, %f1928, %f1925, 0f00000000;
	fma.rn.f32 	%f1930, %f1929, %f1916, %f1916;
	setp.ge.f32 	%p22, %f1917, 0f3F19999A;
	selp.f32 	%f1931, %f1924, %f1930, %p22;
	add.f32 	%f1932, %f1931, 0f3F800000;
	mul.f32 	%f2902, %f1912, %f1932;
	bra.uni 	$L__BB1_33;
$L__BB1_26:
	mov.b32 	%r168, 0;
	mov.f32 	%f2642, %f2640;
$L__BB1_27:
	shl.b32 	%r98, %r168, 8;
	mov.u32 	%r99, _ZZ16waller_fused_256PKaS0_PKfS2_S2_S2_S2_Pfi10TuningForkE6K_tile;
	add.s32 	%r27, %r99, %r98;
	mov.b32 	%r169, 0;
	mov.u32 	%r170, %r169;
$L__BB1_28:
	cvt.u64.u32 	%rd62, %r169;
	add.s64 	%rd63, %rd3, %rd62;
	ld.local.v4.b32 	{%r100, %r101, %r102, %r103}, [%rd63];
	add.s32 	%r104, %r27, %r169;
	ld.shared.u8 	%r105, [%r104+3];
	ld.shared.u8 	%r106, [%r104+2];
	prmt.b32 	%r107, %r106, %r105, 0x3340U;
	ld.shared.u8 	%r108, [%r104+1];
	ld.shared.u8 	%r109, [%r104];
	prmt.b32 	%r110, %r109, %r108, 0x3340U;
	prmt.b32 	%r111, %r110, %r107, 0x5410U;
	dp4a.s32.s32 	%r112, %r111, %r100, %r170;
	ld.shared.u8 	%r113, [%r104+7];
	ld.shared.u8 	%r114, [%r104+6];
	prmt.b32 	%r115, %r114, %r113, 0x3340U;
	ld.shared.u8 	%r116, [%r104+5];
	ld.shared.u8 	%r117, [%r104+4];
	prmt.b32 	%r118, %r117, %r116, 0x3340U;
	prmt.b32 	%r119, %r118, %r115, 0x5410U;
	dp4a.s32.s32 	%r120, %r119, %r101, %r112;
	ld.shared.u8 	%r121, [%r104+11];
	ld.shared.u8 	%r122, [%r104+10];
	prmt.b32 	%r123, %r122, %r121, 0x3340U;
	ld.shared.u8 	%r124, [%r104+9];
	ld.shared.u8 	%r125, [%r104+8];
	prmt.b32 	%r126, %r125, %r124, 0x3340U;
	prmt.b32 	%r127, %r126, %r123, 0x5410U;
	dp4a.s32.s32 	%r128, %r127, %r102, %r120;
	ld.shared.u8 	%r129, [%r104+15];
	ld.shared.u8 	%r130, [%r104+14];
	prmt.b32 	%r131, %r130, %r129, 0x3340U;
	ld.shared.u8 	%r132, [%r104+13];
	ld.shared.u8 	%r133, [%r104+12];
	prmt.b32 	%r134, %r133, %r132, 0x3340U;
	prmt.b32 	%r135, %r134, %r131, 0x5410U;
	dp4a.s32.s32 	%r170, %r135, %r103, %r128;
	add.s32 	%r169, %r169, 16;
	setp.ne.s32 	%p10, %r169, 256;
	@%p10 bra 	$L__BB1_28;
	cvt.rn.f32.s32 	%f624, %r170;
	mul.f32 	%f625, %f534, %f624;
	div.rn.f32 	%f626, %f625, %f535;
	max.f32 	%f2640, %f2642, %f626;
	sub.f32 	%f627, %f2642, %f2640;
	fma.rn.f32 	%f628, %f627, 0f3BBB989D, 0f3F000000;
	cvt.sat.f32.f32 	%f629, %f628;
	mov.f32 	%f630, 0f4B400001;
	mov.f32 	%f631, 0f437C0000;
	fma.rm.f32 	%f632, %f629, %f631, %f630;
	add.f32 	%f633, %f632, 0fCB40007F;
	neg.f32 	%f634, %f633;
	fma.rn.f32 	%f635, %f627, 0f3FB8AA3B, %f634;
	fma.rn.f32 	%f636, %f627, 0f32A57060, %f635;
	mov.b32 	%r137, %f632;
	shl.b32 	%r138, %r137, 23;
	mov.b32 	%f637, %r138;
	ex2.approx.ftz.f32 	%f638, %f636;
	mul.f32 	%f266, %f638, %f637;
	sub.f32 	%f639, %f626, %f2640;
	fma.rn.f32 	%f640, %f639, 0f3BBB989D, 0f3F000000;
	cvt.sat.f32.f32 	%f641, %f640;
	fma.rm.f32 	%f642, %f641, %f631, %f630;
	add.f32 	%f643, %f642, 0fCB40007F;
	neg.f32 	%f644, %f643;
	fma.rn.f32 	%f645, %f639, 0f3FB8AA3B, %f644;
	fma.rn.f32 	%f646, %f639, 0f32A57060, %f645;
	mov.b32 	%r139, %f642;
	shl.b32 	%r140, %r139, 23;
	mov.b32 	%f647, %r140;
	ex2.approx.ftz.f32 	%f648, %f646;
	mul.f32 	%f267, %f648, %f647;
	fma.rn.f32 	%f2643, %f2643, %f266, %f267;
	mov.u32 	%r142, _ZZ16waller_fused_256PKaS0_PKfS2_S2_S2_S2_Pfi10TuningForkE6V_tile;
	add.s32 	%r32, %r142, %r98;
	mov.b32 	%r171, 0;
$L__BB1_30:
	mul.wide.u32 	%rd64, %r171, 4;
	add.s64 	%rd65, %rd4, %rd64;
	ld.local.v4.f32 	{%f649, %f650, %f651, %f652}, [%rd65];
	add.s32 	%r143, %r32, %r171;
	ld.shared.s8 	%rs65, [%r143];
	cvt.rn.f32.s16 	%f653, %rs65;
	mul.f32 	%f654, %f267, %f653;
	fma.rn.f32 	%f655, %f266, %f649, %f654;
	ld.shared.s8 	%rs66, [%r143+1];
	cvt.rn.f32.s16 	%f656, %rs66;
	mul.f32 	%f657, %f267, %f656;
	fma.rn.f32 	%f658, %f266, %f650, %f657;
	ld.shared.s8 	%rs67, [%r143+2];
	cvt.rn.f32.s16 	%f659, %rs67;
	mul.f32 	%f660, %f267, %f659;
	fma.rn.f32 	%f661, %f266, %f651, %f660;
	ld.shared.s8 	%rs68, [%r143+3];
	cvt.rn.f32.s16 	%f662, %rs68;
	mul.f32 	%f663, %f267, %f662;
	fma.rn.f32 	%f664, %f266, %f652, %f663;
	st.local.v4.f32 	[%rd65], {%f655, %f658, %f661, %f664};
	ld.local.v4.f32 	{%f665, %f666, %f667, %f668}, [%rd65+16];
	ld.shared.s8 	%rs69, [%r143+4];
	cvt.rn.f32.s16 	%f669, %rs69;
	mul.f32 	%f670, %f267, %f669;
	fma.rn.f32 	%f671, %f266, %f665, %f670;
	ld.shared.s8 	%rs70, [%r143+5];
	cvt.rn.f32.s16 	%f672, %rs70;
	mul.f32 	%f673, %f267, %f672;
	fma.rn.f32 	%f674, %f266, %f666, %f673;
	ld.shared.s8 	%rs71, [%r143+6];
	cvt.rn.f32.s16 	%f675, %rs71;
	mul.f32 	%f676, %f267, %f675;
	fma.rn.f32 	%f677, %f266, %f667, %f676;
	ld.shared.s8 	%rs72, [%r143+7];
	cvt.rn.f32.s16 	%f678, %rs72;
	mul.f32 	%f679, %f267, %f678;
	fma.rn.f32 	%f680, %f266, %f668, %f679;
	st.local.v4.f32 	[%rd65+16], {%f671, %f674, %f677, %f680};
	ld.local.v4.f32 	{%f681, %f682, %f683, %f684}, [%rd65+32];
	ld.shared.s8 	%rs73, [%r143+8];
	cvt.rn.f32.s16 	%f685, %rs73;
	mul.f32 	%f686, %f267, %f685;
	fma.rn.f32 	%f687, %f266, %f681, %f686;
	ld.shared.s8 	%rs74, [%r143+9];
	cvt.rn.f32.s16 	%f688, %rs74;
	mul.f32 	%f689, %f267, %f688;
	fma.rn.f32 	%f690, %f266, %f682, %f689;
	ld.shared.s8 	%rs75, [%r143+10];
	cvt.rn.f32.s16 	%f691, %rs75;
	mul.f32 	%f692, %f267, %f691;
	fma.rn.f32 	%f693, %f266, %f683, %f692;
	ld.shared.s8 	%rs76, [%r143+11];
	cvt.rn.f32.s16 	%f694, %rs76;
	mul.f32 	%f695, %f267, %f694;
	fma.rn.f32 	%f696, %f266, %f684, %f695;
	st.local.v4.f32 	[%rd65+32], {%f687, %f690, %f693, %f696};
	ld.local.v4.f32 	{%f697, %f698, %f699, %f700}, [%rd65+48];
	ld.shared.s8 	%rs77, [%r143+12];
	cvt.rn.f32.s16 	%f701, %rs77;
	mul.f32 	%f702, %f267, %f701;
	fma.rn.f32 	%f703, %f266, %f697, %f702;
	ld.shared.s8 	%rs78, [%r143+13];
	cvt.rn.f32.s16 	%f704, %rs78;
	mul.f32 	%f705, %f267, %f704;
	fma.rn.f32 	%f706, %f266, %f698, %f705;
	ld.shared.s8 	%rs79, [%r143+14];
	cvt.rn.f32.s16 	%f707, %rs79;
	mul.f32 	%f708, %f267, %f707;
	fma.rn.f32 	%f709, %f266, %f699, %f708;
	ld.shared.s8 	%rs80, [%r143+15];
	cvt.rn.f32.s16 	%f710, %rs80;
	mul.f32 	%f711, %f267, %f710;
	fma.rn.f32 	%f712, %f266, %f700, %f711;
	st.local.v4.f32 	[%rd65+48], {%f703, %f706, %f709, %f712};
	add.s32 	%r171, %r171, 16;
	setp.ne.s32 	%p11, %r171, 256;
	@%p11 bra 	$L__BB1_30;
	add.s32 	%r168, %r168, 1;
	setp.ge.s32 	%p12, %r168, %r14;
	add.s32 	%r144, %r168, %r12;
	setp.gt.s32 	%p13, %r144, %r3;
	or.pred  	%p14, %p12, %p13;
	mov.f32 	%f2642, %f2640;
	@%p14 bra 	$L__BB1_14;
	bra.uni 	$L__BB1_27;
$L__BB1_32:
	fma.rn.f32 	%f1900, %f2902, 0fBBBB989D, 0f3F000000;
	cvt.sat.f32.f32 	%f1901, %f1900;
	mov.f32 	%f1902, 0f4B400001;
	mov.f32 	%f1903, 0f437C0000;
	fma.rm.f32 	%f1904, %f1901, %f1903, %f1902;
	add.f32 	%f1905, %f1904, 0fCB40007F;
	neg.f32 	%f1906, %f1905;
	fma.rn.f32 	%f1907, %f2902, 0fBFB8AA3B, %f1906;
	fma.rn.f32 	%f1908, %f2902, 0fB2A57060, %f1907;
	mov.b32 	%r150, %f1904;
	shl.b32 	%r151, %r150, 23;
	mov.b32 	%f1909, %r151;
	ex2.approx.ftz.f32 	%f1910, %f1908;
	fma.rn.f32 	%f1911, %f1910, %f1909, 0f3F800000;
	div.rn.f32 	%f2902, %f2902, %f1911;
$L__BB1_33:
	shl.b32 	%r43, %r174, 8;
	mov.b32 	%r176, 0;
$L__BB1_34:
	add.s32 	%r153, %r43, %r176;
	mul.wide.u32 	%rd75, %r153, 4;
	add.s64 	%rd76, %rd23, %rd75;
	ld.global.nc.f32 	%f1933, [%rd76];
	mul.wide.u32 	%rd77, %r176, 4;
	add.s64 	%rd78, %rd4, %rd77;
	ld.local.v4.f32 	{%f1934, %f1935, %f1936, %f1937}, [%rd78];
	fma.rn.f32 	%f1938, %f2902, %f1933, %f1934;
	ld.global.nc.f32 	%f1939, [%rd76+4];
	fma.rn.f32 	%f1940, %f2902, %f1939, %f1935;
	ld.global.nc.f32 	%f1941, [%rd76+8];
	fma.rn.f32 	%f1942, %f2902, %f1941, %f1936;
	ld.global.nc.f32 	%f1943, [%rd76+12];
	fma.rn.f32 	%f1944, %f2902, %f1943, %f1937;
	st.local.v4.f32 	[%rd78], {%f1938, %f1940, %f1942, %f1944};
	ld.global.nc.f32 	%f1945, [%rd76+16];
	ld.local.v4.f32 	{%f1946, %f1947, %f1948, %f1949}, [%rd78+16];
	fma.rn.f32 	%f1950, %f2902, %f1945, %f1946;
	ld.global.nc.f32 	%f1951, [%rd76+20];
	fma.rn.f32 	%f1952, %f2902, %f1951, %f1947;
	ld.global.nc.f32 	%f1953, [%rd76+24];
	fma.rn.f32 	%f1954, %f2902, %f1953, %f1948;
	ld.global.nc.f32 	%f1955, [%rd76+28];
	fma.rn.f32 	%f1956, %f2902, %f1955, %f1949;
	st.local.v4.f32 	[%rd78+16], {%f1950, %f1952, %f1954, %f1956};
	ld.global.nc.f32 	%f1957, [%rd76+32];
	ld.local.v4.f32 	{%f1958, %f1959, %f1960, %f1961}, [%rd78+32];
	fma.rn.f32 	%f1962, %f2902, %f1957, %f1958;
	ld.global.nc.f32 	%f1963, [%rd76+36];
	fma.rn.f32 	%f1964, %f2902, %f1963, %f1959;
	ld.global.nc.f32 	%f1965, [%rd76+40];
	fma.rn.f32 	%f1966, %f2902, %f1965, %f1960;
	ld.global.nc.f32 	%f1967, [%rd76+44];
	fma.rn.f32 	%f1968, %f2902, %f1967, %f1961;
	st.local.v4.f32 	[%rd78+32], {%f1962, %f1964, %f1966, %f1968};
	ld.global.nc.f32 	%f1969, [%rd76+48];
	ld.local.v4.f32 	{%f1970, %f1971, %f1972, %f1973}, [%rd78+48];
	fma.rn.f32 	%f1974, %f2902, %f1969, %f1970;
	ld.global.nc.f32 	%f1975, [%rd76+52];
	fma.rn.f32 	%f1976, %f2902, %f1975, %f1971;
	ld.global.nc.f32 	%f1977, [%rd76+56];
	fma.rn.f32 	%f1978, %f2902, %f1977, %f1972;
	ld.global.nc.f32 	%f1979, [%rd76+60];
	fma.rn.f32 	%f1980, %f2902, %f1979, %f1973;
	st.local.v4.f32 	[%rd78+48], {%f1974, %f1976, %f1978, %f1980};
	add.s32 	%r176, %r176, 16;
	setp.ne.s32 	%p23, %r176, 256;
	@%p23 bra 	$L__BB1_34;
	add.s32 	%r174, %r174, 1;
	setp.ne.s32 	%p24, %r174, 1024;
	@%p24 bra 	$L__BB1_21;
	mov.b32 	%r177, 0;
	mov.b64 	%rd98, 0;
$L__BB1_37:
	add.s64 	%rd80, %rd21, %rd98;
	ld.local.v4.f32 	{%f1981, %f1982, %f1983, %f1984}, [%rd80+-32];
	add.s64 	%rd81, %rd8, %rd98;
	ld.local.v4.f32 	{%f1985, %f1986, %f1987, %f1988}, [%rd81+-32];
	mul.f32 	%f1989, %f539, %f1985;
	fma.rn.f32 	%f1990, %f537, %f1981, %f1989;
	add.s64 	%rd82, %rd1, %rd98;
	mul.f32 	%f1991, %f539, %f1986;
	fma.rn.f32 	%f1992, %f537, %f1982, %f1991;
	mul.f32 	%f1993, %f539, %f1987;
	fma.rn.f32 	%f1994, %f537, %f1983, %f1993;
	mul.f32 	%f1995, %f539, %f1988;
	fma.rn.f32 	%f1996, %f537, %f1984, %f1995;
	st.local.v4.f32 	[%rd82], {%f1990, %f1992, %f1994, %f1996};
	ld.local.v4.f32 	{%f1997, %f1998, %f1999, %f2000}, [%rd80+-16];
	ld.local.v4.f32 	{%f2001, %f2002, %f2003, %f2004}, [%rd81+-16];
	mul.f32 	%f2005, %f539, %f2001;
	fma.rn.f32 	%f2006, %f537, %f1997, %f2005;
	mul.f32 	%f2007, %f539, %f2002;
	fma.rn.f32 	%f2008, %f537, %f1998, %f2007;
	mul.f32 	%f2009, %f539, %f2003;
	fma.rn.f32 	%f2010, %f537, %f1999, %f2009;
	mul.f32 	%f2011, %f539, %f2004;
	fma.rn.f32 	%f2012, %f537, %f2000, %f2011;
	st.local.v4.f32 	[%rd82+16], {%f2006, %f2008, %f2010, %f2012};
	ld.local.v4.f32 	{%f2013, %f2014, %f2015, %f2016}, [%rd80];
	ld.local.v4.f32 	{%f2017, %f2018, %f2019, %f2020}, [%rd81];
	mul.f32 	%f2021, %f539, %f2017;
	fma.rn.f32 	%f2022, %f537, %f2013, %f2021;
	mul.f32 	%f2023, %f539, %f2018;
	fma.rn.f32 	%f2024, %f537, %f2014, %f2023;
	mul.f32 	%f2025, %f539, %f2019;
	fma.rn.f32 	%f2026, %f537, %f2015, %f2025;
	mul.f32 	%f2027, %f539, %f2020;
	fma.rn.f32 	%f2028, %f537, %f2016, %f2027;
	st.local.v4.f32 	[%rd82+32], {%f2022, %f2024, %f2026, %f2028};
	ld.local.v4.f32 	{%f2029, %f2030, %f2031, %f2032}, [%rd80+16];
	ld.local.v4.f32 	{%f2033, %f2034, %f2035, %f2036}, [%rd81+16];
	mul.f32 	%f2037, %f539, %f2033;
	fma.rn.f32 	%f2038, %f537, %f2029, %f2037;
	mul.f32 	%f2039, %f539, %f2034;
	fma.rn.f32 	%f2040, %f537, %f2030, %f2039;
	mul.f32 	%f2041, %f539, %f2035;
	fma.rn.f32 	%f2042, %f537, %f2031, %f2041;
	mul.f32 	%f2043, %f539, %f2036;
	fma.rn.f32 	%f2044, %f537, %f2032, %f2043;
	st.local.v4.f32 	[%rd82+48], {%f2038, %f2040, %f2042, %f2044};
	add.s32 	%r177, %r177, 16;
	add.s64 	%rd98, %rd98, 64;
	setp.ne.s32 	%p25, %r177, 256;
	@%p25 bra 	$L__BB1_37;
	ld.param.u64 	%rd91, [_Z16waller_fused_256PKaS0_PKfS2_S2_S2_S2_Pfi10TuningFork_param_7];
	ld.param.u64 	%rd90, [_Z16waller_fused_256PKaS0_PKfS2_S2_S2_S2_Pfi10TuningFork_param_5];
	mov.u32 	%r156, %ctaid.x;
	mov.u32 	%r157, %ntid.x;
	mov.u32 	%r158, %tid.x;
	mad.lo.s32 	%r159, %r156, %r157, %r158;
	shl.b32 	%r178, %r159, 8;
	ld.local.v4.f32 	{%f2045, %f2046, %f2047, %f2048}, [%rd1];
	fma.rn.f32 	%f2049, %f2045, %f2045, 0f00000000;
	fma.rn.f32 	%f2050, %f2046, %f2046, %f2049;
	fma.rn.f32 	%f2051, %f2047, %f2047, %f2050;
	fma.rn.f32 	%f2052, %f2048, %f2048, %f2051;
	ld.local.v4.f32 	{%f2053, %f2054, %f2055, %f2056}, [%rd1+16];
	fma.rn.f32 	%f2057, %f2053, %f2053, %f2052;
	fma.rn.f32 	%f2058, %f2054, %f2054, %f2057;
	fma.rn.f32 	%f2059, %f2055, %f2055, %f2058;
	fma.rn.f32 	%f2060, %f2056, %f2056, %f2059;
	ld.local.v4.f32 	{%f2061, %f2062, %f2063, %f2064}, [%rd1+32];
	fma.rn.f32 	%f2065, %f2061, %f2061, %f2060;
	fma.rn.f32 	%f2066, %f2062, %f2062, %f2065;
	fma.rn.f32 	%f2067, %f2063, %f2063, %f2066;
	fma.rn.f32 	%f2068, %f2064, %f2064, %f2067;
	ld.local.v4.f32 	{%f2069, %f2070, %f2071, %f2072}, [%rd1+48];
	fma.rn.f32 	%f2073, %f2069, %f2069, %f2068;
	fma.rn.f32 	%f2074, %f2070, %f2070, %f2073;
	fma.rn.f32 	%f2075, %f2071, %f2071, %f2074;
	fma.rn.f32 	%f2076, %f2072, %f2072, %f2075;
	ld.local.v4.f32 	{%f2077, %f2078, %f2079, %f2080}, [%rd1+64];
	fma.rn.f32 	%f2081, %f2077, %f2077, %f2076;
	fma.rn.f32 	%f2082, %f2078, %f2078, %f2081;
	fma.rn.f32 	%f2083, %f2079, %f2079, %f2082;
	fma.rn.f32 	%f2084, %f2080, %f2080, %f2083;
	ld.local.v4.f32 	{%f2085, %f2086, %f2087, %f2088}, [%rd1+80];
	fma.rn.f32 	%f2089, %f2085, %f2085, %f2084;
	fma.rn.f32 	%f2090, %f2086, %f2086, %f2089;
	fma.rn.f32 	%f2091, %f2087, %f2087, %f2090;
	fma.rn.f32 	%f2092, %f2088, %f2088, %f2091;
	ld.local.v4.f32 	{%f2093, %f2094, %f2095, %f2096}, [%rd1+96];
	fma.rn.f32 	%f2097, %f2093, %f2093, %f2092;
	fma.rn.f32 	%f2098, %f2094, %f2094, %f2097;
	fma.rn.f32 	%f2099, %f2095, %f2095, %f2098;
	fma.rn.f32 	%f2100, %f2096, %f2096, %f2099;
	ld.local.v4.f32 	{%f2101, %f2102, %f2103, %f2104}, [%rd1+112];
	fma.rn.f32 	%f2105, %f2101, %f2101, %f2100;
	fma.rn.f32 	%f2106, %f2102, %f2102, %f2105;
	fma.rn.f32 	%f2107, %f2103, %f2103, %f2106;
	fma.rn.f32 	%f2108, %f2104, %f2104, %f2107;
	ld.local.v4.f32 	{%f2109, %f2110, %f2111, %f2112}, [%rd1+128];
	fma.rn.f32 	%f2113, %f2109, %f2109, %f2108;
	fma.rn.f32 	%f2114, %f2110, %f2110, %f2113;
	fma.rn.f32 	%f2115, %f2111, %f2111, %f2114;
	fma.rn.f32 	%f2116, %f2112, %f2112, %f2115;
	ld.local.v4.f32 	{%f2117, %f2118, %f2119, %f2120}, [%rd1+144];
	fma.rn.f32 	%f2121, %f2117, %f2117, %f2116;
	fma.rn.f32 	%f2122, %f2118, %f2118, %f2121;
	fma.rn.f32 	%f2123, %f2119, %f2119, %f2122;
	fma.rn.f32 	%f2124, %f2120, %f2120, %f2123;
	ld.local.v4.f32 	{%f2125, %f2126, %f2127, %f2128}, [%rd1+160];
	fma.rn.f32 	%f2129, %f2125, %f2125, %f2124;
	fma.rn.f32 	%f2130, %f2126, %f2126, %f2129;
	fma.rn.f32 	%f2131, %f2127, %f2127, %f2130;
	fma.rn.f32 	%f2132, %f2128, %f2128, %f2131;
	ld.local.v4.f32 	{%f2133, %f2134, %f2135, %f2136}, [%rd1+176];
	fma.rn.f32 	%f2137, %f2133, %f2133, %f2132;
	fma.rn.f32 	%f2138, %f2134, %f2134, %f2137;
	fma.rn.f32 	%f2139, %f2135, %f2135, %f2138;
	fma.rn.f32 	%f2140, %f2136, %f2136, %f2139;
	ld.local.v4.f32 	{%f2141, %f2142, %f2143, %f2144}, [%rd1+192];
	fma.rn.f32 	%f2145, %f2141, %f2141, %f2140;
	fma.rn.f32 	%f2146, %f2142, %f2142, %f2145;
	fma.rn.f32 	%f2147, %f2143, %f2143, %f2146;
	fma.rn.f32 	%f2148, %f2144, %f2144, %f2147;
	ld.local.v4.f32 	{%f2149, %f2150, %f2151, %f2152}, [%rd1+208];
	fma.rn.f32 	%f2153, %f2149, %f2149, %f2148;
	fma.rn.f32 	%f2154, %f2150, %f2150, %f2153;
	fma.rn.f32 	%f2155, %f2151, %f2151, %f2154;
	fma.rn.f32 	%f2156, %f2152, %f2152, %f2155;
	ld.local.v4.f32 	{%f2157, %f2158, %f2159, %f2160}, [%rd1+224];
	fma.rn.f32 	%f2161, %f2157, %f2157, %f2156;
	fma.rn.f32 	%f2162, %f2158, %f2158, %f2161;
	fma.rn.f32 	%f2163, %f2159, %f2159, %f2162;
	fma.rn.f32 	%f2164, %f2160, %f2160, %f2163;
	ld.local.v4.f32 	{%f2165, %f2166, %f2167, %f2168}, [%rd1+240];
	fma.rn.f32 	%f2169, %f2165, %f2165, %f2164;
	fma.rn.f32 	%f2170, %f2166, %f2166, %f2169;
	fma.rn.f32 	%f2171, %f2167, %f2167, %f2170;
	fma.rn.f32 	%f2172, %f2168, %f2168, %f2171;
	ld.local.v4.f32 	{%f2173, %f2174, %f2175, %f2176}, [%rd1+256];
	fma.rn.f32 	%f2177, %f2173, %f2173, %f2172;
	fma.rn.f32 	%f2178, %f2174, %f2174, %f2177;
	fma.rn.f32 	%f2179, %f2175, %f2175, %f2178;
	fma.rn.f32 	%f2180, %f2176, %f2176, %f2179;
	ld.local.v4.f32 	{%f2181, %f2182, %f2183, %f2184}, [%rd1+272];
	fma.rn.f32 	%f2185, %f2181, %f2181, %f2180;
	fma.rn.f32 	%f2186, %f2182, %f2182, %f2185;
	fma.rn.f32 	%f2187, %f2183, %f2183, %f2186;
	fma.rn.f32 	%f2188, %f2184, %f2184, %f2187;
	ld.local.v4.f32 	{%f2189, %f2190, %f2191, %f2192}, [%rd1+288];
	fma.rn.f32 	%f2193, %f2189, %f2189, %f2188;
	fma.rn.f32 	%f2194, %f2190, %f2190, %f2193;
	fma.rn.f32 	%f2195, %f2191, %f2191, %f2194;
	fma.rn.f32 	%f2196, %f2192, %f2192, %f2195;
	ld.local.v4.f32 	{%f2197, %f2198, %f2199, %f2200}, [%rd1+304];
	fma.rn.f32 	%f2201, %f2197, %f2197, %f2196;
	fma.rn.f32 	%f2202, %f2198, %f2198, %f2201;
	fma.rn.f32 	%f2203, %f2199, %f2199, %f2202;
	fma.rn.f32 	%f2204, %f2200, %f2200, %f2203;
	ld.local.v4.f32 	{%f2205, %f2206, %f2207, %f2208}, [%rd1+320];
	fma.rn.f32 	%f2209, %f2205, %f2205, %f2204;
	fma.rn.f32 	%f2210, %f2206, %f2206, %f2209;
	fma.rn.f32 	%f2211, %f2207, %f2207, %f2210;
	fma.rn.f32 	%f2212, %f2208, %f2208, %f2211;
	ld.local.v4.f32 	{%f2213, %f2214, %f2215, %f2216}, [%rd1+336];
	fma.rn.f32 	%f2217, %f2213, %f2213, %f2212;
	fma.rn.f32 	%f2218, %f2214, %f2214, %f2217;
	fma.rn.f32 	%f2219, %f2215, %f2215, %f2218;
	fma.rn.f32 	%f2220, %f2216, %f2216, %f2219;
	ld.local.v4.f32 	{%f2221, %f2222, %f2223, %f2224}, [%rd1+352];
	fma.rn.f32 	%f2225, %f2221, %f2221, %f2220;
	fma.rn.f32 	%f2226, %f2222, %f2222, %f2225;
	fma.rn.f32 	%f2227, %f2223, %f2223, %f2226;
	fma.rn.f32 	%f2228, %f2224, %f2224, %f2227;
	ld.local.v4.f32 	{%f2229, %f2230, %f2231, %f2232}, [%rd1+368];
	fma.rn.f32 	%f2233, %f2229, %f2229, %f2228;
	fma.rn.f32 	%f2234, %f2230, %f2230, %f2233;
	fma.rn.f32 	%f2235, %f2231, %f2231, %f2234;
	fma.rn.f32 	%f2236, %f2232, %f2232, %f2235;
	ld.local.v4.f32 	{%f2237, %f2238, %f2239, %f2240}, [%rd1+384];
	fma.rn.f32 	%f2241, %f2237, %f2237, %f2236;
	fma.rn.f32 	%f2242, %f2238, %f2238, %f2241;
	fma.rn.f32 	%f2243, %f2239, %f2239, %f2242;
	fma.rn.f32 	%f2244, %f2240, %f2240, %f2243;
	ld.local.v4.f32 	{%f2245, %f2246, %f2247, %f2248}, [%rd1+400];
	fma.rn.f32 	%f2249, %f2245, %f2245, %f2244;
	fma.rn.f32 	%f2250, %f2246, %f2246, %f2249;
	fma.rn.f32 	%f2251, %f2247, %f2247, %f2250;
	fma.rn.f32 	%f2252, %f2248, %f2248, %f2251;
	ld.local.v4.f32 	{%f2253, %f2254, %f2255, %f2256}, [%rd1+416];
	fma.rn.f32 	%f2257, %f2253, %f2253, %f2252;
	fma.rn.f32 	%f2258, %f2254, %f2254, %f2257;
	fma.rn.f32 	%f2259, %f2255, %f2255, %f2258;
	fma.rn.f32 	%f2260, %f2256, %f2256, %f2259;
	ld.local.v4.f32 	{%f2261, %f2262, %f2263, %f2264}, [%rd1+432];
	fma.rn.f32 	%f2265, %f2261, %f2261, %f2260;
	fma.rn.f32 	%f2266, %f2262, %f2262, %f2265;
	fma.rn.f32 	%f2267, %f2263, %f2263, %f2266;
	fma.rn.f32 	%f2268, %f2264, %f2264, %f2267;
	ld.local.v4.f32 	{%f2269, %f2270, %f2271, %f2272}, [%rd1+448];
	fma.rn.f32 	%f2273, %f2269, %f2269, %f2268;
	fma.rn.f32 	%f2274, %f2270, %f2270, %f2273;
	fma.rn.f32 	%f2275, %f2271, %f2271, %f2274;
	fma.rn.f32 	%f2276, %f2272, %f2272, %f2275;
	ld.local.v4.f32 	{%f2277, %f2278, %f2279, %f2280}, [%rd1+464];
	fma.rn.f32 	%f2281, %f2277, %f2277, %f2276;
	fma.rn.f32 	%f2282, %f2278, %f2278, %f2281;
	fma.rn.f32 	%f2283, %f2279, %f2279, %f2282;
	fma.rn.f32 	%f2284, %f2280, %f2280, %f2283;
	ld.local.v4.f32 	{%f2285, %f2286, %f2287, %f2288}, [%rd1+480];
	fma.rn.f32 	%f2289, %f2285, %f2285, %f2284;
	fma.rn.f32 	%f2290, %f2286, %f2286, %f2289;
	fma.rn.f32 	%f2291, %f2287, %f2287, %f2290;
	fma.rn.f32 	%f2292, %f2288, %f2288, %f2291;
	ld.local.v4.f32 	{%f2293, %f2294, %f2295, %f2296}, [%rd1+496];
	fma.rn.f32 	%f2297, %f2293, %f2293, %f2292;
	fma.rn.f32 	%f2298, %f2294, %f2294, %f2297;
	fma.rn.f32 	%f2299, %f2295, %f2295, %f2298;
	fma.rn.f32 	%f2300, %f2296, %f2296, %f2299;
	ld.local.v4.f32 	{%f2301, %f2302, %f2303, %f2304}, [%rd1+512];
	fma.rn.f32 	%f2305, %f2301, %f2301, %f2300;
	fma.rn.f32 	%f2306, %f2302, %f2302, %f2305;
	fma.rn.f32 	%f2307, %f2303, %f2303, %f2306;
	fma.rn.f32 	%f2308, %f2304, %f2304, %f2307;
	ld.local.v4.f32 	{%f2309, %f2310, %f2311, %f2312}, [%rd1+528];
	fma.rn.f32 	%f2313, %f2309, %f2309, %f2308;
	fma.rn.f32 	%f2314, %f2310, %f2310, %f2313;
	fma.rn.f32 	%f2315, %f2311, %f2311, %f2314;
	fma.rn.f32 	%f2316, %f2312, %f2312, %f2315;
	ld.local.v4.f32 	{%f2317, %f2318, %f2319, %f2320}, [%rd1+544];
	fma.rn.f32 	%f2321, %f2317, %f2317, %f2316;
	fma.rn.f32 	%f2322, %f2318, %f2318, %f2321;
	fma.rn.f32 	%f2323, %f2319, %f2319, %f2322;
	fma.rn.f32 	%f2324, %f2320, %f2320, %f2323;
	ld.local.v4.f32 	{%f2325, %f2326, %f2327, %f2328}, [%rd1+560];
	fma.rn.f32 	%f2329, %f2325, %f2325, %f2324;
	fma.rn.f32 	%f2330, %f2326, %f2326, %f2329;
	fma.rn.f32 	%f2331, %f2327, %f2327, %f2330;
	fma.rn.f32 	%f2332, %f2328, %f2328, %f2331;
	ld.local.v4.f32 	{%f2333, %f2334, %f2335, %f2336}, [%rd1+576];
	fma.rn.f32 	%f2337, %f2333, %f2333, %f2332;
	fma.rn.f32 	%f2338, %f2334, %f2334, %f2337;
	fma.rn.f32 	%f2339, %f2335, %f2335, %f2338;
	fma.rn.f32 	%f2340, %f2336, %f2336, %f2339;
	ld.local.v4.f32 	{%f2341, %f2342, %f2343, %f2344}, [%rd1+592];
	fma.rn.f32 	%f2345, %f2341, %f2341, %f2340;
	fma.rn.f32 	%f2346, %f2342, %f2342, %f2345;
	fma.rn.f32 	%f2347, %f2343, %f2343, %f2346;
	fma.rn.f32 	%f2348, %f2344, %f2344, %f2347;
	ld.local.v4.f32 	{%f2349, %f2350, %f2351, %f2352}, [%rd1+608];
	fma.rn.f32 	%f2353, %f2349, %f2349, %f2348;
	fma.rn.f32 	%f2354, %f2350, %f2350, %f2353;
	fma.rn.f32 	%f2355, %f2351, %f2351, %f2354;
	fma.rn.f32 	%f2356, %f2352, %f2352, %f2355;
	ld.local.v4.f32 	{%f2357, %f2358, %f2359, %f2360}, [%rd1+624];
	fma.rn.f32 	%f2361, %f2357, %f2357, %f2356;
	fma.rn.f32 	%f2362, %f2358, %f2358, %f2361;
	fma.rn.f32 	%f2363, %f2359, %f2359, %f2362;
	fma.rn.f32 	%f2364, %f2360, %f2360, %f2363;
	ld.local.v4.f32 	{%f2365, %f2366, %f2367, %f2368}, [%rd1+640];
	fma.rn.f32 	%f2369, %f2365, %f2365, %f2364;
	fma.rn.f32 	%f2370, %f2366, %f2366, %f2369;
	fma.rn.f32 	%f2371, %f2367, %f2367, %f2370;
	fma.rn.f32 	%f2372, %f2368, %f2368, %f2371;
	ld.local.v4.f32 	{%f2373, %f2374, %f2375, %f2376}, [%rd1+656];
	fma.rn.f32 	%f2377, %f2373, %f2373, %f2372;
	fma.rn.f32 	%f2378, %f2374, %f2374, %f2377;
	fma.rn.f32 	%f2379, %f2375, %f2375, %f2378;
	fma.rn.f32 	%f2380, %f2376, %f2376, %f2379;
	ld.local.v4.f32 	{%f2381, %f2382, %f2383, %f2384}, [%rd1+672];
	fma.rn.f32 	%f2385, %f2381, %f2381, %f2380;
	fma.rn.f32 	%f2386, %f2382, %f2382, %f2385;
	fma.rn.f32 	%f2387, %f2383, %f2383, %f2386;
	fma.rn.f32 	%f2388, %f2384, %f2384, %f2387;
	ld.local.v4.f32 	{%f2389, %f2390, %f2391, %f2392}, [%rd1+688];
	fma.rn.f32 	%f2393, %f2389, %f2389, %f2388;
	fma.rn.f32 	%f2394, %f2390, %f2390, %f2393;
	fma.rn.f32 	%f2395, %f2391, %f2391, %f2394;
	fma.rn.f32 	%f2396, %f2392, %f2392, %f2395;
	ld.local.v4.f32 	{%f2397, %f2398, %f2399, %f2400}, [%rd1+704];
	fma.rn.f32 	%f2401, %f2397, %f2397, %f2396;
	fma.rn.f32 	%f2402, %f2398, %f2398, %f2401;
	fma.rn.f32 	%f2403, %f2399, %f2399, %f2402;
	fma.rn.f32 	%f2404, %f2400, %f2400, %f2403;
	ld.local.v4.f32 	{%f2405, %f2406, %f2407, %f2408}, [%rd1+720];
	fma.rn.f32 	%f2409, %f2405, %f2405, %f2404;
	fma.rn.f32 	%f2410, %f2406, %f2406, %f2409;
	fma.rn.f32 	%f2411, %f2407, %f2407, %f2410;
	fma.rn.f32 	%f2412, %f2408, %f2408, %f2411;
	ld.local.v4.f32 	{%f2413, %f2414, %f2415, %f2416}, [%rd1+736];
	fma.rn.f32 	%f2417, %f2413, %f2413, %f2412;
	fma.rn.f32 	%f2418, %f2414, %f2414, %f2417;
	fma.rn.f32 	%f2419, %f2415, %f2415, %f2418;
	fma.rn.f32 	%f2420, %f2416, %f2416, %f2419;
	ld.local.v4.f32 	{%f2421, %f2422, %f2423, %f2424}, [%rd1+752];
	fma.rn.f32 	%f2425, %f2421, %f2421, %f2420;
	fma.rn.f32 	%f2426, %f2422, %f2422, %f2425;
	fma.rn.f32 	%f2427, %f2423, %f2423, %f2426;
	fma.rn.f32 	%f2428, %f2424, %f2424, %f2427;
	ld.local.v4.f32 	{%f2429, %f2430, %f2431, %f2432}, [%rd1+768];
	fma.rn.f32 	%f2433, %f2429, %f2429, %f2428;
	fma.rn.f32 	%f2434, %f2430, %f2430, %f2433;
	fma.rn.f32 	%f2435, %f2431, %f2431, %f2434;
	fma.rn.f32 	%f2436, %f2432, %f2432, %f2435;
	ld.local.v4.f32 	{%f2437, %f2438, %f2439, %f2440}, [%rd1+784];
	fma.rn.f32 	%f2441, %f2437, %f2437, %f2436;
	fma.rn.f32 	%f2442, %f2438, %f2438, %f2441;
	fma.rn.f32 	%f2443, %f2439, %f2439, %f2442;
	fma.rn.f32 	%f2444, %f2440, %f2440, %f2443;
	ld.local.v4.f32 	{%f2445, %f2446, %f2447, %f2448}, [%rd1+800];
	fma.rn.f32 	%f2449, %f2445, %f2445, %f2444;
	fma.rn.f32 	%f2450, %f2446, %f2446, %f2449;
	fma.rn.f32 	%f2451, %f2447, %f2447, %f2450;
	fma.rn.f32 	%f2452, %f2448, %f2448, %f2451;
	ld.local.v4.f32 	{%f2453, %f2454, %f2455, %f2456}, [%rd1+816];
	fma.rn.f32 	%f2457, %f2453, %f2453, %f2452;
	fma.rn.f32 	%f2458, %f2454, %f2454, %f2457;
	fma.rn.f32 	%f2459, %f2455, %f2455, %f2458;
	fma.rn.f32 	%f2460, %f2456, %f2456, %f2459;
	ld.local.v4.f32 	{%f2461, %f2462, %f2463, %f2464}, [%rd1+832];
	fma.rn.f32 	%f2465, %f2461, %f2461, %f2460;
	fma.rn.f32 	%f2466, %f2462, %f2462, %f2465;
	fma.rn.f32 	%f2467, %f2463, %f2463, %f2466;
	fma.rn.f32 	%f2468, %f2464, %f2464, %f2467;
	ld.local.v4.f32 	{%f2469, %f2470, %f2471, %f2472}, [%rd1+848];
	fma.rn.f32 	%f2473, %f2469, %f2469, %f2468;
	fma.rn.f32 	%f2474, %f2470, %f2470, %f2473;
	fma.rn.f32 	%f2475, %f2471, %f2471, %f2474;
	fma.rn.f32 	%f2476, %f2472, %f2472, %f2475;
	ld.local.v4.f32 	{%f2477, %f2478, %f2479, %f2480}, [%rd1+864];
	fma.rn.f32 	%f2481, %f2477, %f2477, %f2476;
	fma.rn.f32 	%f2482, %f2478, %f2478, %f2481;
	fma.rn.f32 	%f2483, %f2479, %f2479, %f2482;
	fma.rn.f32 	%f2484, %f2480, %f2480, %f2483;
	ld.local.v4.f32 	{%f2485, %f2486, %f2487, %f2488}, [%rd1+880];
	fma.rn.f32 	%f2489, %f2485, %f2485, %f2484;
	fma.rn.f32 	%f2490, %f2486, %f2486, %f2489;
	fma.rn.f32 	%f2491, %f2487, %f2487, %f2490;
	fma.rn.f32 	%f2492, %f2488, %f2488, %f2491;
	ld.local.v4.f32 	{%f2493, %f2494, %f2495, %f2496}, [%rd1+896];
	fma.rn.f32 	%f2497, %f2493, %f2493, %f2492;
	fma.rn.f32 	%f2498, %f2494, %f2494, %f2497;
	fma.rn.f32 	%f2499, %f2495, %f2495, %f2498;
	fma.rn.f32 	%f2500, %f2496, %f2496, %f2499;
	ld.local.v4.f32 	{%f2501, %f2502, %f2503, %f2504}, [%rd1+912];
	fma.rn.f32 	%f2505, %f2501, %f2501, %f2500;
	fma.rn.f32 	%f2506, %f2502, %f2502, %f2505;
	fma.rn.f32 	%f2507, %f2503, %f2503, %f2506;
	fma.rn.f32 	%f2508, %f2504, %f2504, %f2507;
	ld.local.v4.f32 	{%f2509, %f2510, %f2511, %f2512}, [%rd1+928];
	fma.rn.f32 	%f2513, %f2509, %f2509, %f2508;
	fma.rn.f32 	%f2514, %f2510, %f2510, %f2513;
	fma.rn.f32 	%f2515, %f2511, %f2511, %f2514;
	fma.rn.f32 	%f2516, %f2512, %f2512, %f2515;
	ld.local.v4.f32 	{%f2517, %f2518, %f2519, %f2520}, [%rd1+944];
	fma.rn.f32 	%f2521, %f2517, %f2517, %f2516;
	fma.rn.f32 	%f2522, %f2518, %f2518, %f2521;
	fma.rn.f32 	%f2523, %f2519, %f2519, %f2522;
	fma.rn.f32 	%f2524, %f2520, %f2520, %f2523;
	ld.local.v4.f32 	{%f2525, %f2526, %f2527, %f2528}, [%rd1+960];
	fma.rn.f32 	%f2529, %f2525, %f2525, %f2524;
	fma.rn.f32 	%f2530, %f2526, %f2526, %f2529;
	fma.rn.f32 	%f2531, %f2527, %f2527, %f2530;
	fma.rn.f32 	%f2532, %f2528, %f2528, %f2531;
	ld.local.v4.f32 	{%f2533, %f2534, %f2535, %f2536}, [%rd1+976];
	fma.rn.f32 	%f2537, %f2533, %f2533, %f2532;
	fma.rn.f32 	%f2538, %f2534, %f2534, %f2537;
	fma.rn.f32 	%f2539, %f2535, %f2535, %f2538;
	fma.rn.f32 	%f2540, %f2536, %f2536, %f2539;
	ld.local.v4.f32 	{%f2541, %f2542, %f2543, %f2544}, [%rd1+992];
	fma.rn.f32 	%f2545, %f2541, %f2541, %f2540;
	fma.rn.f32 	%f2546, %f2542, %f2542, %f2545;
	fma.rn.f32 	%f2547, %f2543, %f2543, %f2546;
	fma.rn.f32 	%f2548, %f2544, %f2544, %f2547;
	ld.local.v4.f32 	{%f2549, %f2550, %f2551, %f2552}, [%rd1+1008];
	fma.rn.f32 	%f2553, %f2549, %f2549, %f2548;
	fma.rn.f32 	%f2554, %f2550, %f2550, %f2553;
	fma.rn.f32 	%f2555, %f2551, %f2551, %f2554;
	fma.rn.f32 	%f2556, %f2552, %f2552, %f2555;
	fma.rn.f32 	%f2557, %f2556, 0f3B800000, %f538;
	rsqrt.approx.f32 	%f533, %f2557;
	cvta.to.global.u64 	%rd83, %rd90;
	add.s64 	%rd99, %rd83, 32;
	cvta.to.global.u64 	%rd84, %rd91;
	add.s64 	%rd32, %rd84, 32;
	mov.b32 	%r179, 0;
$L__BB1_39:
	mul.wide.s32 	%rd85, %r178, 4;
	add.s64 	%rd86, %rd32, %rd85;
	ld.local.v4.f32 	{%f2558, %f2559, %f2560, %f2561}, [%rd100+-32];
	mul.f32 	%f2562, %f533, %f2558;
	ld.global.nc.f32 	%f2563, [%rd99+-32];
	mul.f32 	%f2564, %f2562, %f2563;
	mul.f32 	%f2565, %f540, %f2564;
	st.global.f32 	[%rd86+-32], %f2565;
	mul.f32 	%f2566, %f533, %f2559;
	ld.global.nc.f32 	%f2567, [%rd99+-28];
	mul.f32 	%f2568, %f2566, %f2567;
	mul.f32 	%f2569, %f540, %f2568;
	st.global.f32 	[%rd86+-28], %f2569;
	mul.f32 	%f2570, %f533, %f2560;
	ld.global.nc.f32 	%f2571, [%rd99+-24];
	mul.f32 	%f2572, %f2570, %f2571;
	mul.f32 	%f2573, %f540, %f2572;
	st.global.f32 	[%rd86+-24], %f2573;
	mul.f32 	%f2574, %f533, %f2561;
	ld.global.nc.f32 	%f2575, [%rd99+-20];
	mul.f32 	%f2576, %f2574, %f2575;
	mul.f32 	%f2577, %f540, %f2576;
	st.global.f32 	[%rd86+-20], %f2577;
	ld.local.v4.f32 	{%f2578, %f2579, %f2580, %f2581}, [%rd100+-16];
	mul.f32 	%f2582, %f533, %f2578;
	ld.global.nc.f32 	%f2583, [%rd99+-16];
	mul.f32 	%f2584, %f2582, %f2583;
	mul.f32 	%f2585, %f540, %f2584;
	st.global.f32 	[%rd86+-16], %f2585;
	mul.f32 	%f2586, %f533, %f2579;
	ld.global.nc.f32 	%f2587, [%rd99+-12];
	mul.f32 	%f2588, %f2586, %f2587;
	mul.f32 	%f2589, %f540, %f2588;
	st.global.f32 	[%rd86+-12], %f2589;
	mul.f32 	%f2590, %f533, %f2580;
	ld.global.nc.f32 	%f2591, [%rd99+-8];
	mul.f32 	%f2592, %f2590, %f2591;
	mul.f32 	%f2593, %f540, %f2592;
	st.global.f32 	[%rd86+-8], %f2593;
	mul.f32 	%f2594, %f533, %f2581;
	ld.global.nc.f32 	%f2595, [%rd99+-4];
	mul.f32 	%f2596, %f2594, %f2595;
	mul.f32 	%f2597, %f540, %f2596;
	st.global.f32 	[%rd86+-4], %f2597;
	ld.local.v4.f32 	{%f2598, %f2599, %f2600, %f2601}, [%rd100];
	mul.f32 	%f2602, %f533, %f2598;
	ld.global.nc.f32 	%f2603, [%rd99];
	mul.f32 	%f2604, %f2602, %f2603;
	mul.f32 	%f2605, %f540, %f2604;
	st.global.f32 	[%rd86], %f2605;
	mul.f32 	%f2606, %f533, %f2599;
	ld.global.nc.f32 	%f2607, [%rd99+4];
	mul.f32 	%f2608, %f2606, %f2607;
	mul.f32 	%f2609, %f540, %f2608;
	st.global.f32 	[%rd86+4], %f2609;
	mul.f32 	%f2610, %f533, %f2600;
	ld.global.nc.f32 	%f2611, [%rd99+8];
	mul.f32 	%f2612, %f2610, %f2611;
	mul.f32 	%f2613, %f540, %f2612;
	st.global.f32 	[%rd86+8], %f2613;
	mul.f32 	%f2614, %f533, %f2601;
	ld.global.nc.f32 	%f2615, [%rd99+12];
	mul.f32 	%f2616, %f2614, %f2615;
	mul.f32 	%f2617, %f540, %f2616;
	st.global.f32 	[%rd86+12], %f2617;
	ld.local.v4.f32 	{%f2618, %f2619, %f2620, %f2621}, [%rd100+16];
	mul.f32 	%f2622, %f533, %f2618;
	ld.global.nc.f32 	%f2623, [%rd99+16];
	mul.f32 	%f2624, %f2622, %f2623;
	mul.f32 	%f2625, %f540, %f2624;
	st.global.f32 	[%rd86+16], %f2625;
	mul.f32 	%f2626, %f533, %f2619;
	ld.global.nc.f32 	%f2627, [%rd99+20];
	mul.f32 	%f2628, %f2626, %f2627;
	mul.f32 	%f2629, %f540, %f2628;
	st.global.f32 	[%rd86+20], %f2629;
	mul.f32 	%f2630, %f533, %f2620;
	ld.global.nc.f32 	%f2631, [%rd99+24];
	mul.f32 	%f2632, %f2630, %f2631;
	mul.f32 	%f2633, %f540, %f2632;
	st.global.f32 	[%rd86+24], %f2633;
	mul.f32 	%f2634, %f533, %f2621;
	ld.global.nc.f32 	%f2635, [%rd99+28];
	mul.f32 	%f2636, %f2634, %f2635;
	mul.f32 	%f2637, %f540, %f2636;
	st.global.f32 	[%rd86+28], %f2637;
	add.s32 	%r179, %r179, 16;
	add.s64 	%rd100, %rd100, 64;
	add.s64 	%rd99, %rd99, 64;
	add.s32 	%r178, %r178, 16;
	setp.ne.s32 	%p26, %r179, 256;
	@%p26 bra 	$L__BB1_39;
$L__BB1_40:
	ret;

}


// ===== COMPILED SASS (sm_100) =====

	.target	sm_100

	.elftype	@"ET_EXEC"


//--------------------- .note.nv.tkinfo           --------------------------
	.section	.note.nv.tkinfo,"",@"SHT_NOTE"
	.sectionflags	@"SHF_NOTE_NV_TKINFO"
	.tkinfo
        /*0018*/ 	.word	0x00000002
        /*0030*/ 	.string	""
        /*0030*/ 	.string	"ptxas"
        /*0030*/ 	.string	"Cuda compilation tools, release 13.0, V13.0.88"
        /*0030*/ 	.string	"Build cuda_13.0.r13.0/compiler.36424714_0"
        /*0030*/ 	.string	"-arch sm_100 -m 64 "



//--------------------- .note.nv.cuinfo           --------------------------
	.section	.note.nv.cuinfo,"",@"SHT_NOTE"
	.sectionflags	@"SHF_NOTE_NV_CUINFO"
        /*0018*/ 	.short	0x0002
        /*001a*/ 	.short	0x0064
        /*001c*/ 	.short	0x0082
	.zero		2


//--------------------- .nv.info                  --------------------------
	.section	.nv.info,"",@"SHT_CUDA_INFO"
	.align	4


	//----- nvinfo : EIATTR_REGCOUNT
	.align		4
        /*0000*/ 	.byte	0x04, 0x2f
        /*0002*/ 	.short	(.L_1 - .L_0)
	.align		4
.L_0:
        /*0004*/ 	.word	index@(_Z16waller_fused_128PKaS0_PKfS2_S2_S2_S2_Pfi10TuningFork)
        /*0008*/ 	.word	0x000000ff


	//----- nvinfo : EIATTR_FRAME_SIZE
	.align		4
.L_1:
        /*000c*/ 	.byte	0x04, 0x11
        /*000e*/ 	.short	(.L_3 - .L_2)
	.align		4
.L_2:
        /*0010*/ 	.word	index@($__internal_3_$__cuda_sm3x_div_rn_noftz_f32_slowpath)
        /*0014*/ 	.word	0x000000f8


	//----- nvinfo : EIATTR_FRAME_SIZE
	.align		4
.L_3:
        /*0018*/ 	.byte	0x04, 0x11
        /*001a*/ 	.short	(.L_5 - .L_4)
	.align		4
.L_4:
        /*001c*/ 	.word	index@($__internal_2_$__cuda_sm20_rcp_rn_f32_slowpath)
        /*0020*/ 	.word	0x000000f8


	//----- nvinfo : EIATTR_FRAME_SIZE
	.align		4
.L_5:
        /*0024*/ 	.byte	0x04, 0x11
        /*0026*/ 	.short	(.L_7 - .L_6)
	.align		4
.L_6:
        /*0028*/ 	.word	index@(_Z16waller_fused_128PKaS0_PKfS2_S2_S2_S2_Pfi10TuningFork)
        /*002c*/ 	.word	0x000000f8


	//----- nvinfo : EIATTR_REGCOUNT
	.align		4
.L_7:
        /*0030*/ 	.byte	0x04, 0x2f
        /*0032*/ 	.short	(.L_9 - .L_8)
	.align		4
.L_8:
        /*0034*/ 	.word	index@(_Z16waller_fused_256PKaS0_PKfS2_S2_S2_S2_Pfi10TuningFork)
        /*0038*/ 	.word	0x000000ff


	//----- nvinfo : EIATTR_FRAME_SIZE
	.align		4
.L_9:
        /*003c*/ 	.byte	0x04, 0x11
        /*003e*/ 	.short	(.L_11 - .L_10)
	.align		4
.L_10:
        /*0040*/ 	.word	index@($__internal_1_$__cuda_sm3x_div_rn_noftz_f32_slowpath)
        /*0044*/ 	.word	0x00000d30


	//----- nvinfo : EIATTR_FRAME_SIZE
	.align		4
.L_11:
        /*0048*/ 	.byte	0x04, 0x11
        /*004a*/ 	.short	(.L_13 - .L_12)
	.align		4
.L_12:
        /*004c*/ 	.word	index@($__internal_0_$__cuda_sm20_rcp_rn_f32_slowpath)
        /*0050*/ 	.word	0x00000d30


	//----- nvinfo : EIATTR_FRAME_SIZE
	.align		4
.L_13:
        /*0054*/ 	.byte	0x04, 0x11
        /*0056*/ 	.short	(.L_15 - .L_14)
	.align		4
.L_14:
        /*0058*/ 	.word	index@(_Z16waller_fused_256PKaS0_PKfS2_S2_S2_S2_Pfi10TuningFork)
        /*005c*/ 	.word	0x00000d30


	//----- nvinfo : EIATTR_MIN_STACK_SIZE
	.align		4
.L_15:
        /*0060*/ 	.byte	0x04, 0x12
        /*0062*/ 	.short	(.L_17 - .L_16)
	.align		4
.L_16:
        /*0064*/ 	.word	index@(_Z16waller_fused_256PKaS0_PKfS2_S2_S2_S2_Pfi10TuningFork)
        /*0068*/ 	.word	0x00000d30


	//----- nvinfo : EIATTR_MIN_STACK_SIZE
	.align		4
.L_17:
        /*006c*/ 	.byte	0x04, 0x12
        /*006e*/ 	.short	(.L_19 - .L_18)
	.align		4
.L_18:
        /*0070*/ 	.word	index@(_Z16waller_fused_128PKaS0_PKfS2_S2_S2_S2_Pfi10TuningFork)
        /*0074*/ 	.word	0x000000f8
.L_19:


//--------------------- .nv.compat                --------------------------
	.section	.nv.compat,"",@"SHT_CUDA_COMPAT_INFO"
	.align	4
        /*0000*/ 	.byte	0x02, 0x09, 0x00, 0x00, 0x02, 0x02, 0x01, 0x00, 0x02, 0x05, 0x05, 0x00, 0x03, 0x07, 0x01, 0x01
        /*0010*/ 	.byte	0x02, 0x03, 0x00, 0x00, 0x02, 0x06, 0x01, 0x00, 0x04, 0x0b, 0x08, 0x00, 0x01, 0x00, 0x00, 0x00
        /*0020*/ 	.byte	0x00, 0x00, 0x00, 0x00


//--------------------- .nv.info._Z16waller_fused_256PKaS0_PKfS2_S2_S2_S2_Pfi10TuningFork --------------------------
	.section	.nv.info._Z16waller_fused_256PKaS0_PKfS2_S2_S2_S2_Pfi10TuningFork,"",@"SHT_CUDA_INFO"
	.sectionflags	@""
	.align	4


	//----- nvinfo : EIATTR_CUDA_API_VERSION
	.align		4
        /*0000*/ 	.byte	0x04, 0x37
        /*0002*/ 	.short	(.L_21 - .L_20)
.L_20:
        /*0004*/ 	.word	0x00000082


	//----- nvinfo : EIATTR_KPARAM_INFO
	.align		4
.L_21:
        /*0008*/ 	.byte	0x04, 0x17
        /*000a*/ 	.short	(.L_23 - .L_22)
.L_22:
        /*000c*/ 	.word	0x00000000
        /*0010*/ 	.short	0x0009
        /*0012*/ 	.short	0x0060
        /*0014*/ 	.byte	0x00, 0xf0, 0x81, 0x00


	//----- nvinfo : EIATTR_KPARAM_INFO
	.align		4
.L_23:
        /*0018*/ 	.byte	0x04, 0x17
        /*001a*/ 	.short	(.L_25 - .L_24)
.L_24:
        /*001c*/ 	.word	0x00000000
        /*0020*/ 	.short	0x0008
        /*0022*/ 	.short	0x0040
        /*0024*/ 	.byte	0x00, 0xf0, 0x11, 0x00


	//----- nvinfo : EIATTR_KPARAM_INFO
	.align		4
.L_25:
        /*0028*/ 	.byte	0x04, 0x17
        /*002a*/ 	.short	(.L_27 - .L_26)
.L_26:
        /*002c*/ 	.word	0x00000000
        /*0030*/ 	.short	0x0007
        /*0032*/ 	.short	0x0038
        /*0034*/ 	.byte	0x00, 0xf5, 0x21, 0x00


	//----- nvinfo : EIATTR_KPARAM_INFO
	.align		4
.L_27:
        /*0038*/ 	.byte	0x04, 0x17
        /*003a*/ 	.short	(.L_29 - .L_28)
.L_28:
        /*003c*/ 	.word	0x00000000
        /*0040*/ 	.short	0x0006
        /*0042*/ 	.short	0x0030
        /*0044*/ 	.byte	0x00, 0xf5, 0x21, 0x00


	//----- nvinfo : EIATTR_KPARAM_INFO
	.align		4
.L_29:
        /*0048*/ 	.byte	0x04, 0x17
        /*004a*/ 	.short	(.L_31 - .L_30)
.L_30:
        /*004c*/ 	.word	0x00000000
        /*0050*/ 	.short	0x0005
        /*0052*/ 	.short	0x0028
        /*0054*/ 	.byte	0x00, 0xf5, 0x21, 0x00


	//----- nvinfo : EIATTR_KPARAM_INFO
	.align		4
.L_31:
        /*0058*/ 	.byte	0x04, 0x17
        /*005a*/ 	.short	(.L_33 - .L_32)
.L_32:
        /*005c*/ 	.word	0x00000000
        /*0060*/ 	.short	0x0004
        /*0062*/ 	.short	0x0020
        /*0064*/ 	.byte	0x00, 0xf5, 0x21, 0x00


	//----- nvinfo : EIATTR_KPARAM_INFO
	.align		4
.L_33:
        /*0068*/ 	.byte	0x04, 0x17
        /*006a*/ 	.short	(.L_35 - .L_34)
.L_34:
        /*006c*/ 	.word	0x00000000
        /*0070*/ 	.short	0x0003
        /*0072*/ 	.short	0x0018
        /*0074*/ 	.byte	0x00, 0xf5, 0x21, 0x00


	//----- nvinfo : EIATTR_KPARAM_INFO
	.align		4
.L_35:
        /*0078*/ 	.byte	0x04, 0x17
        /*007a*/ 	.short	(.L_37 - .L_36)
.L_36:
        /*007c*/ 	.word	0x00000000
        /*0080*/ 	.short	0x0002
        /*0082*/ 	.short	0x0010
        /*0084*/ 	.byte	0x00, 0xf5, 0x21, 0x00


	//----- nvinfo : EIATTR_KPARAM_INFO
	.align		4
.L_37:
        /*0088*/ 	.byte	0x04, 0x17
        /*008a*/ 	.short	(.L_39 - .L_38)
.L_38:
        /*008c*/ 	.word	0x00000000
        /*0090*/ 	.short	0x0001
        /*0092*/ 	.short	0x0008
        /*0094*/ 	.byte	0x00, 0xf5, 0x21, 0x00


	//----- nvinfo : EIATTR_KPARAM_INFO
	.align		4
.L_39:
        /*0098*/ 	.byte	0x04, 0x17
        /*009a*/ 	.short	(.L_41 - .L_40)
.L_40:
        /*009c*/ 	.word	0x00000000
        /*00a0*/ 	.short	0x0000
        /*00a2*/ 	.short	0x0000
        /*00a4*/ 	.byte	0x00, 0xf5, 0x21, 0x00


	//----- nvinfo : EIATTR_SPARSE_MMA_MASK
	.align		4
.L_41:
        /*00a8*/ 	.byte	0x03, 0x50
        /*00aa*/ 	.short	0x0000


	//----- nvinfo : EIATTR_MAXREG_COUNT
	.align		4
        /*00ac*/ 	.byte	0x03, 0x1b
        /*00ae*/ 	.short	0x00ff


	//----- nvinfo : EIATTR_NUM_BARRIERS
	.align		4
        /*00b0*/ 	.byte	0x02, 0x4c
        /*00b2*/ 	.byte	0x01
	.zero		1


	//----- nvinfo : EIATTR_ANNOTATIONS
	.align		4
        /*00b4*/ 	.byte	0x04, 0x55
        /*00b6*/ 	.short	(.L_43 - .L_42)


	//   ....[0]....
.L_42:
        /*00b8*/ 	.word	0x00000001
        /*00bc*/ 	.byte	0x90, 0x1c, 0x00, 0x00, 0x01, 0x00, 0x00, 0x00, 0xa0, 0x1c, 0x00, 0x00, 0x01, 0x00, 0x00, 0x00
        /* <DEDUP_REMOVED lines=12> */
        /*018c*/ 	.byte	0xc0, 0x3c, 0x00, 0x00


	//----- nvinfo : EIATTR_MERCURY_ISA_VERSION
	.align		4
.L_43:
        /*0190*/ 	.byte	0x03, 0x5f
        /*0192*/ 	.short	0x0101


	//----- nvinfo : EIATTR_VRC_CTA_INIT_COUNT
	.align		4
        /*0194*/ 	.byte	0x02, 0x4a
	.zero		1
	.zero		1


	//----- nvinfo : EIATTR_EXIT_INSTR_OFFSETS
	.align		4
        /*0198*/ 	.byte	0x04, 0x1c
        /*019a*/ 	.short	(.L_45 - .L_44)


	//   ....[0]....
.L_44:
        /*019c*/ 	.word	0x00000080


	//   ....[1]....
        /*01a0*/ 	.word	0x0000cd30


	//----- nvinfo : EIATTR_CRS_STACK_SIZE
	.align		4
.L_45:
        /*01a4*/ 	.byte	0x04, 0x1e
        /*01a6*/ 	.short	(.L_47 - .L_46)
.L_46:
        /*01a8*/ 	.word	0x00000000


	//----- nvinfo : EIATTR_CBANK_PARAM_SIZE
	.align		4
.L_47:
        /*01ac*/ 	.byte	0x03, 0x19
        /*01ae*/ 	.short	0x0080


	//----- nvinfo : EIATTR_PARAM_CBANK
	.align		4
        /*01b0*/ 	.byte	0x04, 0x0a
        /*01b2*/ 	.short	(.L_49 - .L_48)
	.align		4
.L_48:
        /*01b4*/ 	.word	index@(.nv.constant0._Z16waller_fused_256PKaS0_PKfS2_S2_S2_S2_Pfi10TuningFork)
        /*01b8*/ 	.short	0x0380
        /*01ba*/ 	.short	0x0080


	//----- nvinfo : EIATTR_SW_WAR
	.align		4
.L_49:
        /*01bc*/ 	.byte	0x04, 0x36
        /*01be*/ 	.short	(.L_51 - .L_50)
.L_50:
        /*01c0*/ 	.word	0x00000008
.L_51:


//--------------------- .nv.info._Z16waller_fused_128PKaS0_PKfS2_S2_S2_S2_Pfi10TuningFork --------------------------
	.section	.nv.info._Z16waller_fused_128PKaS0_PKfS2_S2_S2_S2_Pfi10TuningFork,"",@"SHT_CUDA_INFO"
	.sectionflags	@""
	.align	4


	//----- nvinfo : EIATTR_CUDA_API_VERSION
	.align		4
        /*0000*/ 	.byte	0x04, 0x37
        /*0002*/ 	.short	(.L_53 - .L_52)
.L_52:
        /*0004*/ 	.word	0x00000082


	//----- nvinfo : EIATTR_KPARAM_INFO
	.align		4
.L_53:
        /*0008*/ 	.byte	0x04, 0x17
        /*000a*/ 	.short	(.L_55 - .L_54)
.L_54:
        /*000c*/ 	.word	0x00000000
        /*0010*/ 	.short	0x0009
        /*0012*/ 	.short	0x0060
        /*0014*/ 	.byte	0x00, 0xf0, 0x81, 0x00


	//----- nvinfo : EIATTR_KPARAM_INFO
	.align		4
.L_55:
        /*0018*/ 	.byte	0x04, 0x17
        /*001a*/ 	.short	(.L_57 - .L_56)
.L_56:
        /*001c*/ 	.word	0x00000000
        /*0020*/ 	.short	0x0008
        /*0022*/ 	.short	0x0040
        /*0024*/ 	.byte	0x00, 0xf0, 0x11, 0x00


	//----- nvinfo : EIATTR_KPARAM_INFO
	.align		4
.L_57:
        /*0028*/ 	.byte	0x04, 0x17
        /*002a*/ 	.short	(.L_59 - .L_58)
.L_58:
        /*002c*/ 	.word	0x00000000
        /*0030*/ 	.short	0x0007
        /*0032*/ 	.short	0x0038
        /*0034*/ 	.byte	0x00, 0xf5, 0x21, 0x00


	//----- nvinfo : EIATTR_KPARAM_INFO
	.align		4
.L_59:
        /*0038*/ 	.byte	0x04, 0x17
        /*003a*/ 	.short	(.L_61 - .L_60)
.L_60:
        /*003c*/ 	.word	0x00000000
        /*0040*/ 	.short	0x0006
        /*0042*/ 	.short	0x0030
        /*0044*/ 	.byte	0x00, 0xf5, 0x21, 0x00


	//----- nvinfo : EIATTR_KPARAM_INFO
	.align		4
.L_61:
        /*0048*/ 	.byte	0x04, 0x17
        /*004a*/ 	.short	(.L_63 - .L_62)
.L_62:
        /*004c*/ 	.word	0x00000000
        /*0050*/ 	.short	0x0005
        /*0052*/ 	.short	0x0028
        /*0054*/ 	.byte	0x00, 0xf5, 0x21, 0x00


	//----- nvinfo : EIATTR_KPARAM_INFO
	.align		4
.L_63:
        /*0058*/ 	.byte	0x04, 0x17
        /*005a*/ 	.short	(.L_65 - .L_64)
.L_64:
        /*005c*/ 	.word	0x00000000
        /*0060*/ 	.short	0x0004
        /*0062*/ 	.short	0x0020
        /*0064*/ 	.byte	0x00, 0xf5, 0x21, 0x00


	//----- nvinfo : EIATTR_KPARAM_INFO
	.align		4
.L_65:
        /*0068*/ 	.byte	0x04, 0x17
        /*006a*/ 	.short	(.L_67 - .L_66)
.L_66:
        /*006c*/ 	.word	0x00000000
        /*0070*/ 	.short	0x0003
        /*0072*/ 	.short	0x0018
        /*0074*/ 	.byte	0x00, 0xf5, 0x21, 0x00


	//----- nvinfo : EIATTR_KPARAM_INFO
	.align		4
.L_67:
        /*0078*/ 	.byte	0x04, 0x17
        /*007a*/ 	.short	(.L_69 - .L_68)
.L_68:
        /*007c*/ 	.word	0x00000000
        /*0080*/ 	.short	0x0002
        /*0082*/ 	.short	0x0010
        /*0084*/ 	.byte	0x00, 0xf5, 0x21, 0x00


	//----- nvinfo : EIATTR_KPARAM_INFO
	.align		4
.L_69:
        /*0088*/ 	.byte	0x04, 0x17
        /*008a*/ 	.short	(.L_71 - .L_70)
.L_70:
        /*008c*/ 	.word	0x00000000
        /*0090*/ 	.short	0x0001
        /*0092*/ 	.short	0x0008
        /*0094*/ 	.byte	0x00, 0xf5, 0x21, 0x00


	//----- nvinfo : EIATTR_KPARAM_INFO
	.align		4
.L_71:
        /*0098*/ 	.byte	0x04, 0x17
        /*009a*/ 	.short	(.L_73 - .L_72)
.L_72:
        /*009c*/ 	.word	0x00000000
        /*00a0*/ 	.short	0x0000
        /*00a2*/ 	.short	0x0000
        /*00a4*/ 	.byte	0x00, 0xf5, 0x21, 0x00


	//----- nvinfo : EIATTR_SPARSE_MMA_MASK
	.align		4
.L_73:
        /*00a8*/ 	.byte	0x03, 0x50
        /*00aa*/ 	.short	0x0000


	//----- nvinfo : EIATTR_MAXREG_COUNT
	.align		4
        /*00ac*/ 	.byte	0x03, 0x1b
        /*00ae*/ 	.short	0x00ff


	//----- nvinfo : EIATTR_NUM_BARRIERS
	.align		4
        /*00b0*/ 	.byte	0x02, 0x4c
        /*00b2*/ 	.byte	0x01
	.zero		1


	//----- nvinfo : EIATTR_ANNOTATIONS
	.align		4
        /*00b4*/ 	.byte	0x04, 0x55
        /*00b6*/ 	.short	(.L_75 - .L_74)


	//   ....[0]....
.L_74:
        /* <DEDUP_REMOVED lines=102> */


	//----- nvinfo : EIATTR_MERCURY_ISA_VERSION
	.align		4
.L_75:
        /*0700*/ 	.byte	0x03, 0x5f
        /*0702*/ 	.short	0x0101


	//----- nvinfo : EIATTR_VRC_CTA_INIT_COUNT
	.align		4
        /*0704*/ 	.byte	0x02, 0x4a
	.zero		1
	.zero		1


	//----- nvinfo : EIATTR_EXIT_INSTR_OFFSETS
	.align		4
        /*0708*/ 	.byte	0x04, 0x1c
        /*070a*/ 	.short	(.L_77 - .L_76)


	//   ....[0]....
.L_76:
        /*070c*/ 	.word	0x00000080


	//   ....[1]....
        /*0710*/ 	.word	0x00011ea0


	//----- nvinfo : EIATTR_CRS_STACK_SIZE
	.align		4
.L_77:
        /*0714*/ 	.byte	0x04, 0x1e
        /*0716*/ 	.short	(.L_79 - .L_78)
.L_78:
        /*0718*/ 	.word	0x00000000


	//----- nvinfo : EIATTR_CBANK_PARAM_SIZE
	.align		4
.L_79:
        /*071c*/ 	.byte	0x03, 0x19
        /*071e*/ 	.short	0x0080


	//----- nvinfo : EIATTR_PARAM_CBANK
	.align		4
        /*0720*/ 	.byte	0x04, 0x0a
        /*0722*/ 	.short	(.L_81 - .L_80)
	.align		4
.L_80:
        /*0724*/ 	.word	index@(.nv.constant0._Z16waller_fused_128PKaS0_PKfS2_S2_S2_S2_Pfi10TuningFork)
        /*0728*/ 	.short	0x0380
        /*072a*/ 	.short	0x0080


	//----- nvinfo : EIATTR_SW_WAR
	.align		4
.L_81:
        /*072c*/ 	.byte	0x04, 0x36
        /*072e*/ 	.short	(.L_83 - .L_82)
.L_82:
        /*0730*/ 	.word	0x00000008
.L_83:


//--------------------- .nv.callgraph             --------------------------
	.section	.nv.callgraph,"",@"SHT_CUDA_CALLGRAPH"
	.align	4
	.sectionentsize	8
	.align		4
        /*0000*/ 	.word	0x00000000
	.align		4
        /*0004*/ 	.word	0xffffffff
	.align		4
        /*0008*/ 	.word	0x00000000
	.align		4
        /*000c*/ 	.word	0xfffffffe
	.align		4
        /*0010*/ 	.word	0x00000000
	.align		4
        /*0014*/ 	.word	0xfffffffd
	.align		4
        /*0018*/ 	.word	0x00000000
	.align		4
        /*001c*/ 	.word	0xfffffffc


//--------------------- .text._Z16waller_fused_256PKaS0_PKfS2_S2_S2_S2_Pfi10TuningFork --------------------------
	.section	.text._Z16waller_fused_256PKaS0_PKfS2_S2_S2_S2_Pfi10TuningFork,"ax",@progbits
	.align	128
        .global         _Z16waller_fused_256PKaS0_PKfS2_S2_S2_S2_Pfi10TuningFork
        .type           _Z16waller_fused_256PKaS0_PKfS2_S2_S2_S2_Pfi10TuningFork,@function
        .size           _Z16waller_fused_256PKaS0_PKfS2_S2_S2_S2_Pfi10TuningFork,(.L_x_92 - _Z16waller_fused_256PKaS0_PKfS2_S2_S2_S2_Pfi10TuningFork)
        .other          _Z16waller_fused_256PKaS0_PKfS2_S2_S2_S2_Pfi10TuningFork,@"STO_CUDA_ENTRY STV_DEFAULT"
_Z16waller_fused_256PKaS0_PKfS2_S2_S2_S2_Pfi10TuningFork:
.text._Z16waller_fused_256PKaS0_PKfS2_S2_S2_S2_Pfi10TuningFork:
[----:B------:R-:W0:Y:S01]  /*0000*/  LDC R1, c[0x0][0x37c] ;  /* 0x0000df00ff017b82 */ /* 0x000e220000000800 */
[----:B------:R-:W1:Y:S07]  /*0010*/  S2R R249, SR_TID.X ;  /* 0x0000000000f97919 */ /* 0x000e6e0000002100 */
[----:B------:R-:W1:Y:S01]  /*0020*/  S2UR UR4, SR_CTAID.X ;  /* 0x00000000000479c3 */ /* 0x000e620000002500 */
[----:B------:R-:W2:Y:S01]  /*0030*/  LDCU UR5, c[0x0][0x3c0] ;  /* 0x00007800ff0577ac */ /* 0x000ea20008000800 */
[----:B0-----:R-:W-:-:S06]  /*0040*/  IADD3 R1, PT, PT, R1, -0xd30, RZ ;  /* 0xfffff2d001017810 */ /* 0x001fcc0007ffe0ff */
[----:B------:R-:W1:Y:S02]  /*0050*/  LDC R248, c[0x0][0x360] ;  /* 0x0000d800fff87b82 */ /* 0x000e640000000800 */
[----:B-1----:R-:W-:-:S05]  /*0060*/  IMAD R3, R248, UR4, R249 ;  /* 0x00000004f8037c24 */ /* 0x002fca000f8e02f9 */
[----:B--2---:R-:W-:-:S13]  /*0070*/  ISETP.GE.AND P0, PT, R3, UR5, PT ;  /* 0x0000000503007c0c */ /* 0x004fda000bf06270 */
[----:B------:R-:W-:Y:S05]  /*0080*/  @P0 EXIT ;  /* 0x000000000000094d */ /* 0x000fea0003800000 */
[----:B------:R-:W0:Y:S01]  /*0090*/  LDCU.64 UR4, c[0x0][0x3b0] ;  /* 0x00007600ff0477ac */ /* 0x000e220008000a00 */
[----:B------:R-:W-:Y:S01]  /*00a0*/  SHF.L.U32 R27, R3, 0x8, RZ ;  /* 0x00000008031b7819 */ /* 0x000fe200000006ff */
[----:B------:R-:W1:Y:S01]  /*00b0*/  LDCU.64 UR8, c[0x0][0x358] ;  /* 0x00006b00ff0877ac */ /* 0x000e620008000a00 */
[----:B0-----:R-:W-:-:S04]  /*00c0*/  UIADD3 UR4, UP0, UPT, UR4, 0x20, URZ ;  /* 0x0000002004047890 */ /* 0x001fc8000ff1e0ff */
[----:B------:R-:W-:Y:S02]  /*00d0*/  UIADD3.X UR5, UPT, UPT, URZ, UR5, URZ, UP0, !UPT ;  /* 0x00000005ff057290 */ /* 0x000fe400087fe4ff */
[----:B------:R-:W-:-:S04]  /*00e0*/  MOV R22, UR4 ;  /* 0x0000000400167c02 */ /* 0x000fc80008000f00 */
[----:B------:R-:W-:-:S03]  /*00f0*/  MOV R23, UR5 ;  /* 0x0000000500177c02 */ /* 0x000fc60008000f00 */
[----:B------:R-:W-:-:S05]  /*0100*/  IMAD.WIDE R24, R27, 0x4, R22 ;  /* 0x000000041b187825 */ /* 0x000fca00078e0216 */
[----:B-1----:R-:W2:Y:S04]  /*0110*/  LDG.E.CONSTANT R4, desc[UR8][R24.64+-0x20] ;  /* 0xffffe00818047981 */ /* 0x002ea8000c1e9900 */
[----:B------:R-:W2:Y:S04]  /*0120*/  LDG.E.CONSTANT R5, desc[UR8][R24.64+-0x1c] ;  /* 0xffffe40818057981 */ /* 0x000ea8000c1e9900 */
[----:B------:R-:W2:Y:S04]  /*0130*/  LDG.E.CONSTANT R6, desc[UR8][R24.64+-0x18] ;  /* 0xffffe80818067981 */ /* 0x000ea8000c1e9900 */
[----:B------:R-:W2:Y:S04]  /*0140*/  LDG.E.CONSTANT R7, desc[UR8][R24.64+-0x14] ;  /* 0xffffec0818077981 */ /* 0x000ea8000c1e9900 */
[----:B------:R-:W3:Y:S04]  /*0150*/  LDG.E.CONSTANT R8, desc[UR8][R24.64+-0x10] ;  /* 0xfffff00818087981 */ /* 0x000ee8000c1e9900 */
[----:B------:R-:W3:Y:S04]  /*0160*/  LDG.E.CONSTANT R9, desc[UR8][R24.64+-0xc] ;  /* 0xfffff40818097981 */ /* 0x000ee8000c1e9900 */
[----:B------:R-:W3:Y:S04]  /*0170*/  LDG.E.CONSTANT R10, desc[UR8][R24.64+-0x8] ;  /* 0xfffff808180a7981 */ /* 0x000ee8000c1e9900 */
[----:B------:R-:W3:Y:S04]  /*0180*/  LDG.E.CONSTANT R11, desc[UR8][R24.64+-0x4] ;  /* 0xfffffc08180b7981 */ /* 0x000ee8000c1e9900 */
[----:B------:R-:W4:Y:S04]  /*0190*/  LDG.E.CONSTANT R12, desc[UR8][R24.64] ;  /* 0x00000008180c7981 */ /* 0x000f28000c1e9900 */
[----:B------:R-:W4:Y:S04]  /*01a0*/  LDG.E.CONSTANT R13, desc[UR8][R24.64+0x4] ;  /* 0x00000408180d7981 */ /* 0x000f28000c1e9900 */
[----:B------:R-:W4:Y:S04]  /*01b0*/  LDG.E.CONSTANT R14, desc[UR8][R24.64+0x8] ;  /* 0x00000808180e7981 */ /* 0x000f28000c1e9900 */
[----:B------:R-:W4:Y:S04]  /*01c0*/  LDG.E.CONSTANT R15, desc[UR8][R24.64+0xc] ;  /* 0x00000c08180f7981 */ /* 0x000f28000c1e9900 */
[----:B------:R-:W5:Y:S04]  /*01d0*/  LDG.E.CONSTANT R16, desc[UR8][R24.64+0x10] ;  /* 0x0000100818107981 */ /* 0x000f68000c1e9900 */
[----:B------:R-:W5:Y:S04]  /*01e0*/  LDG.E.CONSTANT R17, desc[UR8][R24.64+0x14] ;  /* 0x0000140818117981 */ /* 0x000f68000c1e9900 */
[----:B------:R-:W5:Y:S04]  /*01f0*/  LDG.E.CONSTANT R18, desc[UR8][R24.64+0x18] ;  /* 0x0000180818127981 */ /* 0x000f68000c1e9900 */
[----:B------:R-:W5:Y:S01]  /*0200*/  LDG.E.CONSTANT R19, desc[UR8][R24.64+0x1c] ;  /* 0x00001c0818137981 */ /* 0x000f62000c1e9900 */
[----:B------:R-:W-:Y:S01]  /*0210*/  HFMA2 R20, -RZ, RZ, 0, 3.814697265625e-06 ;  /* 0x00000040ff147431 */ /* 0x000fe200000001ff */
[----:B------:R-:W-:Y:S01]  /*0220*/  MOV R0, R1 ;  /* 0x0000000100007202 */ /* 0x000fe20000000f00 */
[----:B------:R-:W-:Y:S01]  /*0230*/  UMOV UR4, 0x10 ;  /* 0x0000001000047882 */ /* 0x000fe20000000000 */
[----:B------:R-:W-:-:S02]  /*0240*/  IADD3 R21, PT, PT, R1, 0x800, RZ ;  /* 0x0000080001157810 */ /* 0x000fc40007ffe0ff */
[----:B------:R-:W-:Y:S01]  /*0250*/  IADD3 R2, PT, PT, R27, 0x10, RZ ;  /* 0x000000101b027810 */ /* 0x000fe20007ffe0ff */
[----:B--2---:R0:W-:Y:S04]  /*0260*/  STL.128 [R1+0x800], R4 ;  /* 0x0008000401007387 */ /* 0x0041e80000100c00 */
[----:B------:R0:W-:Y:S04]  /*0270*/  STL.128 [R1+0x400], R4 ;  /* 0x0004000401007387 */ /* 0x0001e80000100c00 */
[----:B---3--:R0:W-:Y:S04]  /*0280*/  STL.128 [R1+0x810], R8 ;  /* 0x0008100801007387 */ /* 0x0081e80000100c00 */
[----:B------:R0:W-:Y:S04]  /*0290*/  STL.128 [R1+0x410], R8 ;  /* 0x0004100801007387 */ /* 0x0001e80000100c00 */
[----:B----4-:R0:W-:Y:S04]  /*02a0*/  STL.128 [R1+0x820], R12 ;  /* 0x0008200c01007387 */ /* 0x0101e80000100c00 */
[----:B------:R0:W-:Y:S04]  /*02b0*/  STL.128 [R1+0x420], R12 ;  /* 0x0004200c01007387 */ /* 0x0001e80000100c00 */
[----:B-----5:R0:W-:Y:S04]  /*02c0*/  STL.128 [R1+0x830], R16 ;  /* 0x0008301001007387 */ /* 0x0201e80000100c00 */
[----:B------:R0:W-:Y:S02]  /*02d0*/  STL.128 [R1+0x430], R16 ;  /* 0x0004301001007387 */ /* 0x0001e40000100c00 */
.L_x_0:
[C---:B0-----:R-:W-:Y:S01]  /*02e0*/  IMAD.WIDE R4, R2.reuse, 0x4, R22 ;  /* 0x0000000402047825 */ /* 0x041fe200078e0216 */
[C---:B-1----:R-:W-:Y:S02]  /*02f0*/  IADD3 R9, PT, PT, R2.reuse, 0x20, RZ ;  /* 0x0000002002097810 */ /* 0x042fe40007ffe0ff */
[C---:B------:R-:W-:Y:S02]  /*0300*/  IADD3 R11, PT, PT, R2.reuse, 0x30, RZ ;  /* 0x00000030020b7810 */ /* 0x040fe40007ffe0ff */
[----:B------:R-:W2:Y:S01]  /*0310*/  LDG.E.CONSTANT R28, desc[UR8][R4.64+-0x20] ;  /* 0xffffe008041c7981 */ /* 0x000ea2000c1e9900 */
[----:B------:R-:W-:-:S03]  /*0320*/  IADD3 R7, PT, PT, R2, 0x10, RZ ;  /* 0x0000001002077810 */ /* 0x000fc60007ffe0ff */
        /* <DEDUP_REMOVED lines=14> */
[----:B------:R0:W5:Y:S01]  /*0410*/  LDG.E.CONSTANT R43, desc[UR8][R4.64+0x1c] ;  /* 0x00001c08042b7981 */ /* 0x000162000c1e9900 */
[----:B------:R-:W-:-:S04]  /*0420*/  IMAD.WIDE R8, R9, 0x4, R22 ;  /* 0x0000000409087825 */ /* 0x000fc800078e0216 */
[--C-:B------:R-:W-:Y:S01]  /*0430*/  IMAD.WIDE R10, R11, 0x4, R22.reuse ;  /* 0x000000040b0a7825 */ /* 0x100fe200078e0216 */
[----:B------:R-:W5:Y:S03]  /*0440*/  LDG.E.CONSTANT R60, desc[UR8][R8.64+-0x20] ;  /* 0xffffe008083c7981 */ /* 0x000f66000c1e9900 */
[--C-:B------:R-:W-:Y:S01]  /*0450*/  IMAD.WIDE R6, R7, 0x4, R22.reuse ;  /* 0x0000000407067825 */ /* 0x100fe200078e0216 */
[----:B0-----:R-:W-:Y:S01]  /*0460*/  IADD3 R5, PT, PT, R2, 0x40, RZ ;  /* 0x0000004002057810 */ /* 0x001fe20007ffe0ff */
[----:B------:R-:W5:Y:S04]  /*0470*/  LDG.E.CONSTANT R61, desc[UR8][R8.64+-0x1c] ;  /* 0xffffe408083d7981 */ /* 0x000f68000c1e9900 */
[----:B------:R-:W-:Y:S01]  /*0480*/  IMAD.WIDE R4, R5, 0x4, R22 ;  /* 0x0000000405047825 */ /* 0x000fe200078e0216 */
[----:B------:R-:W5:Y:S04]  /*0490*/  LDG.E.CONSTANT R62, desc[UR8][R8.64+-0x18] ;  /* 0xffffe808083e7981 */ /* 0x000f68000c1e9900 */
        /* <DEDUP_REMOVED lines=44> */
[----:B------:R0:W5:Y:S04]  /*0760*/  LDG.E.CONSTANT R59, desc[UR8][R6.64+0x1c] ;  /* 0x00001c08063b7981 */ /* 0x000168000c1e9900 */
        /* <DEDUP_REMOVED lines=15> */
[----:B------:R-:W5:Y:S01]  /*0860*/  LDG.E.CONSTANT R27, desc[UR8][R4.64+0x1c] ;  /* 0x00001c08041b7981 */ /* 0x000f62000c1e9900 */
[----:B0-----:R-:W-:-:S05]  /*0870*/  IADD3 R6, PT, PT, R1, R20, RZ ;  /* 0x0000001401067210 */ /* 0x001fca0007ffe0ff */
[----:B--2---:R1:W-:Y:S04]  /*0880*/  STL.128 [R6+0x800], R28 ;  /* 0x0008001c06007387 */ /* 0x0043e80000100c00 */
[----:B------:R1:W-:Y:S04]  /*0890*/  STL.128 [R6+0x400], R28 ;  /* 0x0004001c06007387 */ /* 0x0003e80000100c00 */
[----:B---3--:R1:W-:Y:S04]  /*08a0*/  STL.128 [R6+0x810], R32 ;  /* 0x0008102006007387 */ /* 0x0083e80000100c00 */
[----:B------:R1:W-:Y:S01]  /*08b0*/  STL.128 [R6+0x410], R32 ;  /* 0x0004102006007387 */ /* 0x0003e20000100c00 */
[----:B------:R-:W-:-:S03]  /*08c0*/  UIADD3 UR4, UPT, UPT, UR4, 0x50, URZ ;  /* 0x0000005004047890 */ /* 0x000fc6000fffe0ff */
[----:B----4-:R1:W-:Y:S04]  /*08d0*/  STL.128 [R6+0x820], R36 ;  /* 0x0008202406007387 */ /* 0x0103e80000100c00 */
[----:B------:R1:W-:Y:S01]  /*08e0*/  STL.128 [R6+0x420], R36 ;  /* 0x0004202406007387 */ /* 0x0003e20000100c00 */
[----:B------:R-:W-:-:S03]  /*08f0*/  UISETP.NE.AND UP0, UPT, UR4, 0x100, UPT ;  /* 0x000001000400788c */ /* 0x000fc6000bf05270 */
[----:B-----5:R1:W-:Y:S04]  /*0900*/  STL.128 [R6+0x830], R40 ;  /* 0x0008302806007387 */ /* 0x0203e80000100c00 */
[----:B------:R1:W-:Y:S04]  /*0910*/  STL.128 [R6+0x430], R40 ;  /* 0x0004302806007387 */ /* 0x0003e80000100c00 */
        /* <DEDUP_REMOVED lines=31> */
[----:B------:R1:W-:Y:S01]  /*0b10*/  STL.128 [R6+0x530], R24 ;  /* 0x0005301806007387 */ /* 0x0003e20000100c00 */
[----:B------:R-:W-:-:S02]  /*0b20*/  IADD3 R20, PT, PT, R20, 0x140, RZ ;  /* 0x0000014014147810 */ /* 0x000fc40007ffe0ff */
[----:B------:R-:W-:Y:S01]  /*0b30*/  IADD3 R2, PT, PT, R2, 0x50, RZ ;  /* 0x0000005002027810 */ /* 0x000fe20007ffe0ff */
[----:B------:R-:W-:Y:S06]  /*0b40*/  BRA.U UP0, `(.L_x_0) ;  /* 0xfffffff500e47547 */ /* 0x000fec000b83ffff */
[----:B------:R-:W-:-:S07]  /*0b50*/  HFMA2 R2, -RZ, RZ, 0, 0 ;  /* 0x00000000ff027431 */ /* 0x000fce00000001ff */
.L_x_1:
[----:B-1----:R-:W-:-:S05]  /*0b60*/  LEA R8, R2, R21, 0x2 ;  /* 0x0000001502087211 */ /* 0x002fca00078e10ff */
[----:B0-----:R-:W2:Y:S04]  /*0b70*/  LDL.128 R16, [R8+0x10] ;  /* 0x0000100008107983 */ /* 0x001ea80000100c00 */
[----:B------:R-:W3:Y:S04]  /*0b80*/  LDL.128 R4, [R8+0x30] ;  /* 0x0000300008047983 */ /* 0x000ee80000100c00 */
[----:B------:R-:W4:Y:S04]  /*0b90*/  LDL.128 R12, [R8] ;  /* 0x00000000080c7983 */ /* 0x000f280000100c00 */
[----:B------:R-:W5:Y:S01]  /*0ba0*/  LDL.128 R24, [R8+0x20] ;  /* 0x0000200008187983 */ /* 0x000f620000100c00 */
[----:B--2---:R-:W-:Y:S01]  /*0bb0*/  FMUL R18, R18, 127 ;  /* 0x42fe000012127820 */ /* 0x004fe20000400000 */
[----:B------:R-:W-:Y:S01]  /*0bc0*/  FMUL R19, R19, 127 ;  /* 0x42fe000013137820 */ /* 0x000fe20000400000 */
[----:B------:R-:W-:Y:S01]  /*0bd0*/  FMUL R16, R16, 127 ;  /* 0x42fe000010107820 */ /* 0x000fe20000400000 */
[----:B------:R-:W-:Y:S01]  /*0be0*/  FMUL R17, R17, 127 ;  /* 0x42fe000011117820 */ /* 0x000fe20000400000 */
[----:B---3--:R-:W-:Y:S01]  /*0bf0*/  FMUL R6, R6, 127 ;  /* 0x42fe000006067820 */ /* 0x008fe20000400000 */
[----:B------:R-:W-:Y:S01]  /*0c00*/  FMUL R7, R7, 127 ;  /* 0x42fe000007077820 */ /* 0x000fe20000400000 */
[----:B------:R-:W-:Y:S01]  /*0c10*/  FMUL R4, R4, 127 ;  /* 0x42fe000004047820 */ /* 0x000fe20000400000 */
[----:B------:R-:W-:Y:S01]  /*0c20*/  FMUL R5, R5, 127 ;  /* 0x42fe000005057820 */ /* 0x000fe20000400000 */
[----:B----4-:R-:W-:Y:S01]  /*0c30*/  FMUL R14, R14, 127 ;  /* 0x42fe00000e0e7820 */ /* 0x010fe20000400000 */
[----:B------:R-:W-:Y:S01]  /*0c40*/  FMUL R15, R15, 127 ;  /* 0x42fe00000f0f7820 */ /* 0x000fe20000400000 */
[----:B------:R-:W-:Y:S01]  /*0c50*/  FMUL R12, R12, 127 ;  /* 0x42fe00000c0c7820 */ /* 0x000fe20000400000 */
[----:B------:R-:W-:Y:S01]  /*0c60*/  FMUL R13, R13, 127 ;  /* 0x42fe00000d0d7820 */ /* 0x000fe20000400000 */
[----:B-----5:R-:W-:Y:S01]  /*0c70*/  FMUL R26, R26, 127 ;  /* 0x42fe00001a1a7820 */ /* 0x020fe20000400000 */
[----:B------:R-:W-:Y:S01]  /*0c80*/  FMUL R27, R27, 127 ;  /* 0x42fe00001b1b7820 */ /* 0x000fe20000400000 */
[----:B------:R-:W-:Y:S01]  /*0c90*/  FMUL R24, R24, 127 ;  /* 0x42fe000018187820 */ /* 0x000fe20000400000 */
[----:B------:R-:W-:Y:S01]  /*0ca0*/  FMUL R25, R25, 127 ;  /* 0x42fe000019197820 */ /* 0x000fe20000400000 */
[----:B------:R-:W-:-:S02]  /*0cb0*/  FMNMX R18, R18, 127, PT ;  /* 0x42fe000012127809 */ /* 0x000fc40003800000 */
[----:B------:R-:W-:Y:S02]  /*0cc0*/  FMNMX R19, R19, 127, PT ;  /* 0x42fe000013137809 */ /* 0x000fe40003800000 */
[----:B------:R-:W-:Y:S02]  /*0cd0*/  FMNMX R16, R16, 127, PT ;  /* 0x42fe000010107809 */ /* 0x000fe40003800000 */
[----:B------:R-:W-:Y:S02]  /*0ce0*/  FMNMX R17, R17, 127, PT ;  /* 0x42fe000011117809 */ /* 0x000fe40003800000 */
[----:B------:R-:W-:Y:S02]  /*0cf0*/  FMNMX R6, R6, 127, PT ;  /* 0x42fe000006067809 */ /* 0x000fe40003800000 */
[----:B------:R-:W-:Y:S02]  /*0d00*/  FMNMX R7, R7, 127, PT ;  /* 0x42fe000007077809 */ /* 0x000fe40003800000 */
        /* <DEDUP_REMOVED lines=10> */
[----:B------:R-:W-:Y:S02]  /*0db0*/  FMNMX R18, R18, -127, !PT ;  /* 0xc2fe000012127809 */ /* 0x000fe40007800000 */
[----:B------:R-:W-:Y:S02]  /*0dc0*/  FMNMX R19, R19, -127, !PT ;  /* 0xc2fe000013137809 */ /* 0x000fe40007800000 */
[----:B------:R-:W-:-:S02]  /*0dd0*/  FMNMX R16, R16, -127, !PT ;  /* 0xc2fe000010107809 */ /* 0x000fc40007800000 */
[----:B------:R-:W-:Y:S02]  /*0de0*/  FMNMX R17, R17, -127, !PT ;  /* 0xc2fe000011117809 */ /* 0x000fe40007800000 */
[----:B------:R-:W-:Y:S02]  /*0df0*/  FMNMX R6, R6, -127, !PT ;  /* 0xc2fe000006067809 */ /* 0x000fe40007800000 */
[----:B------:R-:W-:Y:S02]  /*0e00*/  FMNMX R7, R7, -127, !PT ;  /* 0xc2fe000007077809 */ /* 0x000fe40007800000 */
        /* <DEDUP_REMOVED lines=9> */
[----:B------:R-:W-:Y:S01]  /*0ea0*/  FMNMX R5, R5, -127, !PT ;  /* 0xc2fe000005057809 */ /* 0x000fe20007800000 */
[----:B------:R-:W-:Y:S08]  /*0eb0*/  F2I.TRUNC.NTZ R18, R18 ;  /* 0x0000001200127305 */ /* 0x000ff0000020f100 */
[----:B------:R-:W0:Y:S08]  /*0ec0*/  F2I.TRUNC.NTZ R19, R19 ;  /* 0x0000001300137305 */ /* 0x000e30000020f100 */
[----:B------:R-:W-:Y:S08]  /*0ed0*/  F2I.TRUNC.NTZ R16, R16 ;  /* 0x0000001000107305 */ /* 0x000ff0000020f100 */
[----:B------:R-:W1:Y:S08]  /*0ee0*/  F2I.TRUNC.NTZ R17, R17 ;  /* 0x0000001100117305 */ /* 0x000e70000020f100 */
[----:B------:R-:W-:Y:S08]  /*0ef0*/  F2I.TRUNC.NTZ R6, R6 ;  /* 0x0000000600067305 */ /* 0x000ff0000020f100 */
[----:B------:R-:W2:Y:S08]  /*0f00*/  F2I.TRUNC.NTZ R7, R7 ;  /* 0x0000000700077305 */ /* 0x000eb0000020f100 */
[----:B------:R-:W-:Y:S08]  /*0f10*/  F2I.TRUNC.NTZ R14, R14 ;  /* 0x0000000e000e7305 */ /* 0x000ff0000020f100 */
[----:B------:R-:W3:Y:S08]  /*0f20*/  F2I.TRUNC.NTZ R15, R15 ;  /* 0x0000000f000f7305 */ /* 0x000ef0000020f100 */
[----:B------:R-:W-:Y:S08]  /*0f30*/  F2I.TRUNC.NTZ R12, R12 ;  /* 0x0000000c000c7305 */ /* 0x000ff0000020f100 */
[----:B------:R-:W4:Y:S08]  /*0f40*/  F2I.TRUNC.NTZ R13, R13 ;  /* 0x0000000d000d7305 */ /* 0x000f30000020f100 */
[----:B------:R-:W-:Y:S08]  /*0f50*/  F2I.TRUNC.NTZ R26, R26 ;  /* 0x0000001a001a7305 */ /* 0x000ff0000020f100 */
[----:B------:R-:W5:Y:S08]  /*0f60*/  F2I.TRUNC.NTZ R27, R27 ;  /* 0x0000001b001b7305 */ /* 0x000f70000020f100 */
[----:B------:R-:W-:Y:S08]  /*0f70*/  F2I.TRUNC.NTZ R24, R24 ;  /* 0x0000001800187305 */ /* 0x000ff0000020f100 */
[----:B------:R-:W5:Y:S08]  /*0f80*/  F2I.TRUNC.NTZ R25, R25 ;  /* 0x0000001900197305 */ /* 0x000f70000020f100 */
[----:B------:R-:W-:Y:S08]  /*0f90*/  F2I.TRUNC.NTZ R4, R4 ;  /* 0x0000000400047305 */ /* 0x000ff0000020f100 */
[----:B------:R-:W5:Y:S01]  /*0fa0*/  F2I.TRUNC.NTZ R5, R5 ;  /* 0x0000000500057305 */ /* 0x000f62000020f100 */
[----:B0-----:R-:W-:-:S02]  /*0fb0*/  PRMT R18, R18, 0x3340, R19 ;  /* 0x0000334012127816 */ /* 0x001fc40000000013 */
[----:B-1----:R-:W-:Y:S02]  /*0fc0*/  PRMT R17, R16, 0x3340, R17 ;  /* 0x0000334010117816 */ /* 0x002fe40000000011 */
[----:B--2---:R-:W-:Y:S02]  /*0fd0*/  PRMT R6, R6, 0x3340, R7 ;  /* 0x0000334006067816 */ /* 0x004fe40000000007 */
[----:B---3--:R-:W-:Y:S02]  /*0fe0*/  PRMT R14, R14, 0x3340, R15 ;  /* 0x000033400e0e7816 */ /* 0x008fe4000000000f */
[----:B----4-:R-:W-:Y:S02]  /*0ff0*/  PRMT R13, R12, 0x3340, R13 ;  /* 0x000033400c0d7816 */ /* 0x010fe4000000000d */
[----:B-----5:R-:W-:Y:S02]  /*1000*/  PRMT R26, R26, 0x3340, R27 ;  /* 0x000033401a1a7816 */ /* 0x020fe4000000001b */
[----:B------:R-:W-:-:S02]  /*1010*/  PRMT R25, R24, 0x3340, R25 ;  /* 0x0000334018197816 */ /* 0x000fc40000000019 */
[----:B------:R-:W-:Y:S02]  /*1020*/  PRMT R7, R4, 0x3340, R5 ;  /* 0x0000334004077816 */ /* 0x000fe40000000005 */
[----:B------:R-:W-:Y:S02]  /*1030*/  PRMT R17, R17, 0x5410, R18 ;  /* 0x0000541011117816 */ /* 0x000fe40000000012 */
[----:B------:R-:W-:Y:S02]  /*1040*/  PRMT R16, R13, 0x5410, R14 ;  /* 0x000054100d107816 */ /* 0x000fe4000000000e */
[----:B------:R-:W-:Y:S02]  /*1050*/  PRMT R18, R25, 0x5410, R26 ;  /* 0x0000541019127816 */ /* 0x000fe4000000001a */
[----:B------:R-:W-:Y:S02]  /*1060*/  PRMT R19, R7, 0x5410, R6 ;  /* 0x0000541007137816 */ /* 0x000fe40000000006 */
[----:B------:R-:W-:-:S02]  /*1070*/  IADD3 R4, PT, PT, R1, R2, RZ ;  /* 0x0000000201047210 */ /* 0x000fc40007ffe0ff */
[----:B------:R-:W-:-:S03]  /*1080*/  IADD3 R2, PT, PT, R2, 0x10, RZ ;  /* 0x0000001002027810 */ /* 0x000fc60007ffe0ff */
[----:B------:R0:W-:Y:S01]  /*1090*/  STL.128 [R4+0xc00], R16 ;  /* 0x000c001004007387 */ /* 0x0001e20000100c00 */
[----:B------:R-:W-:-:S13]  /*10a0*/  ISETP.NE.AND P0, PT, R2, 0x100, PT ;  /* 0x000001000200780c */ /* 0x000fda0003f05270 */
[----:B------:R-:W-:Y:S05]  /*10b0*/  @P0 BRA `(.L_x_1) ;  /* 0xfffffff800a80947 */ /* 0x000fea000383ffff */
[----:B------:R1:W-:Y:S01]  /*10c0*/  STL.128 [R1], RZ ;  /* 0x000000ff01007387 */ /* 0x0003e20000100c00 */
[----:B------:R-:W-:Y:S01]  /*10d0*/  ISETP.GE.AND P0, PT, R3, RZ, PT ;  /* 0x000000ff0300720c */ /* 0x000fe20003f06270 */
[----:B------:R-:W2:Y:S01]  /*10e0*/  LDCU UR7, c[0x0][0x3e8] ;  /* 0x00007d00ff0777ac */ /* 0x000ea20008000800 */
[----:B------:R-:W-:Y:S01]  /*10f0*/  MOV R2, RZ ;  /* 0x000000ff00027202 */ /* 0x000fe20000000f00 */
[----:B------:R1:W-:Y:S01]  /*1100*/  STL.128 [R1+0x10], RZ ;  /* 0x000010ff01007387 */ /* 0x0003e20000100c00 */
[----:B------:R-:W-:Y:S02]  /*1110*/  CS2R R6, SRZ ;  /* 0x0000000000067805 */ /* 0x000fe4000001ff00 */
[----:B0-----:R-:W-:Y:S02]  /*1120*/  CS2R R4, SRZ ;  /* 0x0000000000047805 */ /* 0x001fe4000001ff00 */
[----:B------:R-:W-:Y:S01]  /*1130*/  CS2R R10, SRZ ;  /* 0x00000000000a7805 */ /* 0x000fe2000001ff00 */
[----:B------:R1:W-:Y:S01]  /*1140*/  STL.128 [R1+0x20], RZ ;  /* 0x000020ff01007387 */ /* 0x0003e20000100c00 */
[----:B------:R-:W-:-:S02]  /*1150*/  CS2R R8, SRZ ;  /* 0x0000000000087805 */ /* 0x000fc4000001ff00 */
[----:B------:R-:W-:Y:S02]  /*1160*/  CS2R R14, SRZ ;  /* 0x00000000000e7805 */ /* 0x000fe4000001ff00 */
[----:B------:R-:W-:Y:S01]  /*1170*/  CS2R R12, SRZ ;  /* 0x00000000000c7805 */ /* 0x000fe2000001ff00 */
[----:B------:R1:W-:Y:S01]  /*1180*/  STL.128 [R1+0x30], RZ ;  /* 0x000030ff01007387 */ /* 0x0003e20000100c00 */
[----:B------:R-:W-:Y:S02]  /*1190*/  CS2R R18, SRZ ;  /* 0x0000000000127805 */ /* 0x000fe4000001ff00 */
[----:B------:R-:W-:Y:S02]  /*11a0*/  CS2R R16, SRZ ;  /* 0x0000000000107805 */ /* 0x000fe4000001ff00 */
        /* <DEDUP_REMOVED lines=151> */
[----:B------:R-:W-:Y:S01]  /*1b20*/  CS2R R244, SRZ ;  /* 0x0000000000f47805 */ /* 0x000fe2000001ff00 */
[----:B------:R1:W-:Y:S04]  /*1b30*/  STL.128 [R1+0x2a0], RZ ;  /* 0x0002a0ff01007387 */ /* 0x0003e80000100c00 */
        /* <DEDUP_REMOVED lines=21> */
[----:B------:R1:W-:Y:S04]  /*1c90*/  STL [R1+0xd2c], RZ ;  /* 0x000d2cff01007387 */ /* 0x0003e80000100800 */
        /* <DEDUP_REMOVED lines=10> */
[----:B------:R1:W-:Y:S01]  /*1d40*/  STL [R1+0xd00], RZ ;  /* 0x000d00ff01007387 */ /* 0x0003e20000100800 */
[----:B--2---:R-:W-:Y:S05]  /*1d50*/  @!P0 BRA `(.L_x_2) ;  /* 0x0000001c00508947 */ /* 0x004fea0003800000 */
[----:B------:R-:W-:Y:S01]  /*1d60*/  HFMA2 R9, -RZ, RZ, 0, 0 ;  /* 0x00000000ff097431 */ /* 0x000fe200000001ff */
[----:B------:R-:W-:Y:S02]  /*1d70*/  IADD3 R8, PT, PT, R3, 0x1, RZ ;  /* 0x0000000103087810 */ /* 0x000fe40007ffe0ff */
[----:B------:R-:W-:Y:S02]  /*1d80*/  MOV R2, RZ ;  /* 0x000000ff00027202 */ /* 0x000fe40000000f00 */
[----:B------:R-:W-:-:S07]  /*1d90*/  MOV R16, 0xff800000 ;  /* 0xff80000000107802 */ /* 0x000fce0000000f00 */
.L_x_16:
[----:B------:R-:W-:Y:S01]  /*1da0*/  IADD3 R4, PT, PT, R9, 0x30, RZ ;  /* 0x0000003009047810 */ /* 0x000fe20007ffe0ff */
[----:B------:R-:W-:Y:S05]  /*1db0*/  WARPSYNC.ALL ;  /* 0x0000000000007948 */ /* 0x000fea0003800000 */
[----:B------:R-:W-:Y:S01]  /*1dc0*/  VIMNMX R10, PT, PT, R8, R4, PT ;  /* 0x00000004080a7248 */ /* 0x000fe20003fe0100 */
[----:B------:R-:W-:Y:S01]  /*1dd0*/  BAR.SYNC.DEFER_BLOCKING 0x0 ;  /* 0x0000000000007b1d */ /* 0x000fe20000010000 */
[-C--:B------:R-:W-:Y:S02]  /*1de0*/  MOV R11, R9.reuse ;  /* 0x00000009000b7202 */ /* 0x080fe40000000f00 */
[----:B------:R-:W-:-:S02]  /*1df0*/  IADD3 R10, PT, PT, R10, -R9, RZ ;  /* 0x800000090a0a7210 */ /* 0x000fc40007ffe0ff */
[----:B------:R-:W-:Y:S01]  /*1e00*/  ISETP.GT.AND P1, PT, R4, R3, PT ;  /* 0x000000030400720c */ /* 0x000fe20003f24270 */
[----:B------:R-:W-:Y:S01]  /*1e10*/  BSSY.RECONVERGENT B0, `(.L_x_3) ;  /* 0x000006a000007945 */ /* 0x000fe20003800200 */
[----:B------:R-:W-:Y:S02]  /*1e20*/  ISETP.GE.AND P0, PT, R249, R10, PT ;  /* 0x0000000af900720c */ /* 0x000fe40003f06270 */
[----:B------:R-:W-:-:S11]  /*1e30*/  MOV R9, R4 ;  /* 0x0000000400097202 */ /* 0x000fd60000000f00 */
[----:B------:R-:W-:Y:S05]  /*1e40*/  @P0 BRA `(.L_x_4) ;  /* 0x0000000400980947 */ /* 0x000fea0003800000 */
[----:B------:R-:W-:-:S07]  /*1e50*/  MOV R13, R249 ;  /* 0x000000f9000d7202 */ /* 0x000fce0000000f00 */
.L_x_8:
[----:B------:R-:W0:Y:S01]  /*1e60*/  LDCU UR4, c[0x0][0x3c0] ;  /* 0x00007800ff0477ac */ /* 0x000e220008000800 */
[----:B------:R-:W-:Y:S01]  /*1e70*/  IADD3 R5, PT, PT, R13, R11, RZ ;  /* 0x0000000b0d057210 */ /* 0x000fe20007ffe0ff */
[----:B------:R-:W-:Y:S03]  /*1e80*/  BSSY.RECONVERGENT B1, `(.L_x_5) ;  /* 0x000005f000017945 */ /* 0x000fe60003800200 */
[----:B0-----:R-:W-:-:S13]  /*1e90*/  ISETP.GE.AND P0, PT, R5, UR4, PT ;  /* 0x0000000405007c0c */ /* 0x001fda000bf06270 */
[----:B------:R-:W-:Y:S05]  /*1ea0*/  @P0 BRA `(.L_x_6) ;  /* 0x0000000400700947 */ /* 0x000fea0003800000 */
[----:B------:R-:W0:Y:S01]  /*1eb0*/  S2UR UR6, SR_CgaCtaId ;  /* 0x00000000000679c3 */ /* 0x000e220000008800 */
[----:B------:R-:W-:Y:S01]  /*1ec0*/  UMOV UR4, 0x400 ;  /* 0x0000040000047882 */ /* 0x000fe20000000000 */
[----:B------:R-:W-:Y:S01]  /*1ed0*/  SHF.L.U32 R5, R5, 0x8, RZ ;  /* 0x0000000805057819 */ /* 0x000fe200000006ff */
[----:B------:R-:W-:-:S05]  /*1ee0*/  UIADD3 UR5, UPT, UPT, UR4, 0x3000, URZ ;  /* 0x0000300004057890 */ /* 0x000fca000fffe0ff */
[----:B------:R-:W2:Y:S08]  /*1ef0*/  LDC.64 R6, c[0x0][0x380] ;  /* 0x0000e000ff067b82 */ /* 0x000eb00000000a00 */
[----:B------:R-:W3:Y:S01]  /*1f00*/  LDC.64 R18, c[0x0][0x388] ;  /* 0x0000e200ff127b82 */ /* 0x000ee20000000a00 */
[----:B0-----:R-:W-:Y:S02]  /*1f10*/  ULEA UR4, UR6, UR4, 0x18 ;  /* 0x0000000406047291 */ /* 0x001fe4000f8ec0ff */
[----:B------:R-:W-:-:S04]  /*1f20*/  ULEA UR5, UR6, UR5, 0x18 ;  /* 0x0000000506057291 */ /* 0x000fc8000f8ec0ff */
[----:B------:R-:W-:Y:S01]  /*1f30*/  LEA R4, R13, UR4, 0x8 ;  /* 0x000000040d047c11 */ /* 0x000fe2000f8e40ff */
[----:B------:R-:W-:Y:S01]  /*1f40*/  UMOV UR4, 0xf ;  /* 0x0000000f00047882 */ /* 0x000fe20000000000 */
[C---:B--2---:R-:W-:Y:S02]  /*1f50*/  IADD3 R15, P0, P2, R5.reuse, 0x7, R6 ;  /* 0x00000007050f7810 */ /* 0x044fe40007a1e006 */
[----:B------:R-:W-:Y:S02]  /*1f60*/  IADD3 R12, PT, PT, R4, 0x7, RZ ;  /* 0x00000007040c7810 */ /* 0x000fe40007ffe0ff */
[----:B---3--:R-:W-:Y:S02]  /*1f70*/  IADD3 R6, P3, P4, R5, 0x7, R18 ;  /* 0x0000000705067810 */ /* 0x008fe40007c7e012 */
[----:B------:R-:W-:Y:S02]  /*1f80*/  LEA R5, R13, UR5, 0x8 ;  /* 0x000000050d057c11 */ /* 0x000fe4000f8e40ff */
[----:B------:R-:W-:-:S02]  /*1f90*/  IADD3.X R18, PT, PT, RZ, R7, RZ, P0, P2 ;  /* 0x00000007ff127210 */ /* 0x000fc400007e44ff */
[----:B------:R-:W-:Y:S02]  /*1fa0*/  IADD3.X R7, PT, PT, RZ, R19, RZ, P3, P4 ;  /* 0x00000013ff077210 */ /* 0x000fe40001fe84ff */
[----:B------:R-:W-:-:S07]  /*1fb0*/  IADD3 R14, PT, PT, R5, 0x7, RZ ;  /* 0x00000007050e7810 */ /* 0x000fce0007ffe0ff */
.L_x_7:
[----:B------:R-:W-:Y:S01]  /*1fc0*/  MOV R4, R15 ;  /* 0x0000000f00047202 */ /* 0x000fe20000000f00 */
[----:B------:R-:W2:Y:S01]  /*1fd0*/  LDG.E.U8.CONSTANT R17, desc[UR8][R6.64+-0x7] ;  /* 0xfffff90806117981 */ /* 0x000ea2000c1e9100 */
[----:B------:R-:W-:-:S03]  /*1fe0*/  MOV R5, R18 ;  /* 0x0000001200057202 */ /* 0x000fc60000000f00 */
[----:B------:R-:W3:Y:S04]  /*1ff0*/  LDG.E.U8.CONSTANT R21, desc[UR8][R6.64+-0x6] ;  /* 0xfffffa0806157981 */ /* 0x000ee8000c1e9100 */
[----:B------:R-:W4:Y:S04]  /*2000*/  LDG.E.U8.CONSTANT R15, desc[UR8][R4.64+-0x7] ;  /* 0xfffff908040f7981 */ /* 0x000f28000c1e9100 */
[----:B------:R-:W5:Y:S04]  /*2010*/  LDG.E.U8.CONSTANT R19, desc[UR8][R4.64+-0x6] ;  /* 0xfffffa0804137981 */ /* 0x000f68000c1e9100 */
[----:B------:R-:W3:Y:S04]  /*2020*/  LDG.E.U8.CONSTANT R23, desc[UR8][R4.64+-0x5] ;  /* 0xfffffb0804177981 */ /* 0x000ee8000c1e9100 */
        /* <DEDUP_REMOVED lines=26> */
[----:B------:R0:W3:Y:S01]  /*21d0*/  LDG.E.U8.CONSTANT R77, desc[UR8][R6.64+0x8] ;  /* 0x00000808064d7981 */ /* 0x0000e2000c1e9100 */
[----:B------:R-:W-:-:S04]  /*21e0*/  UIADD3 UR4, UPT, UPT, UR4, 0x10, URZ ;  /* 0x0000001004047890 */ /* 0x000fc8000fffe0ff */
[----:B------:R-:W-:Y:S01]  /*21f0*/  UISETP.NE.AND UP0, UPT, UR4, 0x10f, UPT ;  /* 0x0000010f0400788c */ /* 0x000fe2000bf05270 */
[----:B0-----:R-:W-:-:S04]  /*2200*/  IADD3 R6, P2, PT, R6, 0x10, RZ ;  /* 0x0000001006067810 */ /* 0x001fc80007f5e0ff */
[----:B------:R-:W-:Y:S01]  /*2210*/  IADD3.X R7, PT, PT, RZ, R7, RZ, P2, !PT ;  /* 0x00000007ff077210 */ /* 0x000fe200017fe4ff */
[----:B----4-:R0:W-:Y:S04]  /*2220*/  STS.U8 [R12+-0x7], R15 ;  /* 0xfffff90f0c007388 */ /* 0x0101e80000000000 */
[----:B--2---:R-:W-:Y:S04]  /*2230*/  STS.U8 [R14+-0x7], R17 ;  /* 0xfffff9110e007388 */ /* 0x004fe80000000000 */
[----:B-----5:R-:W-:Y:S04]  /*2240*/  STS.U8 [R12+-0x6], R19 ;  /* 0xfffffa130c007388 */ /* 0x020fe80000000000 */
[----:B---3--:R-:W-:Y:S04]  /*2250*/  STS.U8 [R14+-0x6], R21 ;  /* 0xfffffa150e007388 */ /* 0x008fe80000000000 */
[----:B------:R-:W-:Y:S04]  /*2260*/  STS.U8 [R12+-0x5], R23 ;  /* 0xfffffb170c007388 */ /* 0x000fe80000000000 */
        /* <DEDUP_REMOVED lines=9> */
[----:B------:R-:W-:Y:S04]  /*2300*/  STS.U8 [R12], R43 ;  /* 0x0000002b0c007388 */ /* 0x000fe80000000000 */
[----:B------:R-:W-:Y:S04]  /*2310*/  STS.U8 [R14], R45 ;  /* 0x0000002d0e007388 */ /* 0x000fe80000000000 */
[----:B------:R-:W-:Y:S04]  /*2320*/  STS.U8 [R12+0x1], R47 ;  /* 0x0000012f0c007388 */ /* 0x000fe80000000000 */
[----:B------:R-:W-:Y:S04]  /*2330*/  STS.U8 [R14+0x1], R49 ;  /* 0x000001310e007388 */ /* 0x000fe80000000000 */
[----:B------:R-:W-:Y:S04]  /*2340*/  STS.U8 [R12+0x2], R51 ;  /* 0x000002330c007388 */ /* 0x000fe80000000000 */
[----:B------:R-:W-:Y:S04]  /*2350*/  STS.U8 [R14+0x2], R53 ;  /* 0x000002350e007388 */ /* 0x000fe80000000000 */
[----:B------:R-:W-:Y:S04]  /*2360*/  STS.U8 [R12+0x3], R55 ;  /* 0x000003370c007388 */ /* 0x000fe80000000000 */
[----:B------:R-:W-:Y:S04]  /*2370*/  STS.U8 [R14+0x3], R57 ;  /* 0x000003390e007388 */ /* 0x000fe80000000000 */
[----:B------:R-:W-:Y:S04]  /*2380*/  STS.U8 [R12+0x4], R59 ;  /* 0x0000043b0c007388 */ /* 0x000fe80000000000 */
[----:B------:R-:W-:Y:S04]  /*2390*/  STS.U8 [R14+0x4], R61 ;  /* 0x0000043d0e007388 */ /* 0x000fe80000000000 */
[----:B------:R-:W-:Y:S01]  /*23a0*/  STS.U8 [R12+0x5], R63 ;  /* 0x0000053f0c007388 */ /* 0x000fe20000000000 */
[----:B0-----:R-:W-:-:S03]  /*23b0*/  IADD3 R15, P0, PT, R4, 0x10, RZ ;  /* 0x00000010040f7810 */ /* 0x001fc60007f1e0ff */
[----:B------:R-:W-:Y:S04]  /*23c0*/  STS.U8 [R14+0x5], R65 ;  /* 0x000005410e007388 */ /* 0x000fe80000000000 */
[----:B------:R-:W-:Y:S04]  /*23d0*/  STS.U8 [R12+0x6], R67 ;  /* 0x000006430c007388 */ /* 0x000fe80000000000 */
[----:B------:R-:W-:Y:S04]  /*23e0*/  STS.U8 [R14+0x6], R69 ;  /* 0x000006450e007388 */ /* 0x000fe80000000000 */
[----:B------:R-:W-:Y:S01]  /*23f0*/  STS.U8 [R12+0x7], R71 ;  /* 0x000007470c007388 */ /* 0x000fe20000000000 */
[----:B------:R-:W-:-:S03]  /*2400*/  IADD3.X R18, PT, PT, RZ, R5, RZ, P0, !PT ;  /* 0x00000005ff127210 */ /* 0x000fc600007fe4ff */
[----:B------:R-:W-:Y:S04]  /*2410*/  STS.U8 [R14+0x7], R73 ;  /* 0x000007490e007388 */ /* 0x000fe80000000000 */
[----:B------:R0:W-:Y:S04]  /*2420*/  STS.U8 [R12+0x8], R75 ;  /* 0x0000084b0c007388 */ /* 0x0001e80000000000 */
[----:B------:R2:W-:Y:S01]  /*2430*/  STS.U8 [R14+0x8], R77 ;  /* 0x0000084d0e007388 */ /* 0x0005e20000000000 */
[----:B0-----:R-:W-:Y:S02]  /*2440*/  IADD3 R12, PT, PT, R12, 0x10, RZ ;  /* 0x000000100c0c7810 */ /* 0x001fe40007ffe0ff */
[----:B--2---:R-:W-:Y:S01]  /*2450*/  IADD3 R14, PT, PT, R14, 0x10, RZ ;  /* 0x000000100e0e7810 */ /* 0x004fe20007ffe0ff */
[----:B------:R-:W-:Y:S06]  /*2460*/  BRA.U UP0, `(.L_x_7) ;  /* 0xfffffff900d47547 */ /* 0x000fec000b83ffff */
.L_x_6:
[----:B------:R-:W-:Y:S05]  /*2470*/  BSYNC.RECONVERGENT B1 ;  /* 0x0000000000017941 */ /* 0x000fea0003800200 */
.L_x_5:
[----:B------:R-:W-:-:S04]  /*2480*/  IADD3 R13, PT, PT, R248, R13, RZ ;  /* 0x0000000df80d7210 */ /* 0x000fc80007ffe0ff */
[----:B------:R-:W-:-:S13]  /*2490*/  ISETP.GE.AND P0, PT, R13, R10, PT ;  /* 0x0000000a0d00720c */ /* 0x000fda0003f06270 */
[----:B------:R-:W-:Y:S05]  /*24a0*/  @!P0 BRA `(.L_x_8) ;  /* 0xfffffff8006c8947 */ /* 0x000fea000383ffff */
.L_x_4:
[----:B------:R-:W-:Y:S05]  /*24b0*/  BSYNC.RECONVERGENT B0 ;  /* 0x0000000000007941 */ /* 0x000fea0003800200 */
.L_x_3:
[----:B------:R-:W-:Y:S01]  /*24c0*/  BAR.SYNC.DEFER_BLOCKING 0x0 ;  /* 0x0000000000007b1d */ /* 0x000fe20000010000 */
[----:B------:R-:W-:-:S05]  /*24d0*/  ISETP.GE.AND P0, PT, R10, 0x1, PT ;  /* 0x000000010a00780c */ /* 0x000fca0003f06270 */
[----:B------:R-:W-:Y:S08]  /*24e0*/  BSSY.RECONVERGENT B0, `(.L_x_9) ;  /* 0x0000117000007945 */ /* 0x000ff00003800200 */
[----:B------:R-:W-:Y:S05]  /*24f0*/  @!P0 BRA `(.L_x_10) ;  /* 0x0000001000548947 */ /* 0x000fea0003800000 */
[----:B------:R-:W-:Y:S01]  /*2500*/  HFMA2 R24, -RZ, RZ, 0, 0 ;  /* 0x00000000ff187431 */ /* 0x000fe200000001ff */
[----:B------:R-:W-:-:S07]  /*2510*/  MOV R5, R16 ;  /* 0x0000001000057202 */ /* 0x000fce0000000f00 */
.L_x_15:
[----:B------:R-:W0:Y:S01]  /*2520*/  S2UR UR5, SR_CgaCtaId ;  /* 0x00000000000579c3 */ /* 0x000e220000008800 */
[----:B------:R-:W-:Y:S01]  /*2530*/  UMOV UR4, 0x400 ;  /* 0x0000040000047882 */ /* 0x000fe20000000000 */
[----:B------:R-:W-:Y:S02]  /*2540*/  MOV R4, RZ ;  /* 0x000000ff00047202 */ /* 0x000fe40000000f00 */
[----:B------:R-:W-:Y:S01]  /*2550*/  MOV R7, RZ ;  /* 0x000000ff00077202 */ /* 0x000fe20000000f00 */
[----:B0-----:R-:W-:-:S06]  /*2560*/  ULEA UR4, UR5, UR4, 0x18 ;  /* 0x0000000405047291 */ /* 0x001fcc000f8ec0ff */
[----:B------:R-:W-:-:S07]  /*2570*/  LEA R59, R24, UR4, 0x8 ;  /* 0x00000004183b7c11 */ /* 0x000fce000f8e40ff */
.L_x_11:
[----:B------:R-:W-:-:S06]  /*2580*/  IADD3 R28, PT, PT, R1, R4, RZ ;  /* 0x00000004011c7210 */ /* 0x000fcc0007ffe0ff */
[----:B------:R-:W2:Y:S01]  /*2590*/  LDL.128 R28, [R28+0xc00] ;  /* 0x000c00001c1c7983 */ /* 0x000ea20000100c00 */
[----:B------:R-:W-:-:S06]  /*25a0*/  IADD3 R20, PT, PT, R1, 0x10, R4 ;  /* 0x0000001001147810 */ /* 0x000fcc0007ffe004 */
[----:B------:R-:W3:Y:S01]  /*25b0*/  LDL.128 R20, [R20+0xc00] ;  /* 0x000c000014147983 */ /* 0x000ee20000100c00 */
[----:B------:R-:W-:-:S06]  /*25c0*/  IADD3 R16, PT, PT, R1, 0x20, R4 ;  /* 0x0000002001107810 */ /* 0x000fcc0007ffe004 */
[----:B------:R-:W4:Y:S01]  /*25d0*/  LDL.128 R16, [R16+0xc00] ;  /* 0x000c000010107983 */ /* 0x000f220000100c00 */
[----:B------:R-:W-:-:S06]  /*25e0*/  IADD3 R12, PT, PT, R1, 0x30, R4 ;  /* 0x00000030010c7810 */ /* 0x000fcc0007ffe004 */
[----:B------:R-:W5:Y:S01]  /*25f0*/  LDL.128 R12, [R12+0xc00] ;  /* 0x000c00000c0c7983 */ /* 0x000f620000100c00 */
[----:B------:R-:W-:Y:S02]  /*2600*/  IADD3 R37, PT, PT, R59, R4, RZ ;  /* 0x000000043b257210 */ /* 0x000fe40007ffe0ff */
[----:B------:R-:W-:-:S03]  /*2610*/  IADD3 R4, PT, PT, R4, 0x40, RZ ;  /* 0x0000004004047810 */ /* 0x000fc60007ffe0ff */
[----:B------:R-:W-:Y:S01]  /*2620*/  LDS.U8 R6, [R37+0x3] ;  /* 0x0000030025067984 */ /* 0x000fe20000000000 */
[----:B------:R-:W-:-:S03]  /*2630*/  ISETP.NE.AND P0, PT, R4, 0x100, PT ;  /* 0x000001000400780c */ /* 0x000fc60003f05270 */
[----:B------:R-:W0:Y:S04]  /*2640*/  LDS.U8 R25, [R37+0x2] ;  /* 0x0000020025197984 */ /* 0x000e280000000000 */
[----:B------:R-:W-:Y:S04]  /*2650*/  LDS.U8 R26, [R37+0x1] ;  /* 0x00000100251a7984 */ /* 0x000fe80000000000 */
[----:B------:R-:W1:Y:S04]  /*2660*/  LDS.U8 R27, [R37] ;  /* 0x00000000251b7984 */ /* 0x000e680000000000 */
[----:B------:R-:W-:Y:S04]  /*2670*/  LDS.U8 R32, [R37+0x7] ;  /* 0x0000070025207984 */ /* 0x000fe80000000000 */
[----:B------:R-:W1:Y:S04]  /*2680*/  LDS.U8 R33, [R37+0x6] ;  /* 0x0000060025217984 */ /* 0x000e680000000000 */
[----:B------:R-:W-:Y:S04]  /*2690*/  LDS.U8 R34, [R37+0x5] ;  /* 0x0000050025227984 */ /* 0x000fe80000000000 */
[----:B------:R-:W1:Y:S04]  /*26a0*/  LDS.U8 R35, [R37+0x4] ;  /* 0x0000040025237984 */ /* 0x000e680000000000 */
[----:B------:R-:W-:Y:S04]  /*26b0*/  LDS.U8 R36, [R37+0xb] ;  /* 0x00000b0025247984 */ /* 0x000fe80000000000 */
[----:B------:R-:W1:Y:S04]  /*26c0*/  LDS.U8 R39, [R37+0xa] ;  /* 0x00000a0025277984 */ /* 0x000e680000000000 */
[----:B------:R-:W-:Y:S04]  /*26d0*/  LDS.U8 R38, [R37+0x9] ;  /* 0x0000090025267984 */ /* 0x000fe80000000000 */
[----:B------:R-:W1:Y:S01]  /*26e0*/  LDS.U8 R41, [R37+0x8] ;  /* 0x0000080025297984 */ /* 0x000e620000000000 */
[----:B0-----:R-:W-:-:S03]  /*26f0*/  PRMT R6, R25, 0x3340, R6 ;  /* 0x0000334019067816 */ /* 0x001fc60000000006 */
[----:B------:R-:W-:Y:S04]  /*2700*/  LDS.U8 R40, [R37+0xf] ;  /* 0x00000f0025287984 */ /* 0x000fe80000000000 */
[----:B------:R-:W0:Y:S01]  /*2710*/  LDS.U8 R43, [R37+0xe] ;  /* 0x00000e00252b7984 */ /* 0x000e220000000000 */
[----:B-1----:R-:W-:-:S03]  /*2720*/  PRMT R27, R27, 0x3340, R26 ;  /* 0x000033401b1b7816 */ /* 0x002fc6000000001a */
[----:B------:R-:W-:Y:S01]  /*2730*/  LDS.U8 R42, [R37+0xd] ;  /* 0x00000d00252a7984 */ /* 0x000fe20000000000 */
[----:B------:R-:W-:-:S03]  /*2740*/  PRMT R6, R27, 0x5410, R6 ;  /* 0x000054101b067816 */ /* 0x000fc60000000006 */
[----:B------:R-:W1:Y:S01]  /*2750*/  LDS.U8 R45, [R37+0xc] ;  /* 0x00000c00252d7984 */ /* 0x000e620000000000 */
[----:B------:R-:W-:-:S03]  /*2760*/  PRMT R32, R33, 0x3340, R32 ;  /* 0x0000334021207816 */ /* 0x000fc60000000020 */
[----:B------:R-:W-:Y:S04]  /*2770*/  LDS.U8 R44, [R37+0x13] ;  /* 0x00001300252c7984 */ /* 0x000fe80000000000 */
[----:B------:R-:W1:Y:S01]  /*2780*/  LDS.U8 R47, [R37+0x12] ;  /* 0x00001200252f7984 */ /* 0x000e620000000000 */
[----:B------:R-:W-:-:S03]  /*2790*/  PRMT R35, R35, 0x3340, R34 ;  /* 0x0000334023237816 */ /* 0x000fc60000000022 */
        /* <DEDUP_REMOVED lines=10> */
[----:B0-----:R-:W-:-:S03]  /*2840*/  PRMT R40, R43, 0x3340, R40 ;  /* 0x000033402b287816 */ /* 0x001fc60000000028 */
[----:B------:R-:W-:Y:S04]  /*2850*/  LDS.U8 R26, [R37+0x1a] ;  /* 0x00001a00251a7984 */ /* 0x000fe80000000000 */
[----:B------:R-:W-:Y:S01]  /*2860*/  LDS.U8 R27, [R37+0x19] ;  /* 0x00001900251b7984 */ /* 0x000fe20000000000 */
[----:B-1----:R-:W-:-:S03]  /*2870*/  PRMT R45, R45, 0x3340, R42 ;  /* 0x000033402d2d7816 */ /* 0x002fc6000000002a */
[----:B------:R-:W-:Y:S01]  /*2880*/  LDS.U8 R33, [R37+0x1e] ;  /* 0x00001e0025217984 */ /* 0x000fe20000000000 */
[----:B------:R-:W-:-:S03]  /*2890*/  PRMT R40, R45, 0x5410, R40 ;  /* 0x000054102d287816 */ /* 0x000fc60000000028 */
[----:B------:R-:W-:Y:S01]  /*28a0*/  LDS.U8 R34, [R37+0x1d] ;  /* 0x00001d0025227984 */ /* 0x000fe20000000000 */
[----:B------:R-:W-:-:S03]  /*28b0*/  PRMT R44, R47, 0x3340, R44 ;  /* 0x000033402f2c7816 */ /* 0x000fc6000000002c */
[----:B------:R-:W0:Y:S04]  /*28c0*/  LDS.U8 R35, [R37+0x1c] ;  /* 0x00001c0025237984 */ /* 0x000e280000000000 */
[----:B------:R-:W-:Y:S01]  /*28d0*/  LDS.U8 R43, [R37+0x22] ;  /* 0x00002200252b7984 */ /* 0x000fe20000000000 */
[----:B------:R-:W-:-:S03]  /*28e0*/  PRMT R49, R49, 0x3340, R46 ;  /* 0x0000334031317816 */ /* 0x000fc6000000002e */
[----:B------:R-:W-:Y:S01]  /*28f0*/  LDS.U8 R42, [R37+0x21] ;  /* 0x00002100252a7984 */ /* 0x000fe20000000000 */
[----:B------:R-:W-:-:S03]  /*2900*/  PRMT R44, R49, 0x5410, R44 ;  /* 0x00005410312c7816 */ /* 0x000fc6000000002c */
[----:B------:R-:W1:Y:S01]  /*2910*/  LDS.U8 R45, [R37+0x20] ;  /* 0x00002000252d7984 */ /* 0x000e620000000000 */
[----:B------:R-:W-:-:S03]  /*2920*/  PRMT R48, R51, 0x3340, R48 ;  /* 0x0000334033307816 */ /* 0x000fc60000000030 */
[----:B------:R-:W-:Y:S01]  /*2930*/  LDS.U8 R47, [R37+0x26] ;  /* 0x00002600252f7984 */ /* 0x000fe20000000000 */
[----:B------:R-:W-:-:S03]  /*2940*/  PRMT R25, R50, 0x3340, R25 ;  /* 0x0000334032197816 */ /* 0x000fc60000000019 */
[----:B------:R-:W-:Y:S01]  /*2950*/  LDS.U8 R46, [R37+0x25] ;  /* 0x00002500252e7984 */ /* 0x000fe20000000000 */
[----:B------:R-:W-:-:S03]  /*2960*/  PRMT R25, R25, 0x5410, R48 ;  /* 0x0000541019197816 */ /* 0x000fc60000000030 */
[----:B------:R-:W1:Y:S04]  /*2970*/  LDS.U8 R49, [R37+0x24] ;  /* 0x0000240025317984 */ /* 0x000e680000000000 */
[----:B------:R-:W-:Y:S04]  /*2980*/  LDS.U8 R48, [R37+0x2b] ;  /* 0x00002b0025307984 */ /* 0x000fe80000000000 */
[----:B------:R-:W1:Y:S04]  /*2990*/  LDS.U8 R51, [R37+0x2a] ;  /* 0x00002a0025337984 */ /* 0x000e680000000000 */
[----:B------:R-:W-:Y:S01]  /*29a0*/  LDS.U8 R50, [R37+0x29] ;  /* 0x0000290025327984 */ /* 0x000fe20000000000 */
[----:B0-----:R-:W-:-:S03]  /*29b0*/  PRMT R41, R35, 0x3340, R34 ;  /* 0x0000334023297816 */ /* 0x001fc60000000022 */
[----:B------:R-:W0:Y:S04]  /*29c0*/  LDS.U8 R53, [R37+0x28] ;  /* 0x0000280025357984 */ /* 0x000e280000000000 */
[----:B------:R-:W-:Y:S04]  /*29d0*/  LDS.U8 R52, [R37+0x2f] ;  /* 0x00002f0025347984 */ /* 0x000fe80000000000 */
[----:B------:R-:W0:Y:S01]  /*29e0*/  LDS.U8 R55, [R37+0x2e] ;  /* 0x00002e0025377984 */ /* 0x000e220000000000 */
[----:B-1----:R-:W-:-:S03]  /*29f0*/  PRMT R42, R45, 0x3340, R42 ;  /* 0x000033402d2a7816 */ /* 0x002fc6000000002a */
[----:B------:R-:W-:Y:S04]  /*2a00*/  LDS.U8 R54, [R37+0x2d] ;  /* 0x00002d0025367984 */ /* 0x000fe80000000000 */
[----:B------:R-:W1:Y:S04]  /*2a10*/  LDS.U8 R57, [R37+0x2c] ;  /* 0x00002c0025397984 */ /* 0x000e680000000000 */
[----:B------:R-:W-:Y:S04]  /*2a20*/  LDS.U8 R34, [R37+0x3e] ;  /* 0x00003e0025227984 */ /* 0x000fe80000000000 */
[----:B------:R-:W-:Y:S01]  /*2a30*/  LDS.U8 R35, [R37+0x3d] ;  /* 0x00003d0025237984 */ /* 0x000fe20000000000 */
[----:B------:R-:W-:-:S02]  /*2a40*/  PRMT R49, R49, 0x3340, R46 ;  /* 0x0000334031317816 */ /* 0x000fc4000000002e */
[----:B------:R-:W-:Y:S02]  /*2a50*/  PRMT R48, R51, 0x3340, R48 ;  /* 0x0000334033307816 */ /* 0x000fe40000000030 */
[----:B0-----:R-:W-:-:S04]  /*2a60*/  PRMT R53, R53, 0x3340, R50 ;  /* 0x0000334035357816 */ /* 0x001fc80000000032 */
[----:B------:R-:W-:Y:S02]  /*2a70*/  PRMT R48, R53, 0x5410, R48 ;  /* 0x0000541035307816 */ /* 0x000fe40000000030 */
[----:B------:R-:W-:Y:S02]  /*2a80*/  PRMT R52, R55, 0x3340, R52 ;  /* 0x0000334037347816 */ /* 0x000fe40000000034 */
[----:B-1----:R-:W-:-:S04]  /*2a90*/  PRMT R57, R57, 0x3340, R54 ;  /* 0x0000334039397816 */ /* 0x002fc80000000036 */
[----:B------:R-:W-:Y:S01]  /*2aa0*/  PRMT R52, R57, 0x5410, R52 ;  /* 0x0000541039347816 */ /* 0x000fe20000000034 */
[----:B--2---:R-:W-:Y:S02]  /*2ab0*/  IDP.4A.S8.S8 R6, R6, R28, R7 ;  /* 0x0000001c06067226 */ /* 0x004fe40000000607 */
[----:B------:R-:W0:Y:S02]  /*2ac0*/  LDS.U8 R7, [R37+0x1b] ;  /* 0x00001b0025077984 */ /* 0x000e240000000000 */
[----:B------:R-:W-:Y:S02]  /*2ad0*/  IDP.4A.S8.S8 R29, R32, R29, R6 ;  /* 0x0000001d201d7226 */ /* 0x000fe40000000606 */
[----:B------:R-:W1:Y:S02]  /*2ae0*/  LDS.U8 R28, [R37+0x18] ;  /* 0x00001800251c7984 */ /* 0x000e640000000000 */
[----:B------:R-:W-:Y:S02]  /*2af0*/  IDP.4A.S8.S8 R30, R36, R30, R29 ;  /* 0x0000001e241e7226 */ /* 0x000fe4000000061d */
[----:B------:R-:W2:Y:S02]  /*2b00*/  LDS.U8 R6, [R37+0x1f] ;  /* 0x00001f0025067984 */ /* 0x000ea40000000000 */
[----:B------:R-:W-:-:S02]  /*2b10*/  IDP.4A.S8.S8 R31, R40, R31, R30 ;  /* 0x0000001f281f7226 */ /* 0x000fc4000000061e */
[----:B------:R-:W4:Y:S02]  /*2b20*/  LDS.U8 R36, [R37+0x23] ;  /* 0x0000230025247984 */ /* 0x000f240000000000 */
[----:B---3--:R-:W-:Y:S02]  /*2b30*/  IDP.4A.S8.S8 R20, R44, R20, R31 ;  /* 0x000000142c147226 */ /* 0x008fe4000000061f */
[----:B------:R-:W3:Y:S02]  /*2b40*/  LDS.U8 R44, [R37+0x27] ;  /* 0x00002700252c7984 */ /* 0x000ee40000000000 */
[----:B------:R-:W-:Y:S02]  /*2b50*/  IDP.4A.S8.S8 R39, R25, R21, R20 ;  /* 0x0000001519277226 */ /* 0x000fe40000000614 */
[----:B------:R-:W-:Y:S04]  /*2b60*/  LDS.U8 R20, [R37+0x31] ;  /* 0x0000310025147984 */ /* 0x000fe80000000000 */
[----:B------:R-:W5:Y:S04]  /*2b70*/  LDS.U8 R21, [R37+0x30] ;  /* 0x0000300025157984 */ /* 0x000f680000000000 */
[----:B------:R-:W-:Y:S04]  /*2b80*/  LDS.U8 R25, [R37+0x37] ;  /* 0x0000370025197984 */ /* 0x000fe80000000000 */
[----:B------:R-:W-:Y:S04]  /*2b90*/  LDS.U8 R29, [R37+0x3b] ;  /* 0x00003b00251d7984 */ /* 0x000fe80000000000 */
[----:B------:R-:W5:Y:S01]  /*2ba0*/  LDS.U8 R30, [R37+0x3a] ;  /* 0x00003a00251e7984 */ /* 0x000f620000000000 */
[----:B0-----:R-:W-:-:S03]  /*2bb0*/  PRMT R7, R26, 0x3340, R7 ;  /* 0x000033401a077816 */ /* 0x001fc60000000007 */
[----:B------:R-:W-:Y:S01]  /*2bc0*/  LDS.U8 R31, [R37+0x39] ;  /* 0x00003900251f7984 */ /* 0x000fe20000000000 */
[----:B-1----:R-:W-:-:S03]  /*2bd0*/  PRMT R28, R28, 0x3340, R27 ;  /* 0x000033401c1c7816 */ /* 0x002fc6000000001b */
[----:B------:R-:W0:Y:S01]  /*2be0*/  LDS.U8 R26, [R37+0x36] ;  /* 0x00003600251a7984 */ /* 0x000e220000000000 */
[----:B------:R-:W-:-:S03]  /*2bf0*/  PRMT R38, R28, 0x5410, R7 ;  /* 0x000054101c267816 */ /* 0x000fc60000000007 */
[----:B------:R-:W-:Y:S01]  /*2c00*/  LDS.U8 R27, [R37+0x35] ;  /* 0x00003500251b7984 */ /* 0x000fe20000000000 */
[----:B--2---:R-:W-:Y:S02]  /*2c10*/  PRMT R40, R33, 0x3340, R6 ;  /* 0x0000334021287816 */ /* 0x004fe40000000006 */
[----:B----4-:R-:W-:Y:S01]  /*2c20*/  PRMT R43, R43, 0x3340, R36 ;  /* 0x000033402b2b7816 */ /* 0x010fe20000000024 */
[----:B------:R-:W-:Y:S01]  /*2c30*/  LDS.U8 R6, [R37+0x33] ;  /* 0x0000330025067984 */ /* 0x000fe20000000000 */
[----:B------:R-:W-:Y:S01]  /*2c40*/  PRMT R40, R41, 0x5410, R40 ;  /* 0x0000541029287816 */ /* 0x000fe20000000028 */
[----:B------:R-:W-:Y:S01]  /*2c50*/  IDP.4A.S8.S8 R22, R38, R22, R39 ;  /* 0x0000001626167226 */ /* 0x000fe20000000627 */
[----:B------:R-:W-:Y:S01]  /*2c60*/  PRMT R42, R42, 0x5410, R43 ;  /* 0x000054102a2a7816 */ /* 0x000fe2000000002b */
[----:B------:R-:W1:Y:S01]  /*2c70*/  LDS.U8 R7, [R37+0x32] ;  /* 0x0000320025077984 */ /* 0x000e620000000000 */
[----:B---3--:R-:W-:Y:S01]  /*2c80*/  PRMT R44, R47, 0x3340, R44 ;  /* 0x000033402f2c7816 */ /* 0x008fe2000000002c */
[----:B------:R-:W-:-:S02]  /*2c90*/  IDP.4A.S8.S8 R23, R40, R23, R22 ;  /* 0x0000001728177226 */ /* 0x000fc40000000616 */
[----:B------:R-:W2:Y:S01]  /*2ca0*/  LDS.U8 R28, [R37+0x34] ;  /* 0x00003400251c7984 */ /* 0x000ea20000000000 */
[----:B------:R-:W-:Y:S01]  /*2cb0*/  PRMT R44, R49, 0x5410, R44 ;  /* 0x00005410312c7816 */ /* 0x000fe2000000002c */
[----:B------:R-:W-:Y:S01]  /*2cc0*/  IDP.4A.S8.S8 R16, R42, R16, R23 ;  /* 0x000000102a107226 */ /* 0x000fe20000000617 */
[----:B-----5:R-:W-:Y:S01]  /*2cd0*/  PRMT R21, R21, 0x3340, R20 ;  /* 0x0000334015157816 */ /* 0x020fe20000000014 */
[----:B------:R-:W3:Y:S02]  /*2ce0*/  LDS.U8 R32, [R37+0x38] ;  /* 0x0000380025207984 */ /* 0x000ee40000000000 */
[----:B------:R-:W-:Y:S02]  /*2cf0*/  IDP.4A.S8.S8 R17, R44, R17, R16 ;  /* 0x000000112c117226 */ /* 0x000fe40000000610 */
[----:B------:R-:W4:Y:S02]  /*2d00*/  LDS.U8 R33, [R37+0x3f] ;  /* 0x00003f0025217984 */ /* 0x000f240000000000 */
[----:B------:R-:W-:-:S02]  /*2d10*/  IDP.4A.S8.S8 R18, R48, R18, R17 ;  /* 0x0000001230127226 */ /* 0x000fc40000000611 */
[----:B------:R-:W5:Y:S02]  /*2d20*/  LDS.U8 R36, [R37+0x3c] ;  /* 0x00003c0025247984 */ /* 0x000f640000000000 */
[----:B------:R-:W-:Y:S01]  /*2d30*/  IDP.4A.S8.S8 R18, R52, R19, R18 ;  /* 0x0000001334127226 */ /* 0x000fe20000000612 */
[----:B------:R-:W-:Y:S02]  /*2d40*/  PRMT R29, R30, 0x3340, R29 ;  /* 0x000033401e1d7816 */ /* 0x000fe4000000001d */
[----:B0-----:R-:W-:Y:S02]  /*2d50*/  PRMT R25, R26, 0x3340, R25 ;  /* 0x000033401a197816 */ /* 0x001fe40000000019 */
[----:B-1----:R-:W-:-:S04]  /*2d60*/  PRMT R6, R7, 0x3340, R6 ;  /* 0x0000334007067816 */ /* 0x002fc80000000006 */
[----:B------:R-:W-:Y:S02]  /*2d70*/  PRMT R21, R21, 0x5410, R6 ;  /* 0x0000541015157816 */ /* 0x000fe40000000006 */
[----:B--2---:R-:W-:Y:S02]  /*2d80*/  PRMT R28, R28, 0x3340, R27 ;  /* 0x000033401c1c7816 */ /* 0x004fe4000000001b */
[----:B---3--:R-:W-:Y:S01]  /*2d90*/  PRMT R32, R32, 0x3340, R31 ;  /* 0x0000334020207816 */ /* 0x008fe2000000001f */
[----:B------:R-:W-:Y:S01]  /*2da0*/  IDP.4A.S8.S8 R12, R21, R12, R18 ;  /* 0x0000000c150c7226 */ /* 0x000fe20000000612 */
[----:B------:R-:W-:Y:S02]  /*2db0*/  PRMT R25, R28, 0x5410, R25 ;  /* 0x000054101c197816 */ /* 0x000fe40000000019 */
[----:B------:R-:W-:Y:S02]  /*2dc0*/  PRMT R29, R32, 0x5410, R29 ;  /* 0x00005410201d7816 */ /* 0x000fe4000000001d */
[----:B----4-:R-:W-:Y:S01]  /*2dd0*/  PRMT R33, R34, 0x3340, R33 ;  /* 0x0000334022217816 */ /* 0x010fe20000000021 */
[----:B------:R-:W-:Y:S01]  /*2de0*/  IDP.4A.S8.S8 R13, R25, R13, R12 ;  /* 0x0000000d190d7226 */ /* 0x000fe2000000060c */
[----:B-----5:R-:W-:-:S03]  /*2df0*/  PRMT R36, R36, 0x3340, R35 ;  /* 0x0000334024247816 */ /* 0x020fc60000000023 */
[----:B------:R-:W-:Y:S01]  /*2e00*/  IDP.4A.S8.S8 R14, R29, R14, R13 ;  /* 0x0000000e1d0e7226 */ /* 0x000fe2000000060d */
[----:B------:R-:W-:-:S05]  /*2e10*/  PRMT R33, R36, 0x5410, R33 ;  /* 0x0000541024217816 */ /* 0x000fca0000000021 */
[----:B------:R-:W-:Y:S01]  /*2e20*/  IDP.4A.S8.S8 R7, R33, R15, R14 ;  /* 0x0000000f21077226 */ /* 0x000fe2000000060e */
[----:B------:R-:W-:Y:S06]  /*2e30*/  @P0 BRA `(.L_x_11) ;  /* 0xfffffff400d00947 */ /* 0x000fec000383ffff */
[----:B------:R-:W0:Y:S01]  /*2e40*/  LDC.64 R14, c[0x0][0x3e0] ;  /* 0x0000f800ff0e7b82 */ /* 0x000e220000000a00 */
[----:B------:R-:W-:Y:S01]  /*2e50*/  I2FP.F32.S32 R7, R7 ;  /* 0x0000000700077245 */ /* 0x000fe20000201400 */
[----:B------:R-:W-:Y:S01]  /*2e60*/  BSSY.RECONVERGENT B1, `(.L_x_12) ;  /* 0x000000f000017945 */ /* 0x000fe20003800200 */
[----:B0-----:R-:W0:Y:S03]  /*2e70*/  MUFU.RCP R4, R15 ;  /* 0x0000000f00047308 */ /* 0x001e260000001000 */
[----:B------:R-:W-:-:S05]  /*2e80*/  FMUL R7, R7, R14 ;  /* 0x0000000e07077220 */ /* 0x000fca0000400000 */
[----:B------:R-:W1:Y:S01]  /*2e90*/  FCHK P0, R7, R15 ;  /* 0x0000000f07007302 */ /* 0x000e620000000000 */
[----:B0-----:R-:W-:-:S04]  /*2ea0*/  FFMA R13, R4, -R15, 1 ;  /* 0x3f800000040d7423 */ /* 0x001fc8000000080f */
[----:B------:R-:W-:-:S04]  /*2eb0*/  FFMA R4, R4, R13, R4 ;  /* 0x0000000d04047223 */ /* 0x000fc80000000004 */
[----:B------:R-:W-:-:S04]  /*2ec0*/  FFMA R6, R7, R4, RZ ;  /* 0x0000000407067223 */ /* 0x000fc800000000ff */
[----:B------:R-:W-:-:S04]  /*2ed0*/  FFMA R13, R6, -R15, R7 ;  /* 0x8000000f060d7223 */ /* 0x000fc80000000007 */
[----:B------:R-:W-:Y:S01]  /*2ee0*/  FFMA R4, R4, R13, R6 ;  /* 0x0000000d04047223 */ /* 0x000fe20000000006 */
[----:B-1----:R-:W-:Y:S06]  /*2ef0*/  @!P0 BRA `(.L_x_13) ;  /* 0x0000000000148947 */ /* 0x002fec0003800000 */
[----:B------:R-:W0:Y:S01]  /*2f00*/  LDCU UR4, c[0x0][0x3e4] ;  /* 0x00007c80ff0477ac */ /* 0x000e220008000800 */
[----:B------:R-:W-:Y:S02]  /*2f10*/  MOV R18, 0x2f40 ;  /* 0x00002f4000127802 */ /* 0x000fe40000000f00 */
[----:B0-----:R-:W-:-:S07]  /*2f20*/  MOV R6, UR4 ;  /* 0x0000000400067c02 */ /* 0x001fce0008000f00 */
[----:B------:R-:W-:Y:S05]  /*2f30*/  CALL.REL.NOINC `($__internal_1_$__cuda_sm3x_div_rn_noftz_f32_slowpath) ;  /* 0x000000a0005c7944 */ /* 0x000fea0003c00000 */
[----:B------:R-:W-:-:S07]  /*2f40*/  MOV R4, R15 ;  /* 0x0000000f00047202 */ /* 0x000fce0000000f00 */
.L_x_13:
[----:B------:R-:W-:Y:S05]  /*2f50*/  BSYNC.RECONVERGENT B1 ;  /* 0x0000000000017941 */ /* 0x000fea0003800200 */
.L_x_12:
[----:B------:R-:W-:Y:S01]  /*2f60*/  HFMA2 R13, -RZ, RZ, 0.96630859375, -0.0022525787353515625 ;  /* 0x3bbb989dff0d7431 */ /* 0x000fe200000001ff */
[----:B------:R-:W-:Y:S01]  /*2f70*/  FMNMX R16, R4, R5, !PT ;  /* 0x0000000504107209 */ /* 0x000fe20007800000 */
[----:B------:R-:W0:Y:S01]  /*2f80*/  S2UR UR5, SR_CgaCtaId ;  /* 0x00000000000579c3 */ /* 0x000e220000008800 */
[----:B------:R-:W-:Y:S01]  /*2f90*/  MOV R14, 0x437c0000 ;  /* 0x437c0000000e7802 */ /* 0x000fe20000000f00 */
[----:B------:R-:W-:Y:S02]  /*2fa0*/  UMOV UR4, 0x400 ;  /* 0x0000040000047882 */ /* 0x000fe40000000000 */
[C---:B------:R-:W-:Y:S01]  /*2fb0*/  FADD R6, -R16.reuse, R4 ;  /* 0x0000000410067221 */ /* 0x040fe20000000100 */
[----:B------:R-:W-:Y:S01]  /*2fc0*/  FADD R4, -R16, R5 ;  /* 0x0000000510047221 */ /* 0x000fe20000000100 */
[----:B------:R-:W-:Y:S02]  /*2fd0*/  UIADD3 UR4, UPT, UPT, UR4, 0x3000, URZ ;  /* 0x0000300004047890 */ /* 0x000fe4000fffe0ff */
[-C--:B------:R-:W-:Y:S01]  /*2fe0*/  FFMA.SAT R7, R6, R13.reuse, 0.5 ;  /* 0x3f00000006077423 */ /* 0x080fe2000000200d */
[----:B------:R-:W-:-:S03]  /*2ff0*/  FFMA.SAT R5, R4, R13, 0.5 ;  /* 0x3f00000004057423 */ /* 0x000fc6000000200d */
[-C--:B------:R-:W-:Y:S01]  /*3000*/  FFMA.RM R12, R7, R14.reuse, 12582913 ;  /* 0x4b400001070c7423 */ /* 0x080fe2000000400e */
[----:B------:R-:W-:-:S03]  /*3010*/  FFMA.RM R5, R5, R14, 12582913 ;  /* 0x4b40000105057423 */ /* 0x000fc6000000400e */
[C---:B------:R-:W-:Y:S01]  /*3020*/  FADD R7, R12.reuse, -12583039 ;  /* 0xcb40007f0c077421 */ /* 0x040fe20000000000 */
[----:B------:R-:W-:-:S03]  /*3030*/  SHF.L.U32 R12, R12, 0x17, RZ ;  /* 0x000000170c0c7819 */ /* 0x000fc600000006ff */
[C---:B------:R-:W-:Y:S01]  /*3040*/  FFMA R13, R6.reuse, 1.4426950216293334961, -R7 ;  /* 0x3fb8aa3b060d7823 */ /* 0x040fe20000000807 */
[C---:B------:R-:W-:Y:S01]  /*3050*/  FADD R7, R5.reuse, -12583039 ;  /* 0xcb40007f05077421 */ /* 0x040fe20000000000 */
[----:B------:R-:W-:Y:S02]  /*3060*/  SHF.L.U32 R5, R5, 0x17, RZ ;  /* 0x0000001705057819 */ /* 0x000fe400000006ff */
[----:B------:R-:W-:Y:S01]  /*3070*/  FFMA R13, R6, 1.925963033500011079e-08, R13 ;  /* 0x32a57060060d7823 */ /* 0x000fe2000000000d */
[----:B------:R-:W-:Y:S01]  /*3080*/  FFMA R7, R4, 1.4426950216293334961, -R7 ;  /* 0x3fb8aa3b04077823 */ /* 0x000fe20000000807 */
[----:B0-----:R-:W-:-:S03]  /*3090*/  ULEA UR4, UR5, UR4, 0x18 ;  /* 0x0000000405047291 */ /* 0x001fc6000f8ec0ff */
[----:B------:R-:W-:Y:S01]  /*30a0*/  FFMA R7, R4, 1.925963033500011079e-08, R7 ;  /* 0x32a5706004077823 */ /* 0x000fe20000000007 */
[----:B------:R-:W0:Y:S02]  /*30b0*/  MUFU.EX2 R13, R13 ;  /* 0x0000000d000d7308 */ /* 0x000e240000000800 */
[----:B------:R-:W-:Y:S01]  /*30c0*/  LEA R46, R24, UR4, 0x8 ;  /* 0x00000004182e7c11 */ /* 0x000fe2000f8e40ff */
[----:B------:R-:W-:-:S05]  /*30d0*/  UMOV UR4, URZ ;  /* 0x000000ff00047c82 */ /* 0x000fca0008000000 */
[----:B------:R-:W1:Y:S01]  /*30e0*/  MUFU.EX2 R4, R7 ;  /* 0x0000000700047308 */ /* 0x000e620000000800 */
[----:B0-----:R-:W-:Y:S01]  /*30f0*/  FMUL R45, R12, R13 ;  /* 0x0000000d0c2d7220 */ /* 0x001fe20000400000 */
[----:B-1----:R-:W-:-:S04]  /*3100*/  FMUL R44, R5, R4 ;  /* 0x00000004052c7220 */ /* 0x002fc80000400000 */
[----:B------:R-:W-:-:S07]  /*3110*/  FFMA R2, R44, R2, R45 ;  /* 0x000000022c027223 */ /* 0x000fce000000002d */
.L_x_14:
[----:B0-----:R-:W-:Y:S01]  /*3120*/  MOV R17, UR4 ;  /* 0x0000000400117c02 */ /* 0x001fe20008000f00 */
[----:B------:R-:W0:Y:S03]  /*3130*/  LDS.S8 R18, [R46+UR4] ;  /* 0x000000042e127984 */ /* 0x000e260008000200 */
[----:B------:R-:W-:Y:S01]  /*3140*/  LEA R17, R17, R0, 0x2 ;  /* 0x0000000011117211 */ /* 0x000fe200078e10ff */
[----:B------:R-:W1:Y:S04]  /*3150*/  LDS.S8 R26, [R46+UR4+0x2] ;  /* 0x000002042e1a7984 */ /* 0x000e680008000200 */
[----:B------:R-:W2:Y:S04]  /*3160*/  LDL.128 R20, [R17] ;  /* 0x0000000011147983 */ /* 0x000ea80000100c00 */
[----:B------:R-:W3:Y:S04]  /*3170*/  LDL.128 R28, [R17+0x10] ;  /* 0x00001000111c7983 */ /* 0x000ee80000100c00 */
[----:B------:R-:W4:Y:S04]  /*3180*/  LDL.128 R12, [R17+0x20] ;  /* 0x00002000110c7983 */ /* 0x000f280000100c00 */
[----:B------:R-:W5:Y:S04]  /*3190*/  LDL.128 R4, [R17+0x30] ;  /* 0x0000300011047983 */ /* 0x000f680000100c00 */
[----:B------:R-:W1:Y:S04]  /*31a0*/  LDS.S8 R19, [R46+UR4+0x1] ;  /* 0x000001042e137984 */ /* 0x000e680008000200 */
[----:B------:R-:W1:Y:S04]  /*31b0*/  LDS.S8 R27, [R46+UR4+0x3] ;  /* 0x000003042e1b7984 */ /* 0x000e680008000200 */
[----:B------:R-:W1:Y:S04]  /*31c0*/  LDS.S8 R32, [R46+UR4+0x4] ;  /* 0x000004042e207984 */ /* 0x000e680008000200 */
[----:B------:R-:W1:Y:S04]  /*31d0*/  LDS.S8 R33, [R46+UR4+0x5] ;  /* 0x000005042e217984 */ /* 0x000e680008000200 */
[----:B------:R-:W1:Y:S01]  /*31e0*/  LDS.S8 R34, [R46+UR4+0x6] ;  /* 0x000006042e227984 */ /* 0x000e620008000200 */
[----:B0-----:R-:W0:Y:S03]  /*31f0*/  I2F.S16 R18, R18 ;  /* 0x0000001200127306 */ /* 0x001e260000101400 */
[----:B------:R-:W0:Y:S04]  /*3200*/  LDS.S8 R35, [R46+UR4+0x7] ;  /* 0x000007042e237984 */ /* 0x000e280008000200 */
[----:B------:R-:W0:Y:S01]  /*3210*/  LDS.S8 R36, [R46+UR4+0x8] ;  /* 0x000008042e247984 */ /* 0x000e220008000200 */
[----:B-1----:R-:W-:Y:S03]  /*3220*/  I2F.S16 R26, R26 ;  /* 0x0000001a001a7306 */ /* 0x002fe60000101400 */
[----:B------:R-:W1:Y:S04]  /*3230*/  LDS.S8 R37, [R46+UR4+0x9] ;  /* 0x000009042e257984 */ /* 0x000e680008000200 */
[----:B------:R-:W1:Y:S04]  /*3240*/  LDS.S8 R38, [R46+UR4+0xa] ;  /* 0x00000a042e267984 */ /* 0x000e680008000200 */
[----:B------:R-:W1:Y:S04]  /*3250*/  LDS.S8 R39, [R46+UR4+0xb] ;  /* 0x00000b042e277984 */ /* 0x000e680008000200 */
[----:B------:R-:W1:Y:S01]  /*3260*/  LDS.S8 R40, [R46+UR4+0xc] ;  /* 0x00000c042e287984 */ /* 0x000e620008000200 */
[----:B------:R0:W0:Y:S03]  /*3270*/  I2F.S16 R25, R19 ;  /* 0x0000001300197306 */ /* 0x0000260000101400 */
[----:B------:R-:W1:Y:S04]  /*3280*/  LDS.S8 R41, [R46+UR4+0xd] ;  /* 0x00000d042e297984 */ /* 0x000e680008000200 */
[----:B------:R-:W1:Y:S01]  /*3290*/  LDS.S8 R42, [R46+UR4+0xe] ;  /* 0x00000e042e2a7984 */ /* 0x000e620008000200 */
[----:B------:R-:W-:Y:S01]  /*32a0*/  I2F.S16 R27, R27 ;  /* 0x0000001b001b7306 */ /* 0x000fe20000101400 */
[----:B0-----:R-:W-:-:S02]  /*32b0*/  FMUL R19, R45, R18 ;  /* 0x000000122d137220 */ /* 0x001fc40000400000 */
[----:B------:R-:W0:Y:S01]  /*32c0*/  LDS.S8 R43, [R46+UR4+0xf] ;  /* 0x00000f042e2b7984 */ /* 0x000e220008000200 */
[----:B------:R-:W-:Y:S01]  /*32d0*/  UIADD3 UR4, UPT, UPT, UR4, 0x10, URZ ;  /* 0x0000001004047890 */ /* 0x000fe2000fffe0ff */
[----:B------:R-:W-:-:S03]  /*32e0*/  FMUL R18, R45, R25 ;  /* 0x000000192d127220 */ /* 0x000fc60000400000 */
[----:B------:R-:W1:Y:S01]  /*32f0*/  I2F.S16 R32, R32 ;  /* 0x0000002000207306 */ /* 0x000e620000101400 */
[----:B------:R-:W-:-:S07]  /*3300*/  UISETP.NE.AND UP0, UPT, UR4, 0x100, UPT ;  /* 0x000001000400788c */ /* 0x000fce000bf05270 */
[----:B------:R-:W2:Y:S01]  /*3310*/  I2F.S16 R33, R33 ;  /* 0x0000002100217306 */ /* 0x000ea20000101400 */
[----:B-1----:R-:W-:-:S07]  /*3320*/  FMUL R25, R45, R32 ;  /* 0x000000202d197220 */ /* 0x002fce0000400000 */
[----:B------:R-:W1:Y:S08]  /*3330*/  I2F.S16 R34, R34 ;  /* 0x0000002200227306 */ /* 0x000e700000101400 */
[----:B------:R-:W1:Y:S08]  /*3340*/  I2F.S16 R35, R35 ;  /* 0x0000002300237306 */ /* 0x000e700000101400 */
[----:B------:R-:W3:Y:S08]  /*3350*/  I2F.S16 R36, R36 ;  /* 0x0000002400247306 */ /* 0x000ef00000101400 */
[----:B------:R-:W3:Y:S08]  /*3360*/  I2F.S16 R37, R37 ;  /* 0x0000002500257306 */ /* 0x000ef00000101400 */
[----:B------:R-:W3:Y:S08]  /*3370*/  I2F.S16 R38, R38 ;  /* 0x0000002600267306 */ /* 0x000ef00000101400 */
[----:B------:R-:W3:Y:S08]  /*3380*/  I2F.S16 R39, R39 ;  /* 0x0000002700277306 */ /* 0x000ef00000101400 */
[----:B------:R-:W4:Y:S08]  /*3390*/  I2F.S16 R40, R40 ;  /* 0x0000002800287306 */ /* 0x000f300000101400 */
[----:B------:R-:W4:Y:S08]  /*33a0*/  I2F.S16 R41, R41 ;  /* 0x0000002900297306 */ /* 0x000f300000101400 */
[----:B------:R-:W4:Y:S08]  /*33b0*/  I2F.S16 R42, R42 ;  /* 0x0000002a002a7306 */ /* 0x000f300000101400 */
[----:B0-----:R-:W0:Y:S01]  /*33c0*/  I2F.S16 R43, R43 ;  /* 0x0000002b002b7306 */ /* 0x001e220000101400 */
[C---:B--2---:R-:W-:Y:S01]  /*33d0*/  FFMA R20, R44.reuse, R20, R19 ;  /* 0x000000142c147223 */ /* 0x044fe20000000013 */
[C---:B------:R-:W-:Y:S01]  /*33e0*/  FMUL R19, R45.reuse, R26 ;  /* 0x0000001a2d137220 */ /* 0x040fe20000400000 */
[C---:B------:R-:W-:Y:S01]  /*33f0*/  FMUL R26, R45.reuse, R27 ;  /* 0x0000001b2d1a7220 */ /* 0x040fe20000400000 */
[C---:B------:R-:W-:Y:S01]  /*3400*/  FFMA R21, R44.reuse, R21, R18 ;  /* 0x000000152c157223 */ /* 0x040fe20000000012 */
[C---:B------:R-:W-:Y:S01]  /*3410*/  FMUL R18, R45.reuse, R33 ;  /* 0x000000212d127220 */ /* 0x040fe20000400000 */
[C---:B------:R-:W-:Y:S01]  /*3420*/  FFMA R22, R44.reuse, R22, R19 ;  /* 0x000000162c167223 */ /* 0x040fe20000000013 */
[C---:B------:R-:W-:Y:S01]  /*3430*/  FFMA R23, R44.reuse, R23, R26 ;  /* 0x000000172c177223 */ /* 0x040fe2000000001a */
[C---:B-1----:R-:W-:Y:S01]  /*3440*/  FMUL R19, R45.reuse, R34 ;  /* 0x000000222d137220 */ /* 0x042fe20000400000 */
[C---:B------:R-:W-:Y:S01]  /*3450*/  FMUL R26, R45.reuse, R35 ;  /* 0x000000232d1a7220 */ /* 0x040fe20000400000 */
[C---:B---3--:R-:W-:Y:S01]  /*3460*/  FFMA R28, R44.reuse, R28, R25 ;  /* 0x0000001c2c1c7223 */ /* 0x048fe20000000019 */
[C---:B------:R-:W-:Y:S01]  /*3470*/  FFMA R29, R44.reuse, R29, R18 ;  /* 0x0000001d2c1d7223 */ /* 0x040fe20000000012 */
[C---:B------:R-:W-:Y:S01]  /*3480*/  FFMA R30, R44.reuse, R30, R19 ;  /* 0x0000001e2c1e7223 */ /* 0x040fe20000000013 */
[C---:B------:R-:W-:Y:S01]  /*3490*/  FFMA R31, R44.reuse, R31, R26 ;  /* 0x0000001f2c1f7223 */ /* 0x040fe2000000001a */
[C---:B------:R-:W-:Y:S01]  /*34a0*/  FMUL R19, R45.reuse, R36 ;  /* 0x000000242d137220 */ /* 0x040fe20000400000 */
[C---:B------:R-:W-:Y:S01]  /*34b0*/  FMUL R18, R45.reuse, R37 ;  /* 0x000000252d127220 */ /* 0x040fe20000400000 */
[C---:B------:R-:W-:Y:S01]  /*34c0*/  FMUL R25, R45.reuse, R38 ;  /* 0x000000262d197220 */ /* 0x040fe20000400000 */
[C---:B------:R-:W-:Y:S01]  /*34d0*/  FMUL R26, R45.reuse, R39 ;  /* 0x000000272d1a7220 */ /* 0x040fe20000400000 */
[C---:B----4-:R-:W-:Y:S01]  /*34e0*/  FFMA R12, R44.reuse, R12, R19 ;  /* 0x0000000c2c0c7223 */ /* 0x050fe20000000013 */
[C---:B------:R-:W-:Y:S01]  /*34f0*/  FFMA R13, R44.reuse, R13, R18 ;  /* 0x0000000d2c0d7223 */ /* 0x040fe20000000012 */
[C---:B------:R-:W-:Y:S01]  /*3500*/  FFMA R14, R44.reuse, R14, R25 ;  /* 0x0000000e2c0e7223 */ /* 0x040fe20000000019 */
[C---:B------:R-:W-:Y:S01]  /*3510*/  FFMA R15, R44.reuse, R15, R26 ;  /* 0x0000000f2c0f7223 */ /* 0x040fe2000000001a */
[C---:B------:R-:W-:Y:S01]  /*3520*/  FMUL R19, R45.reuse, R40 ;  /* 0x000000282d137220 */ /* 0x040fe20000400000 */
[C---:B------:R-:W-:Y:S01]  /*3530*/  FMUL R18, R45.reuse, R41 ;  /* 0x000000292d127220 */ /* 0x040fe20000400000 */
[C---:B------:R-:W-:Y:S01]  /*3540*/  FMUL R25, R45.reuse, R42 ;  /* 0x0000002a2d197220 */ /* 0x040fe20000400000 */
[----:B0-----:R-:W-:Y:S01]  /*3550*/  FMUL R26, R45, R43 ;  /* 0x0000002b2d1a7220 */ /* 0x001fe20000400000 */
[C---:B-----5:R-:W-:Y:S01]  /*3560*/  FFMA R4, R44.reuse, R4, R19 ;  /* 0x000000042c047223 */ /* 0x060fe20000000013 */
[C---:B------:R-:W-:Y:S01]  /*3570*/  FFMA R5, R44.reuse, R5, R18 ;  /* 0x000000052c057223 */ /* 0x040fe20000000012 */
[C---:B------:R-:W-:Y:S01]  /*3580*/  FFMA R6, R44.reuse, R6, R25 ;  /* 0x000000062c067223 */ /* 0x040fe20000000019 */
[----:B------:R-:W-:Y:S01]  /*3590*/  FFMA R7, R44, R7, R26 ;  /* 0x000000072c077223 */ /* 0x000fe2000000001a */
[----:B------:R0:W-:Y:S04]  /*35a0*/  STL.128 [R17], R20 ;  /* 0x0000001411007387 */ /* 0x0001e80000100c00 */
[----:B------:R0:W-:Y:S04]  /*35b0*/  STL.128 [R17+0x10], R28 ;  /* 0x0000101c11007387 */ /* 0x0001e80000100c00 */
[----:B------:R0:W-:Y:S04]  /*35c0*/  STL.128 [R17+0x20], R12 ;  /* 0x0000200c11007387 */ /* 0x0001e80000100c00 */
[----:B------:R0:W-:Y:S01]  /*35d0*/  STL.128 [R17+0x30], R4 ;  /* 0x0000300411007387 */ /* 0x0001e20000100c00 */
[----:B------:R-:W-:Y:S05]  /*35e0*/  BRA.U UP0, `(.L_x_14) ;  /* 0xfffffff900cc7547 */ /* 0x000fea000b83ffff */
[----:B------:R-:W-:Y:S02]  /*35f0*/  IADD3 R24, PT, PT, R24, 0x1, RZ ;  /* 0x0000000118187810 */ /* 0x000fe40007ffe0ff */
[----:B0-----:R-:W-:Y:S02]  /*3600*/  MOV R5, R16 ;  /* 0x0000001000057202 */ /* 0x001fe40000000f00 */
[----:B------:R-:W-:-:S04]  /*3610*/  IADD3 R4, PT, PT, R24, R11, RZ ;  /* 0x0000000b18047210 */ /* 0x000fc80007ffe0ff */
[----:B------:R-:W-:-:S04]  /*3620*/  ISETP.GT.AND P0, PT, R4, R3, PT ;  /* 0x000000030400720c */ /* 0x000fc80003f04270 */
[----:B------:R-:W-:-:S13]  /*3630*/  ISETP.GE.OR P0, PT, R24, R10, P0 ;  /* 0x0000000a1800720c */ /* 0x000fda0000706670 */
[----:B------:R-:W-:Y:S05]  /*3640*/  @!P0 BRA `(.L_x_15) ;  /* 0xffffffec00b48947 */ /* 0x000fea000383ffff */
.L_x_10:
[----:B------:R-:W-:Y:S05]  /*3650*/  BSYNC.RECONVERGENT B0 ;  /* 0x0000000000007941 */ /* 0x000fea0003800200 */
.L_x_9:
[----:B------:R-:W-:Y:S05]  /*3660*/  @!P1 BRA `(.L_x_16) ;  /* 0xffffffe400cc9947 */ /* 0x000fea000383ffff */
[----:B------:R-:W2:Y:S04]  /*3670*/  LDL.128 R248, [R1+0x3d0] ;  /* 0x0003d00001f87983 */ /* 0x000ea80000100c00 */
[----:B------:R0:W5:Y:S04]  /*3680*/  LDL.128 R244, [R1] ;  /* 0x0000000001f47983 */ /* 0x0001680000100c00 */
[----:B------:R0:W5:Y:S04]  /*3690*/  LDL.128 R240, [R1+0x10] ;  /* 0x0000100001f07983 */ /* 0x0001680000100c00 */
        /* <DEDUP_REMOVED lines=59> */
[----:B--2---:R2:W-:Y:S04]  /*3a50*/  STL.128 [R1+0xd00], R248 ;  /* 0x000d00f801007387 */ /* 0x0045e80000100c00 */
[----:B--2---:R-:W2:Y:S04]  /*3a60*/  LDL.128 R248, [R1+0x3e0] ;  /* 0x0003e00001f87983 */ /* 0x004ea80000100c00 */
[----:B--2---:R2:W-:Y:S04]  /*3a70*/  STL.128 [R1+0xd10], R248 ;  /* 0x000d10f801007387 */ /* 0x0045e80000100c00 */
[----:B--2---:R-:W2:Y:S04]  /*3a80*/  LDL.128 R248, [R1+0x3f0] ;  /* 0x0003f00001f87983 */ /* 0x004ea80000100c00 */
[----:B--2---:R0:W-:Y:S02]  /*3a90*/  STL.128 [R1+0xd20], R248 ;  /* 0x000d20f801007387 */ /* 0x0041e40000100c00 */
.L_x_2:
[----:B------:R-:W-:Y:S01]  /*3aa0*/  IADD3 R3, PT, PT, R2, 0x1800000, RZ ;  /* 0x0180000002037810 */ /* 0x000fe20007ffe0ff */
[----:B------:R-:W-:Y:S03]  /*3ab0*/  BSSY.RECONVERGENT B0, `(.L_x_17) ;  /* 0x000000b000007945 */ /* 0x000fe60003800200 */
[----:B------:R-:W-:-:S04]  /*3ac0*/  LOP3.LUT R3, R3, 0x7f800000, RZ, 0xc0, !PT ;  /* 0x7f80000003037812 */ /* 0x000fc800078ec0ff */
[----:B------:R-:W-:-:S13]  /*3ad0*/  ISETP.GT.U32.AND P0, PT, R3, 0x1ffffff, PT ;  /* 0x01ffffff0300780c */ /* 0x000fda0003f04070 */
[----:B------:R-:W-:Y:S05]  /*3ae0*/  @P0 BRA `(.L_x_18) ;  /* 0x00000000000c0947 */ /* 0x000fea0003800000 */
[----:B01---5:R-:W-:Y:S05]  /*3af0*/  CALL.REL.NOINC `($__internal_0_$__cuda_sm20_rcp_rn_f32_slowpath) ;  /* 0x0000009000907944 */ /* 0x023fea0003c00000 */
[----:B------:R-:W-:Y:S01]  /*3b00*/  MOV R3, R248 ;  /* 0x000000f800037202 */ /* 0x000fe20000000f00 */
[----:B------:R-:W-:Y:S06]  /*3b10*/  BRA `(.L_x_19) ;  /* 0x0000000000107947 */ /* 0x000fec0003800000 */
.L_x_18:
[----:B------:R-:W2:Y:S02]  /*3b20*/  MUFU.RCP R3, R2 ;  /* 0x0000000200037308 */ /* 0x000ea40000001000 */
[----:B--2---:R-:W-:-:S04]  /*3b30*/  FFMA R2, R3, R2, -1 ;  /* 0xbf80000003027423 */ /* 0x004fc80000000002 */
[----:B------:R-:W-:-:S04]  /*3b40*/  FADD.FTZ R2, -R2, -RZ ;  /* 0x800000ff02027221 */ /* 0x000fc80000010100 */
[----:B------:R-:W-:-:S07]  /*3b50*/  FFMA R3, R3, R2, R3 ;  /* 0x0000000203037223 */ /* 0x000fce0000000003 */
.L_x_19:
[----:B------:R-:W-:Y:S05]  /*3b60*/  BSYNC.RECONVERGENT B0 ;  /* 0x0000000000007941 */ /* 0x000fea0003800200 */
.L_x_17:
[C---:B-----5:R-:W-:Y:S01]  /*3b70*/  FMUL R244, R3.reuse, R244 ;  /* 0x000000f403f47220 */ /* 0x060fe20000400000 */
[C---:B------:R-:W-:Y:S01]  /*3b80*/  FMUL R245, R3.reuse, R245 ;  /* 0x000000f503f57220 */ /* 0x040fe20000400000 */
[C---:B------:R-:W-:Y:S01]  /*3b90*/  FMUL R246, R3.reuse, R246 ;  /* 0x000000f603f67220 */ /* 0x040fe20000400000 */
[C---:B------:R-:W-:Y:S01]  /*3ba0*/  FMUL R247, R3.reuse, R247 ;  /* 0x000000f703f77220 */ /* 0x040fe20000400000 */
[C---:B------:R-:W-:Y:S01]  /*3bb0*/  FMUL R240, R3.reuse, R240 ;  /* 0x000000f003f07220 */ /* 0x040fe20000400000 */
[C---:B------:R-:W-:Y:S01]  /*3bc0*/  FMUL R241, R3.reuse, R241 ;  /* 0x000000f103f17220 */ /* 0x040fe20000400000 */
[C---:B------:R-:W-:Y:S01]  /*3bd0*/  FMUL R242, R3.reuse, R242 ;  /* 0x000000f203f27220 */ /* 0x040fe20000400000 */
[C---:B------:R-:W-:Y:S01]  /*3be0*/  FMUL R243, R3.reuse, R243 ;  /* 0x000000f303f37220 */ /* 0x040fe20000400000 */
[----:B------:R2:W-:Y:S04]  /*3bf0*/  STL.128 [R1], R244 ;  /* 0x000000f401007387 */ /* 0x0005e80000100c00 */
[----:B------:R3:W-:Y:S04]  /*3c00*/  STL.128 [R1+0x10], R240 ;  /* 0x000010f001007387 */ /* 0x0007e80000100c00 */
[----:B------:R-:W4:Y:S04]  /*3c10*/  LDL.LU R252, [R1+0xd18] ;  /* 0x000d180001fc7983 */ /* 0x000f280000300800 */
[----:B0-----:R-:W4:Y:S04]  /*3c20*/  LDL.LU R251, [R1+0xd1c] ;  /* 0x000d1c0001fb7983 */ /* 0x001f280000300800 */
[----:B------:R-:W4:Y:S04]  /*3c30*/  LDL.LU R250, [R1+0xd20] ;  /* 0x000d200001fa7983 */ /* 0x000f280000300800 */
[----:B------:R-:W4:Y:S04]  /*3c40*/  LDL.LU R249, [R1+0xd24] ;  /* 0x000d240001f97983 */ /* 0x000f280000300800 */
[----:B------:R-:W4:Y:S04]  /*3c50*/  LDL.LU R248, [R1+0xd28] ;  /* 0x000d280001f87983 */ /* 0x000f280000300800 */
[----:B------:R-:W4:Y:S04]  /*3c60*/  LDL.LU R2, [R1+0xd2c] ;  /* 0x000d2c0001027983 */ /* 0x000f280000300800 */
[----:B--2---:R-:W2:Y:S04]  /*3c70*/  LDL.LU R244, [R1+0xd08] ;  /* 0x000d080001f47983 */ /* 0x004ea80000300800 */
[----:B------:R-:W2:Y:S04]  /*3c80*/  LDL.LU R245, [R1+0xd0c] ;  /* 0x000d0c0001f57983 */ /* 0x000ea80000300800 */
[----:B------:R-:W2:Y:S04]  /*3c90*/  LDL.LU R246, [R1+0xd10] ;  /* 0x000d100001f67983 */ /* 0x000ea80000300800 */
[----:B------:R-:W2:Y:S04]  /*3ca0*/  LDL.LU R247, [R1+0xd14] ;  /* 0x000d140001f77983 */ /* 0x000ea80000300800 */
[----:B---3--:R-:W3:Y:S04]  /*3cb0*/  LDL.LU R242, [R1+0xd00] ;  /* 0x000d000001f27983 */ /* 0x008ee80000300800 */
[----:B------:R-:W3:Y:S01]  /*3cc0*/  LDL.LU R243, [R1+0xd04] ;  /* 0x000d040001f37983 */ /* 0x000ee20000300800 */
[C---:B------:R-:W-:Y:S01]  /*3cd0*/  FMUL R236, R3.reuse, R236 ;  /* 0x000000ec03ec7220 */ /* 0x040fe20000400000 */
        /* <DEDUP_REMOVED lines=11> */
[----:B------:R-:W-:Y:S01]  /*3d90*/  STL.128 [R1+0x20], R236 ;  /* 0x000020ec01007387 */ /* 0x000fe20000100c00 */
[C---:B------:R-:W-:Y:S01]  /*3da0*/  FMUL R224, R3.reuse, R224 ;  /* 0x000000e003e07220 */ /* 0x040fe20000400000 */
[C---:B------:R-:W-:Y:S01]  /*3db0*/  FMUL R225, R3.reuse, R225 ;  /* 0x000000e103e17220 */ /* 0x040fe20000400000 */
[C---:B------:R-:W-:Y:S01]  /*3dc0*/  FMUL R226, R3.reuse, R226 ;  /* 0x000000e203e27220 */ /* 0x040fe20000400000 */
[----:B------:R4:W-:Y:S01]  /*3dd0*/  STL.128 [R1+0x30], R232 ;  /* 0x000030e801007387 */ /* 0x0009e20000100c00 */
[C---:B------:R-:W-:Y:S01]  /*3de0*/  FMUL R227, R3.reuse, R227 ;  /* 0x000000e303e37220 */ /* 0x040fe20000400000 */
[C---:B------:R-:W-:Y:S01]  /*3df0*/  FMUL R220, R3.reuse, R220 ;  /* 0x000000dc03dc7220 */ /* 0x040fe20000400000 */
[C---:B------:R-:W-:Y:S01]  /*3e00*/  FMUL R221, R3.reuse, R221 ;  /* 0x000000dd03dd7220 */ /* 0x040fe20000400000 */
[----:B------:R2:W-:Y:S01]  /*3e10*/  STL.128 [R1+0x40], R228 ;  /* 0x000040e401007387 */ /* 0x0005e20000100c00 */
        /* <DEDUP_REMOVED lines=218> */
[----:B------:R0:W-:Y:S01]  /*4bc0*/  STL.128 [R1+0x50], R224 ;  /* 0x000050e001007387 */ /* 0x0001e20000100c00 */
[----:B------:R-:W-:Y:S03]  /*4bd0*/  BSSY.RECONVERGENT B0, `(.L_x_20) ;  /* 0x000012e000007945 */ /* 0x000fe60003800200 */
[----:B------:R0:W-:Y:S04]  /*4be0*/  STL.128 [R1+0x60], R220 ;  /* 0x000060dc01007387 */ /* 0x0001e80000100c00 */
[----:B------:R0:W-:Y:S04]  /*4bf0*/  STL.128 [R1+0x70], R216 ;  /* 0x000070d801007387 */ /* 0x0001e80000100c00 */
[----:B------:R0:W-:Y:S01]  /*4c00*/  STL.128 [R1+0x80], R212 ;  /* 0x000080d401007387 */ /* 0x0001e20000100c00 */
[----:B----4-:R-:W-:-:S03]  /*4c10*/  FMUL R234, R3, R252 ;  /* 0x000000fc03ea7220 */ /* 0x010fc60000400000 */
[----:B------:R0:W-:Y:S01]  /*4c20*/  STL.128 [R1+0x90], R208 ;  /* 0x000090d001007387 */ /* 0x0001e20000100c00 */
[----:B------:R-:W-:Y:S01]  /*4c30*/  MOV R252, RZ ;  /* 0x000000ff00fc7202 */ /* 0x000fe20000000f00 */
[C---:B------:R-:W-:Y:S02]  /*4c40*/  FMUL R235, R3.reuse, R251 ;  /* 0x000000fb03eb7220 */ /* 0x040fe40000400000 */
[----:B------:R0:W-:Y:S01]  /*4c50*/  STL.128 [R1+0xa0], R204 ;  /* 0x0000a0cc01007387 */ /* 0x0001e20000100c00 */
[----:B------:R-:W-:-:S03]  /*4c60*/  FMUL R236, R3, R250 ;  /* 0x000000fa03ec7220 */ /* 0x000fc60000400000 */
[----:B------:R0:W-:Y:S01]  /*4c70*/  STL.128 [R1+0xb0], R200 ;  /* 0x0000b0c801007387 */ /* 0x0001e20000100c00 */
[----:B------:R-:W-:-:S03]  /*4c80*/  FMUL R237, R3, R249 ;  /* 0x000000f903ed7220 */ /* 0x000fc60000400000 */
[----:B------:R0:W-:Y:S01]  /*4c90*/  STL.128 [R1+0xc0], R196 ;  /* 0x0000c0c401007387 */ /* 0x0001e20000100c00 */
[----:B------:R-:W-:-:S03]  /*4ca0*/  FMUL R238, R3, R248 ;  /* 0x000000f803ee7220 */ /* 0x000fc60000400000 */
[----:B------:R0:W-:Y:S01]  /*4cb0*/  STL.128 [R1+0xd0], R192 ;  /* 0x0000d0c001007387 */ /* 0x0001e20000100c00 */
[----:B------:R-:W-:-:S03]  /*4cc0*/  FMUL R239, R3, R2 ;  /* 0x0000000203ef7220 */ /* 0x000fc60000400000 */
[----:B------:R0:W-:Y:S01]  /*4cd0*/  STL.128 [R1+0xe0], R188 ;  /* 0x0000e0bc01007387 */ /* 0x0001e20000100c00 */
[----:B--2---:R-:W-:-:S03]  /*4ce0*/  FMUL R230, R3, R244 ;  /* 0x000000f403e67220 */ /* 0x004fc60000400000 */
[----:B------:R0:W-:Y:S01]  /*4cf0*/  STL.128 [R1+0xf0], R184 ;  /* 0x0000f0b801007387 */ /* 0x0001e20000100c00 */
[----:B------:R-:W-:-:S03]  /*4d00*/  FMUL R231, R3, R245 ;  /* 0x000000f503e77220 */ /* 0x000fc60000400000 */
[----:B------:R0:W-:Y:S01]  /*4d10*/  STL.128 [R1+0x100], R180 ;  /* 0x000100b401007387 */ /* 0x0001e20000100c00 */
[----:B------:R-:W-:-:S03]  /*4d20*/  FMUL R232, R3, R246 ;  /* 0x000000f603e87220 */ /* 0x000fc60000400000 */
[----:B------:R0:W-:Y:S01]  /*4d30*/  STL.128 [R1+0x110], R176 ;  /* 0x000110b001007387 */ /* 0x0001e20000100c00 */
[----:B------:R-:W-:-:S03]  /*4d40*/  FMUL R233, R3, R247 ;  /* 0x000000f703e97220 */ /* 0x000fc60000400000 */
[----:B------:R0:W-:Y:S01]  /*4d50*/  STL.128 [R1+0x120], R172 ;  /* 0x000120ac01007387 */ /* 0x0001e20000100c00 */
[----:B---3--:R-:W-:-:S03]  /*4d60*/  FMUL R228, R3, R242 ;  /* 0x000000f203e47220 */ /* 0x008fc60000400000 */
[----:B------:R0:W-:Y:S01]  /*4d70*/  STL.128 [R1+0x130], R168 ;  /* 0x000130a801007387 */ /* 0x0001e20000100c00 */
[----:B------:R-:W-:-:S03]  /*4d80*/  FMUL R229, R3, R243 ;  /* 0x000000f303e57220 */ /* 0x000fc60000400000 */
[----:B------:R0:W-:Y:S01]  /*4d90*/  STL.128 [R1+0x140], R164 ;  /* 0x000140a401007387 */ /* 0x0001e20000100c00 */
[----:B------:R-:W-:-:S03]  /*4da0*/  HFMA2 R3, -RZ, RZ, 0, 0 ;  /* 0x00000000ff037431 */ /* 0x000fc600000001ff */
        /* <DEDUP_REMOVED lines=42> */
[----:B------:R0:W-:Y:S02]  /*5050*/  STL.128 [R1+0x3f0], R236 ;  /* 0x0003f0ec01007387 */ /* 0x0001e40000100c00 */
.L_x_21:
[----:B---3--:R-:W-:-:S05]  /*5060*/  IADD3 R2, PT, PT, R1, R252, RZ ;  /* 0x000000fc01027210 */ /* 0x008fca0007ffe0ff */
[----:B0-----:R-:W2:Y:S04]  /*5070*/  LDL.128 R212, [R2+0x400] ;  /* 0x0004000002d47983 */ /* 0x001ea80000100c00 */
[----:B------:R-:W2:Y:S04]  /*5080*/  LDL.128 R216, [R2] ;  /* 0x0000000002d87983 */ /* 0x000ea80000100c00 */
[----:B------:R-:W3:Y:S04]  /*5090*/  LDL.128 R4, [R2+0x410] ;  /* 0x0004100002047983 */ /* 0x000ee80000100c00 */
[----:B------:R-:W3:Y:S04]  /*50a0*/  LDL.128 R8, [R2+0x10] ;  /* 0x0000100002087983 */ /* 0x000ee80000100c00 */
[----:B------:R-:W4:Y:S04]  /*50b0*/  LDL.128 R12, [R2+0x420] ;  /* 0x00042000020c7983 */ /* 0x000f280000100c00 */
[----:B------:R-:W4:Y:S04]  /*50c0*/  LDL.128 R16, [R2+0x20] ;  /* 0x0000200002107983 */ /* 0x000f280000100c00 */
[----:B------:R-:W5:Y:S04]  /*50d0*/  LDL.128 R20, [R2+0x430] ;  /* 0x0004300002147983 */ /* 0x000f680000100c00 */
        /* <DEDUP_REMOVED lines=53> */
[----:B------:R-:W5:Y:S01]  /*5430*/  LDL.128 R244, [R2+0x5f0] ;  /* 0x0005f00002f47983 */ /* 0x000f620000100c00 */
[----:B--2---:R-:W-:Y:S01]  /*5440*/  FFMA R248, R212, UR7, R216 ;  /* 0x00000007d4f87c23 */ /* 0x004fe200080000d8 */
[----:B------:R-:W-:Y:S01]  /*5450*/  FFMA R249, R213, UR7, R217 ;  /* 0x00000007d5f97c23 */ /* 0x000fe200080000d9 */
[----:B------:R-:W-:Y:S01]  /*5460*/  FFMA R250, R214, UR7, R218 ;  /* 0x00000007d6fa7c23 */ /* 0x000fe200080000da */
[----:B------:R-:W-:-:S02]  /*5470*/  FFMA R251, R215, UR7, R219 ;  /* 0x00000007d7fb7c23 */ /* 0x000fc400080000db */
[----:B------:R-:W2:Y:S04]  /*5480*/  LDL.128 R212, [R2+0x5b0] ;  /* 0x0005b00002d47983 */ /* 0x000ea80000100c00 */
[----:B------:R0:W-:Y:S04]  /*5490*/  STL.128 [R2+0x800], R248 ;  /* 0x000800f802007387 */ /* 0x0001e80000100c00 */
[----:B------:R-:W2:Y:S04]  /*54a0*/  LDL.128 R216, [R2+0x1b0] ;  /* 0x0001b00002d87983 */ /* 0x000ea80000100c00 */
[----:B0-----:R-:W2:Y:S01]  /*54b0*/  LDL.128 R248, [R2+0x1f0] ;  /* 0x0001f00002f87983 */ /* 0x001ea20000100c00 */
[----:B---3--:R-:W-:Y:S01]  /*54c0*/  FFMA R4, R4, UR7, R8 ;  /* 0x0000000704047c23 */ /* 0x008fe20008000008 */
[----:B------:R-:W-:Y:S01]  /*54d0*/  FFMA R5, R5, UR7, R9 ;  /* 0x0000000705057c23 */ /* 0x000fe20008000009 */
[----:B------:R-:W-:Y:S01]  /*54e0*/  FFMA R6, R6, UR7, R10 ;  /* 0x0000000706067c23 */ /* 0x000fe2000800000a */
[----:B------:R-:W-:Y:S01]  /*54f0*/  FFMA R7, R7, UR7, R11 ;  /* 0x0000000707077c23 */ /* 0x000fe2000800000b */
[----:B----4-:R-:W-:Y:S01]  /*5500*/  FFMA R12, R12, UR7, R16 ;  /* 0x000000070c0c7c23 */ /* 0x010fe20008000010 */
[----:B------:R-:W-:Y:S01]  /*5510*/  FFMA R13, R13, UR7, R17 ;  /* 0x000000070d0d7c23 */ /* 0x000fe20008000011 */
[----:B------:R-:W-:Y:S01]  /*5520*/  FFMA R14, R14, UR7, R18 ;  /* 0x000000070e0e7c23 */ /* 0x000fe20008000012 */
[----:B------:R-:W-:Y:S01]  /*5530*/  FFMA R15, R15, UR7, R19 ;  /* 0x000000070f0f7c23 */ /* 0x000fe20008000013 */
[----:B-----5:R-:W-:Y:S01]  /*5540*/  FFMA R20, R20, UR7, R24 ;  /* 0x0000000714147c23 */ /* 0x020fe20008000018 */
[----:B------:R-:W-:Y:S01]  /*5550*/  FFMA R21, R21, UR7, R25 ;  /* 0x0000000715157c23 */ /* 0x000fe20008000019 */
        /* <DEDUP_REMOVED lines=106> */
[----:B------:R3:W-:Y:S01]  /*5c00*/  STL.128 [R2+0x810], R4 ;  /* 0x0008100402007387 */ /* 0x0007e20000100c00 */
[----:B------:R-:W-:-:S03]  /*5c10*/  IADD3 R3, PT, PT, R3, 0x80, RZ ;  /* 0x0000008003037810 */ /* 0x000fc60007ffe0ff */
        /* <DEDUP_REMOVED lines=18> */
[----:B--2---:R-:W-:Y:S01]  /*5d40*/  FFMA R212, R212, UR7, R216 ;  /* 0x00000007d4d47c23 */ /* 0x004fe200080000d8 */
[----:B------:R-:W-:Y:S01]  /*5d50*/  FFMA R213, R213, UR7, R217 ;  /* 0x00000007d5d57c23 */ /* 0x000fe200080000d9 */
[----:B------:R-:W-:Y:S01]  /*5d60*/  FFMA R214, R214, UR7, R218 ;  /* 0x00000007d6d67c23 */ /* 0x000fe200080000da */
[----:B------:R-:W-:Y:S01]  /*5d70*/  FFMA R215, R215, UR7, R219 ;  /* 0x00000007d7d77c23 */ /* 0x000fe200080000db */
[----:B------:R3:W-:Y:S01]  /*5d80*/  STL.128 [R2+0x940], R156 ;  /* 0x0009409c02007387 */ /* 0x0007e20000100c00 */
[----:B------:R-:W-:Y:S01]  /*5d90*/  FFMA R244, R244, UR7, R248 ;  /* 0x00000007f4f47c23 */ /* 0x000fe200080000f8 */
[----:B------:R-:W-:Y:S01]  /*5da0*/  FFMA R245, R245, UR7, R249 ;  /* 0x00000007f5f57c23 */ /* 0x000fe200080000f9 */
[----:B------:R-:W-:Y:S01]  /*5db0*/  FFMA R246, R246, UR7, R250 ;  /* 0x00000007f6f67c23 */ /* 0x000fe200080000fa */
[----:B------:R-:W-:Y:S01]  /*5dc0*/  FFMA R247, R247, UR7, R251 ;  /* 0x00000007f7f77c23 */ /* 0x000fe200080000fb */
        /* <DEDUP_REMOVED lines=11> */
[----:B------:R-:W-:-:S02]  /*5e80*/  ISETP.NE.AND P0, PT, R3, 0x100, PT ;  /* 0x000001000300780c */ /* 0x000fc40003f05270 */
[----:B------:R-:W-:-:S11]  /*5e90*/  IADD3 R252, PT, PT, R252, 0x200, RZ ;  /* 0x00000200fcfc7810 */ /* 0x000fd60007ffe0ff */
[----:B------:R-:W-:Y:S05]  /*5ea0*/  @P0 BRA `(.L_x_21) ;  /* 0xfffffff0006c0947 */ /* 0x000fea000383ffff */
[----:B------:R-:W-:Y:S05]  /*5eb0*/  BSYNC.RECONVERGENT B0 ;  /* 0x0000000000007941 */ /* 0x000fea0003800200 */
.L_x_20:
[----:B---3--:R-:W2:Y:S01]  /*5ec0*/  LDL.128 R28, [R1+0x800] ;  /* 0x00080000011c7983 */ /* 0x008ea20000100c00 */
[----:B------:R-:W0:Y:S03]  /*5ed0*/  LDC R3, c[0x0][0x3f0] ;  /* 0x0000fc00ff037b82 */ /* 0x000e260000000800 */
[----:B------:R-:W3:Y:S04]  /*5ee0*/  LDL.128 R44, [R1+0x810] ;  /* 0x00081000012c7983 */ /* 0x000ee80000100c00 */
        /* <DEDUP_REMOVED lines=18> */
[----:B--2---:R-:W-:-:S04]  /*6010*/  FFMA R28, R28, R28, RZ ;  /* 0x0000001c1c1c7223 */ /* 0x004fc800000000ff */
[----:B------:R-:W-:-:S04]  /*6020*/  FFMA R29, R29, R29, R28 ;  /* 0x0000001d1d1d7223 */ /* 0x000fc8000000001c */
[----:B------:R-:W-:-:S04]  /*6030*/  FFMA R30, R30, R30, R29 ;  /* 0x0000001e1e1e7223 */ /* 0x000fc8000000001d */
[----:B------:R-:W-:-:S04]  /*6040*/  FFMA R31, R31, R31, R30 ;  /* 0x0000001f1f1f7223 */ /* 0x000fc8000000001e */
[----:B---3--:R-:W-:Y:S02]  /*6050*/  FFMA R44, R44, R44, R31 ;  /* 0x0000002c2c2c7223 */ /* 0x008fe4000000001f */
[----:B------:R-:W2:Y:S02]  /*6060*/  LDL.128 R28, [R1+0x940] ;  /* 0x00094000011c7983 */ /* 0x000ea40000100c00 */
[----:B------:R-:W-:-:S04]  /*6070*/  FFMA R45, R45, R45, R44 ;  /* 0x0000002d2d2d7223 */ /* 0x000fc8000000002c */
[----:B------:R-:W-:-:S04]  /*6080*/  FFMA R46, R46, R46, R45 ;  /* 0x0000002e2e2e7223 */ /* 0x000fc8000000002d */
[----:B------:R-:W-:-:S04]  /*6090*/  FFMA R47, R47, R47, R46 ;  /* 0x0000002f2f2f7223 */ /* 0x000fc8000000002e */
[----:B----4-:R-:W-:Y:S02]  /*60a0*/  FFMA R60, R60, R60, R47 ;  /* 0x0000003c3c3c7223 */ /* 0x010fe4000000002f */
[----:B------:R-:W3:Y:S02]  /*60b0*/  LDL.128 R44, [R1+0x950] ;  /* 0x00095000012c7983 */ /* 0x000ee40000100c00 */
[----:B------:R-:W-:-:S04]  /*60c0*/  FFMA R61, R61, R61, R60 ;  /* 0x0000003d3d3d7223 */ /* 0x000fc8000000003c */
[----:B------:R-:W-:-:S04]  /*60d0*/  FFMA R62, R62, R62, R61 ;  /* 0x0000003e3e3e7223 */ /* 0x000fc8000000003d */
[----:B------:R-:W-:-:S04]  /*60e0*/  FFMA R63, R63, R63, R62 ;  /* 0x0000003f3f3f7223 */ /* 0x000fc8000000003e */
[----:B-----5:R-:W-:Y:S02]  /*60f0*/  FFMA R64, R64, R64, R63 ;  /* 0x0000004040407223 */ /* 0x020fe4000000003f */
[----:B------:R-:W4:Y:S02]  /*6100*/  LDL.128 R60, [R1+0x960] ;  /* 0x00096000013c7983 */ /* 0x000f240000100c00 */
[----:B------:R-:W-:-:S04]  /*6110*/  FFMA R65, R65, R65, R64 ;  /* 0x0000004141417223 */ /* 0x000fc80000000040 */
[----:B------:R-:W-:-:S04]  /*6120*/  FFMA R66, R66, R66, R65 ;  /* 0x0000004242427223 */ /* 0x000fc80000000041 */
[----:B------:R-:W-:-:S04]  /*6130*/  FFMA R67, R67, R67, R66 ;  /* 0x0000004343437223 */ /* 0x000fc80000000042 */
[----:B------:R-:W-:Y:S02]  /*6140*/  FFMA R68, R68, R68, R67 ;  /* 0x0000004444447223 */ /* 0x000fe40000000043 */
[----:B------:R-:W5:Y:S02]  /*6150*/  LDL.128 R64, [R1+0x970] ;  /* 0x0009700001407983 */ /* 0x000f640000100c00 */
        /* <DEDUP_REMOVED lines=78> */
[----:B--2---:R-:W-:Y:S02]  /*6640*/  FFMA R28, R28, R28, R7 ;  /* 0x0000001c1c1c7223 */ /* 0x004fe40000000007 */
[----:B------:R-:W2:Y:S02]  /*6650*/  LDL.128 R4, [R1+0xa70] ;  /* 0x000a700001047983 */ /* 0x000ea40000100c00 */
[----:B------:R-:W-:-:S04]  /*6660*/  FFMA R29, R29, R29, R28 ;  /* 0x0000001d1d1d7223 */ /* 0x000fc8000000001c */
[----:B------:R-:W-:-:S04]  /*6670*/  FFMA R30, R30, R30, R29 ;  /* 0x0000001e1e1e7223 */ /* 0x000fc8000000001d */
[----:B------:R-:W-:-:S04]  /*6680*/  FFMA R31, R31, R31, R30 ;  /* 0x0000001f1f1f7223 */ /* 0x000fc8000000001e */
[----:B---3--:R-:W-:Y:S02]  /*6690*/  FFMA R44, R44, R44, R31 ;  /* 0x0000002c2c2c7223 */ /* 0x008fe4000000001f */
[----:B------:R-:W3:Y:S02]  /*66a0*/  LDL.128 R28, [R1+0xa80] ;  /* 0x000a8000011c7983 */ /* 0x000ee40000100c00 */
[----:B------:R-:W-:-:S04]  /*66b0*/  FFMA R45, R45, R45, R44 ;  /* 0x0000002d2d2d7223 */ /* 0x000fc8000000002c */
[----:B------:R-:W-:-:S04]  /*66c0*/  FFMA R46, R46, R46, R45 ;  /* 0x0000002e2e2e7223 */ /* 0x000fc8000000002d */
[----:B------:R-:W-:-:S04]  /*66d0*/  FFMA R47, R47, R47, R46 ;  /* 0x0000002f2f2f7223 */ /* 0x000fc8000000002e */
[----:B----4-:R-:W-:Y:S02]  /*66e0*/  FFMA R60, R60, R60, R47 ;  /* 0x0000003c3c3c7223 */ /* 0x010fe4000000002f */
[----:B------:R-:W4:Y:S02]  /*66f0*/  LDL.128 R44, [R1+0xa90] ;  /* 0x000a9000012c7983 */ /* 0x000f240000100c00 */
[----:B------:R-:W-:-:S04]  /*6700*/  FFMA R61, R61, R61, R60 ;  /* 0x0000003d3d3d7223 */ /* 0x000fc8000000003c */
[----:B------:R-:W-:-:S04]  /*6710*/  FFMA R62, R62, R62, R61 ;  /* 0x0000003e3e3e7223 */ /* 0x000fc8000000003d */
[----:B------:R-:W-:-:S04]  /*6720*/  FFMA R63, R63, R63, R62 ;  /* 0x0000003f3f3f7223 */ /* 0x000fc8000000003e */
[----:B-----5:R-:W-:Y:S02]  /*6730*/  FFMA R64, R64, R64, R63 ;  /* 0x0000004040407223 */ /* 0x020fe4000000003f */
        /* <DEDUP_REMOVED lines=161> */
[----:B--2---:R-:W-:-:S04]  /*7150*/  FFMA R8, R8, R8, R15 ;  /* 0x0000000808087223 */ /* 0x004fc8000000000f */
[----:B------:R-:W-:-:S04]  /*7160*/  FFMA R9, R9, R9, R8 ;  /* 0x0000000909097223 */ /* 0x000fc80000000008 */
[----:B------:R-:W-:-:S04]  /*7170*/  FFMA R10, R10, R10, R9 ;  /* 0x0000000a0a0a7223 */ /* 0x000fc80000000009 */
[----:B------:R-:W-:-:S04]  /*7180*/  FFMA R11, R11, R11, R10 ;  /* 0x0000000b0b0b7223 */ /* 0x000fc8000000000a */
[----:B---3--:R-:W-:-:S04]  /*7190*/  FFMA R4, R4, R4, R11 ;  /* 0x0000000404047223 */ /* 0x008fc8000000000b */
[----:B------:R-:W-:-:S04]  /*71a0*/  FFMA R5, R5, R5, R4 ;  /* 0x0000000505057223 */ /* 0x000fc80000000004 */
[----:B------:R-:W-:-:S04]  /*71b0*/  FFMA R6, R6, R6, R5 ;  /* 0x0000000606067223 */ /* 0x000fc80000000005 */
[----:B------:R-:W-:-:S04]  /*71c0*/  FFMA R7, R7, R7, R6 ;  /* 0x0000000707077223 */ /* 0x000fc80000000006 */
[----:B----4-:R-:W-:-:S04]  /*71d0*/  FFMA R28, R28, R28, R7 ;  /* 0x0000001c1c1c7223 */ /* 0x010fc80000000007 */
[----:B------:R-:W-:-:S04]  /*71e0*/  FFMA R29, R29, R29, R28 ;  /* 0x0000001d1d1d7223 */ /* 0x000fc8000000001c */
[----:B------:R-:W-:-:S04]  /*71f0*/  FFMA R30, R30, R30, R29 ;  /* 0x0000001e1e1e7223 */ /* 0x000fc8000000001d */
[----:B------:R-:W-:-:S04]  /*7200*/  FFMA R31, R31, R31, R30 ;  /* 0x0000001f1f1f7223 */ /* 0x000fc8000000001e */
[----:B-----5:R-:W-:-:S04]  /*7210*/  FFMA R44, R44, R44, R31 ;  /* 0x0000002c2c2c7223 */ /* 0x020fc8000000001f */
        /* <DEDUP_REMOVED lines=11> */
[----:B0-----:R-:W-:-:S05]  /*72d0*/  FFMA R66, R66, 0.00390625, R3 ;  /* 0x3b80000042427823 */ /* 0x001fca0000000003 */
[----:B------:R-:W-:-:S13]  /*72e0*/  FSETP.GEU.AND P0, PT, |R66|, 1.175494350822287508e-38, PT ;  /* 0x008000004200780b */ /* 0x000fda0003f0e200 */
[----:B------:R-:W-:-:S04]  /*72f0*/  @!P0 FMUL R66, R66, 16777216 ;  /* 0x4b80000042428820 */ /* 0x000fc80000400000 */
[----:B------:R-:W0:Y:S01]  /*7300*/  MUFU.RSQ R3, R66 ;  /* 0x0000004200037308 */ /* 0x000e220000001400 */
[----:B------:R-:W-:Y:S01]  /*7310*/  HFMA2 R7, -RZ, RZ, 0, 0 ;  /* 0x00000000ff077431 */ /* 0x000fe200000001ff */
[----:B------:R-:W-:Y:S01]  /*7320*/  BSSY.RECONVERGENT B0, `(.L_x_22) ;  /* 0x0000041000007945 */ /* 0x000fe20003800200 */
[----:B------:R-:W-:Y:S01]  /*7330*/  IADD3 R2, PT, PT, R1, 0x820, RZ ;  /* 0x0000082001027810 */ /* 0x000fe20007ffe0ff */
[----:B0-----:R-:W-:-:S07]  /*7340*/  @!P0 FMUL R3, R3, 4096 ;  /* 0x4580000003038820 */ /* 0x001fce0000400000 */
.L_x_23:
[----:B0-----:R-:W0:Y:S01]  /*7350*/  LDC.64 R4, c[0x0][0x3a0] ;  /* 0x0000e800ff047b82 */ /* 0x001e220000000a00 */
[----:B------:R-:W-:-:S05]  /*7360*/  LEA R38, R7, R0, 0x2 ;  /* 0x0000000007267211 */ /* 0x000fca00078e10ff */
[----:B------:R-:W2:Y:S04]  /*7370*/  LDL.128 R8, [R38+0x800] ;  /* 0x0008000026087983 */ /* 0x000ea80000100c00 */
[----:B------:R-:W3:Y:S04]  /*7380*/  LDL.128 R16, [R38+0x810] ;  /* 0x0008100026107983 */ /* 0x000ee80000100c00 */
[----:B------:R-:W4:Y:S04]  /*7390*/  LDL.128 R24, [R38+0x820] ;  /* 0x0008200026187983 */ /* 0x000f280000100c00 */
[----:B------:R-:W5:Y:S01]  /*73a0*/  LDL.128 R32, [R38+0x830] ;  /* 0x0008300026207983 */ /* 0x000f620000100c00 */
[----:B0-----:R-:W-:-:S05]  /*73b0*/  IMAD.WIDE.U32 R4, R7, 0x4, R4 ;  /* 0x0000000407047825 */ /* 0x001fca00078e0004 */
        /* <DEDUP_REMOVED lines=16> */
[----:B------:R-:W-:-:S04]  /*74c0*/  IADD3 R7, PT, PT, R7, 0x10, RZ ;  /* 0x0000001007077810 */ /* 0x000fc80007ffe0ff */
[----:B------:R-:W-:Y:S01]  /*74d0*/  ISETP.NE.AND P0, PT, R7, 0x100, PT ;  /* 0x000001000700780c */ /* 0x000fe20003f05270 */
[C---:B--2---:R-:W-:Y:S01]  /*74e0*/  FMUL R8, R3.reuse, R8 ;  /* 0x0000000803087220 */ /* 0x044fe20000400000 */
[C---:B------:R-:W-:Y:S01]  /*74f0*/  FMUL R9, R3.reuse, R9 ;  /* 0x0000000903097220 */ /* 0x040fe20000400000 */
[C---:B------:R-:W-:Y:S01]  /*7500*/  FMUL R10, R3.reuse, R10 ;  /* 0x0000000a030a7220 */ /* 0x040fe20000400000 */
[C---:B------:R-:W-:Y:S01]  /*7510*/  FMUL R11, R3.reuse, R11 ;  /* 0x0000000b030b7220 */ /* 0x040fe20000400000 */
[C---:B---3--:R-:W-:Y:S01]  /*7520*/  FMUL R16, R3.reuse, R16 ;  /* 0x0000001003107220 */ /* 0x048fe20000400000 */
[C---:B------:R-:W-:Y:S01]  /*7530*/  FMUL R17, R3.reuse, R17 ;  /* 0x0000001103117220 */ /* 0x040fe20000400000 */
[C---:B------:R-:W-:Y:S01]  /*7540*/  FMUL R18, R3.reuse, R18 ;  /* 0x0000001203127220 */ /* 0x040fe20000400000 */
[C---:B------:R-:W-:Y:S01]  /*7550*/  FMUL R19, R3.reuse, R19 ;  /* 0x0000001303137220 */ /* 0x040fe20000400000 */
[C---:B----4-:R-:W-:Y:S01]  /*7560*/  FMUL R24, R3.reuse, R24 ;  /* 0x0000001803187220 */ /* 0x050fe20000400000 */
[C---:B------:R-:W-:Y:S01]  /*7570*/  FMUL R25, R3.reuse, R25 ;  /* 0x0000001903197220 */ /* 0x040fe20000400000 */
[C---:B------:R-:W-:Y:S01]  /*7580*/  FMUL R26, R3.reuse, R26 ;  /* 0x0000001a031a7220 */ /* 0x040fe20000400000 */
[C---:B------:R-:W-:Y:S01]  /*7590*/  FMUL R27, R3.reuse, R27 ;  /* 0x0000001b031b7220 */ /* 0x040fe20000400000 */
[C---:B-----5:R-:W-:Y:S01]  /*75a0*/  FMUL R32, R3.reuse, R32 ;  /* 0x0000002003207220 */ /* 0x060fe20000400000 */
[C---:B------:R-:W-:Y:S01]  /*75b0*/  FMUL R33, R3.reuse, R33 ;  /* 0x0000002103217220 */ /* 0x040fe20000400000 */
[C---:B------:R-:W-:Y:S01]  /*75c0*/  FMUL R34, R3.reuse, R34 ;  /* 0x0000002203227220 */ /* 0x040fe20000400000 */
[----:B------:R-:W-:Y:S01]  /*75d0*/  FMUL R35, R3, R35 ;  /* 0x0000002303237220 */ /* 0x000fe20000400000 */
        /* <DEDUP_REMOVED lines=16> */
[----:B------:R0:W-:Y:S04]  /*76e0*/  STL.128 [R38+0x800], R8 ;  /* 0x0008000826007387 */ /* 0x0001e80000100c00 */
[----:B------:R0:W-:Y:S04]  /*76f0*/  STL.128 [R38+0x810], R16 ;  /* 0x0008101026007387 */ /* 0x0001e80000100c00 */
[----:B------:R0:W-:Y:S04]  /*7700*/  STL.128 [R38+0x820], R24 ;  /* 0x0008201826007387 */ /* 0x0001e80000100c00 */
[----:B------:R0:W-:Y:S01]  /*7710*/  STL.128 [R38+0x830], R32 ;  /* 0x0008302026007387 */ /* 0x0001e20000100c00 */
[----:B------:R-:W-:Y:S05]  /*7720*/  @P0 BRA `(.L_x_23) ;  /* 0xfffffffc00080947 */ /* 0x000fea000383ffff */
[----:B------:R-:W-:Y:S05]  /*7730*/  BSYNC.RECONVERGENT B0 ;  /* 0x0000000000007941 */ /* 0x000fea0003800200 */
.L_x_22:
[----:B0-----:R-:W2:Y:S04]  /*7740*/  LDL.128 R36, [R1+0x800] ;  /* 0x0008000001247983 */ /* 0x001ea80000100c00 */
        /* <DEDUP_REMOVED lines=60> */
[----:B--2---:R0:W-:Y:S04]  /*7b10*/  STL.128 [R1+0x400], R36 ;  /* 0x0004002401007387 */ /* 0x0041e80000100c00 */
[----:B---3--:R2:W-:Y:S04]  /*7b20*/  STL.128 [R1+0x410], R40 ;  /* 0x0004102801007387 */ /* 0x0085e80000100c00 */
[----:B----4-:R3:W-:Y:S04]  /*7b30*/  STL.128 [R1+0x420], R44 ;  /* 0x0004202c01007387 */ /* 0x0107e80000100c00 */
[----:B0-----:R-:W4:Y:S04]  /*7b40*/  LDL.128 R36, [R1+0x8b0] ;  /* 0x0008b00001247983 */ /* 0x001f280000100c00 */
[----:B--2---:R-:W2:Y:S04]  /*7b50*/  LDL.128 R40, [R1+0x8c0] ;  /* 0x0008c00001287983 */ /* 0x004ea80000100c00 */
[----:B---3--:R-:W3:Y:S04]  /*7b60*/  LDL.128 R44, [R1+0x8d0] ;  /* 0x0008d000012c7983 */ /* 0x008ee80000100c00 */
[----:B-----5:R0:W-:Y:S04]  /*7b70*/  STL.128 [R1+0x430], R4 ;  /* 0x0004300401007387 */ /* 0x0201e80000100c00 */
[----:B------:R1:W-:Y:S04]  /*7b80*/  STL.128 [R1+0x440], R8 ;  /* 0x0004400801007387 */ /* 0x0003e80000100c00 */
[----:B------:R1:W-:Y:S01]  /*7b90*/  STL.128 [R1+0x450], R12 ;  /* 0x0004500c01007387 */ /* 0x0003e20000100c00 */
[----:B0-----:R-:W0:Y:S03]  /*7ba0*/  LDC.64 R4, c[0x0][0x390] ;  /* 0x0000e400ff047b82 */ /* 0x001e260000000a00 */
        /* <DEDUP_REMOVED lines=55> */
[----:B------:R1:W-:Y:S04]  /*7f20*/  STL.128 [R1], RZ ;  /* 0x000000ff01007387 */ /* 0x0003e80000100c00 */
        /* <DEDUP_REMOVED lines=12> */
[----:B----4-:R1:W-:Y:S04]  /*7ff0*/  STL.128 [R1+0x4b0], R36 ;  /* 0x0004b02401007387 */ /* 0x0103e80000100c00 */
[----:B--2---:R1:W-:Y:S04]  /*8000*/  STL.128 [R1+0x4c0], R40 ;  /* 0x0004c02801007387 */ /* 0x0043e80000100c00 */
[----:B---3--:R1:W-:Y:S04]  /*8010*/  STL.128 [R1+0x4d0], R44 ;  /* 0x0004d02c01007387 */ /* 0x0083e80000100c00 */
        /* <DEDUP_REMOVED lines=50> */
[----:B------:R1:W-:Y:S01]  /*8340*/  STL.128 [R1+0x3f0], RZ ;  /* 0x0003f0ff01007387 */ /* 0x0003e20000100c00 */
[----:B0-----:R-:W-:Y:S01]  /*8350*/  IADD3 R4, P0, PT, R4, 0x8000, RZ ;  /* 0x0000800004047810 */ /* 0x001fe20007f1e0ff */
[----:B------:R-:W-:Y:S01]  /*8360*/  BSSY.RECONVERGENT B0, `(.L_x_24) ;  /* 0x00001d8000007945 */ /* 0x000fe20003800200 */
[----:B------:R-:W-:-:S02]  /*8370*/  MOV R3, RZ ;  /* 0x000000ff00037202 */ /* 0x000fc40000000f00 */
[----:B------:R-:W-:-:S09]  /*8380*/  IADD3.X R5, PT, PT, RZ, R5, RZ, P0, !PT ;  /* 0x00000005ff057210 */ /* 0x000fd200007fe4ff */
.L_x_33:
[----:B------:R-:W-:Y:S01]  /*8390*/  IMAD.WIDE.U32 R6, R3, 0x4, R4 ;  /* 0x0000000403067825 */ /* 0x000fe200078e0004 */
[----:B01----:R-:W2:Y:S04]  /*83a0*/  LDL.128 R8, [R2+-0x20] ;  /* 0xffffe00002087983 */ /* 0x003ea80000100c00 */
[----:B------:R-:W2:Y:S04]  /*83b0*/  LDG.E.CONSTANT R13, desc[UR8][R6.64+-0x8000] ;  /* 0xff800008060d7981 */ /* 0x000ea8000c1e9900 */
[----:B------:R-:W3:Y:S04]  /*83c0*/  LDG.E.CONSTANT R12, desc[UR8][R6.64+-0x7000] ;  /* 0xff900008060c7981 */ /* 0x000ee8000c1e9900 */
[----:B------:R-:W4:Y:S04]  /*83d0*/  LDG.E.CONSTANT R14, desc[UR8][R6.64+-0x6000] ;  /* 0xffa00008060e7981 */ /* 0x000f28000c1e9900 */
[----:B------:R-:W5:Y:S04]  /*83e0*/  LDG.E.CONSTANT R15, desc[UR8][R6.64+-0x5000] ;  /* 0xffb00008060f7981 */ /* 0x000f68000c1e9900 */
[----:B------:R-:W5:Y:S04]  /*83f0*/  LDL.128 R16, [R2+-0x10] ;  /* 0xfffff00002107983 */ /* 0x000f680000100c00 */
[----:B------:R-:W5:Y:S04]  /*8400*/  LDG.E.CONSTANT R20, desc[UR8][R6.64+-0x4000] ;  /* 0xffc0000806147981 */ /* 0x000f68000c1e9900 */
[----:B------:R-:W5:Y:S04]  /*8410*/  LDG.E.CONSTANT R21, desc[UR8][R6.64+-0x3000] ;  /* 0xffd0000806157981 */ /* 0x000f68000c1e9900 */
[----:B------:R-:W5:Y:S04]  /*8420*/  LDG.E.CONSTANT R22, desc[UR8][R6.64+-0x2000] ;  /* 0xffe0000806167981 */ /* 0x000f68000c1e9900 */
[----:B------:R-:W5:Y:S04]  /*8430*/  LDG.E.CONSTANT R23, desc[UR8][R6.64+-0x1000] ;  /* 0xfff0000806177981 */ /* 0x000f68000c1e9900 */
[----:B------:R-:W5:Y:S04]  /*8440*/  LDL.128 R24, [R2] ;  /* 0x0000000002187983 */ /* 0x000f680000100c00 */
[----:B------:R-:W5:Y:S04]  /*8450*/  LDG.E.CONSTANT R28, desc[UR8][R6.64] ;  /* 0x00000008061c7981 */ /* 0x000f68000c1e9900 */
[----:B------:R-:W5:Y:S04]  /*8460*/  LDG.E.CONSTANT R29, desc[UR8][R6.64+0x1000] ;  /* 0x00100008061d7981 */ /* 0x000f68000c1e9900 */
[----:B------:R-:W5:Y:S04]  /*8470*/  LDG.E.CONSTANT R30, desc[UR8][R6.64+0x2000] ;  /* 0x00200008061e7981 */ /* 0x000f68000c1e9900 */
[----:B------:R-:W5:Y:S04]  /*8480*/  LDG.E.CONSTANT R31, desc[UR8][R6.64+0x3000] ;  /* 0x00300008061f7981 */ /* 0x000f68000c1e9900 */
[----:B------:R-:W5:Y:S04]  /*8490*/  LDL.128 R32, [R2+0x10] ;  /* 0x0000100002207983 */ /* 0x000f680000100c00 */
[----:B------:R-:W5:Y:S04]  /*84a0*/  LDG.E.CONSTANT R36, desc[UR8][R6.64+0x4000] ;  /* 0x0040000806247981 */ /* 0x000f68000c1e9900 */
[----:B------:R-:W5:Y:S04]  /*84b0*/  LDG.E.CONSTANT R37, desc[UR8][R6.64+0x5000] ;  /* 0x0050000806257981 */ /* 0x000f68000c1e9900 */
[----:B------:R-:W5:Y:S04]  /*84c0*/  LDG.E.CONSTANT R38, desc[UR8][R6.64+0x6000] ;  /* 0x0060000806267981 */ /* 0x000f68000c1e9900 */
[----:B------:R0:W5:Y:S01]  /*84d0*/  LDG.E.CONSTANT R39, desc[UR8][R6.64+0x7000] ;  /* 0x0070000806277981 */ /* 0x000162000c1e9900 */
[----:B------:R-:W-:Y:S01]  /*84e0*/  IADD3 R88, P0, PT, R6, 0x10000, RZ ;  /* 0x0001000006587810 */ /* 0x000fe20007f1e0ff */
[----:B------:R-:W-:Y:S01]  /*84f0*/  HFMA2 R163, -RZ, RZ, 0, 9.5367431640625e-07 ;  /* 0x00000010ffa37431 */ /* 0x000fe200000001ff */
[----:B------:R-:W-:Y:S02]  /*8500*/  BSSY.RECONVERGENT B1, `(.L_x_25) ;  /* 0x00000cd000017945 */ /* 0x000fe40003800200 */
[----:B------:R-:W-:-:S02]  /*8510*/  IADD3.X R89, PT, PT, RZ, R7, RZ, P0, !PT ;  /* 0x00000007ff597210 */ /* 0x000fc400007fe4ff */
[----:B0-----:R-:W-:Y:S01]  /*8520*/  IADD3 R6, PT, PT, R2, 0x40, RZ ;  /* 0x0000004002067810 */ /* 0x001fe20007ffe0ff */
[----:B--2---:R-:W-:-:S04]  /*8530*/  FFMA R8, R8, R13, RZ ;  /* 0x0000000d08087223 */ /* 0x004fc800000000ff */
[----:B---3--:R-:W-:-:S04]  /*8540*/  FFMA R9, R9, R12, R8 ;  /* 0x0000000c09097223 */ /* 0x008fc80000000008 */
[----:B----4-:R-:W-:-:S04]  /*8550*/  FFMA R10, R10, R14, R9 ;  /* 0x0000000e0a0a7223 */ /* 0x010fc80000000009 */
        /* <DEDUP_REMOVED lines=12> */
[----:B------:R-:W-:-:S07]  /*8620*/  FFMA R7, R35, R39, R34 ;  /* 0x0000002723077223 */ /* 0x000fce0000000022 */
.L_x_26:
[----:B------:R-:W2:Y:S04]  /*8630*/  LDL.128 R84, [R6+-0x20] ;  /* 0xffffe00006547983 */ /* 0x000ea80000100c00 */
        /* <DEDUP_REMOVED lines=91> */
[----:B------:R-:W5:Y:S01]  /*8bf0*/  LDG.E.CONSTANT R99, desc[UR8][R88.64+0x41000] ;  /* 0x0410000858637981 */ /* 0x000f62000c1e9900 */
[----:B--2---:R-:W-:-:S03]  /*8c00*/  FFMA R12, R84, R12, R7 ;  /* 0x0000000c540c7223 */ /* 0x004fc60000000007 */
[----:B------:R-:W2:Y:S01]  /*8c10*/  LDG.E.CONSTANT R100, desc[UR8][R88.64+0x42000] ;  /* 0x0420000858647981 */ /* 0x000ea2000c1e9900 */
[----:B---3--:R-:W-:-:S03]  /*8c20*/  FFMA R85, R85, R13, R12 ;  /* 0x0000000d55557223 */ /* 0x008fc6000000000c */
[----:B------:R-:W3:Y:S01]  /*8c30*/  LDG.E.CONSTANT R7, desc[UR8][R88.64+0x43000] ;  /* 0x0430000858077981 */ /* 0x000ee2000c1e9900 */
[----:B----4-:R-:W-:-:S03]  /*8c40*/  FFMA R86, R86, R101, R85 ;  /* 0x0000006556567223 */ /* 0x010fc60000000055 */
[----:B------:R0:W4:Y:S04]  /*8c50*/  LDL.128 R12, [R6+0x110] ;  /* 0x00011000060c7983 */ /* 0x0001280000100c00 */
[----:B------:R-:W4:Y:S01]  /*8c60*/  LDG.E.CONSTANT R84, desc[UR8][R88.64+0x44000] ;  /* 0x0440000858547981 */ /* 0x000f22000c1e9900 */
[----:B-----5:R-:W-:-:S03]  /*8c70*/  FFMA R87, R87, R102, R86 ;  /* 0x0000006657577223 */ /* 0x020fc60000000056 */
[----:B------:R-:W5:Y:S01]  /*8c80*/  LDG.E.CONSTANT R85, desc[UR8][R88.64+0x45000] ;  /* 0x0450000858557981 */ /* 0x000f62000c1e9900 */
[----:B------:R-:W-:-:S03]  /*8c90*/  FFMA R102, R80, R103, R87 ;  /* 0x0000006750667223 */ /* 0x000fc60000000057 */
[----:B------:R-:W5:Y:S04]  /*8ca0*/  LDG.E.CONSTANT R86, desc[UR8][R88.64+0x46000] ;  /* 0x0460000858567981 */ /* 0x000f68000c1e9900 */
[----:B------:R1:W5:Y:S01]  /*8cb0*/  LDG.E.CONSTANT R80, desc[UR8][R88.64+0x47000] ;  /* 0x0470000858507981 */ /* 0x000362000c1e9900 */
[----:B------:R-:W-:Y:S01]  /*8cc0*/  FFMA R81, R81, R104, R102 ;  /* 0x0000006851517223 */ /* 0x000fe20000000066 */
[----:B------:R-:W-:Y:S02]  /*8cd0*/  IADD3 R163, PT, PT, R163, 0x50, RZ ;  /* 0x00000050a3a37810 */ /* 0x000fe40007ffe0ff */
[----:B0-----:R-:W-:Y:S01]  /*8ce0*/  IADD3 R6, PT, PT, R6, 0x140, RZ ;  /* 0x0000014006067810 */ /* 0x001fe20007ffe0ff */
[----:B------:R-:W-:Y:S01]  /*8cf0*/  FFMA R82, R82, R105, R81 ;  /* 0x0000006952527223 */ /* 0x000fe20000000051 */
[----:B------:R-:W-:-:S03]  /*8d00*/  ISETP.NE.AND P0, PT, R163, 0x100, PT ;  /* 0x00000100a300780c */ /* 0x000fc60003f05270 */
[----:B------:R-:W-:Y:S01]  /*8d10*/  FFMA R83, R83, R106, R82 ;  /* 0x0000006a53537223 */ /* 0x000fe20000000052 */
[----:B-1----:R-:W-:-:S03]  /*8d20*/  IADD3 R88, P1, PT, R88, 0x50000, RZ ;  /* 0x0005000058587810 */ /* 0x002fc60007f3e0ff */
[----:B------:R-:W-:Y:S01]  /*8d30*/  FFMA R76, R76, R107, R83 ;  /* 0x0000006b4c4c7223 */ /* 0x000fe20000000053 */
[----:B------:R-:W-:-:S03]  /*8d40*/  IADD3.X R89, PT, PT, RZ, R89, RZ, P1, !PT ;  /* 0x00000059ff597210 */ /* 0x000fc60000ffe4ff */
        /* <DEDUP_REMOVED lines=66> */
[----:B---3--:R-:W-:-:S04]  /*9170*/  FFMA R7, R11, R7, R10 ;  /* 0x000000070b077223 */ /* 0x008fc8000000000a */
[----:B----4-:R-:W-:-:S04]  /*9180*/  FFMA R12, R12, R84, R7 ;  /* 0x000000540c0c7223 */ /* 0x010fc80000000007 */
[----:B-----5:R-:W-:-:S04]  /*9190*/  FFMA R13, R13, R85, R12 ;  /* 0x000000550d0d7223 */ /* 0x020fc8000000000c */
[----:B------:R-:W-:-:S04]  /*91a0*/  FFMA R14, R14, R86, R13 ;  /* 0x000000560e0e7223 */ /* 0x000fc8000000000d */
[----:B------:R-:W-:Y:S01]  /*91b0*/  FFMA R7, R15, R80, R14 ;  /* 0x000000500f077223 */ /* 0x000fe2000000000e */
[----:B------:R-:W-:Y:S06]  /*91c0*/  @P0 BRA `(.L_x_26) ;  /* 0xfffffff400180947 */ /* 0x000fec000383ffff */
[----:B------:R-:W-:Y:S05]  /*91d0*/  BSYNC.RECONVERGENT B1 ;  /* 0x0000000000017941 */ /* 0x000fea0003800200 */
.L_x_25:
[----:B------:R-:W0:Y:S02]  /*91e0*/  LDCU UR4, c[0x0][0x3f4] ;  /* 0x00007e80ff0477ac */ /* 0x000e240008000800 */
[----:B0-----:R-:W-:-:S09]  /*91f0*/  UISETP.NE.AND UP0, UPT, UR4, 0x1, UPT ;  /* 0x000000010400788c */ /* 0x001fd2000bf05270 */
[----:B------:R-:W-:Y:S05]  /*9200*/  BRA.U !UP0, `(.L_x_27) ;  /* 0x00000001086c7547 */ /* 0x000fea000b800000 */
[----:B------:R-:W-:-:S09]  /*9210*/  UISETP.NE.AND UP0, UPT, UR4, URZ, UPT ;  /* 0x000000ff0400728c */ /* 0x000fd2000bf05270 */
[----:B------:R-:W-:Y:S05]  /*9220*/  BRA.U UP0, `(.L_x_28) ;  /* 0x0000000100c87547 */ /* 0x000fea000b800000 */
[C---:B------:R-:W-:Y:S01]  /*9230*/  FMUL R6, R7.reuse, 0.044714998453855514526 ;  /* 0x3d37271307067820 */ /* 0x040fe20000400000 */
[----:B------:R-:W-:Y:S01]  /*9240*/  MOV R12, 0x3c80f082 ;  /* 0x3c80f082000c7802 */ /* 0x000fe20000000f00 */
[----:B------:R-:W-:Y:S02]  /*9250*/  HFMA2 R10, -RZ, RZ, 1.875, 0 ;  /* 0x3f800000ff0a7431 */ /* 0x000fe400000001ff */
[----:B------:R-:W-:-:S04]  /*9260*/  FMUL R6, R7, R6 ;  /* 0x0000000607067220 */ /* 0x000fc80000400000 */
[C---:B------:R-:W-:Y:S01]  /*9270*/  FFMA R6, R7.reuse, R6, R7 ;  /* 0x0000000607067223 */ /* 0x040fe20000000007 */
[----:B------:R-:W-:-:S03]  /*9280*/  FMUL R7, R7, 0.5 ;  /* 0x3f00000007077820 */ /* 0x000fc60000400000 */
[----:B------:R-:W-:-:S04]  /*9290*/  FMUL R8, R6, 0.79788458347320556641 ;  /* 0x3f4c422a06087820 */ /* 0x000fc80000400000 */
[C---:B------:R-:W-:Y:S01]  /*92a0*/  FMUL R6, |R8|.reuse, 2.8853900432586669922 ;  /* 0x4038aa3b08067820 */ /* 0x040fe20000400200 */
[C---:B------:R-:W-:Y:S01]  /*92b0*/  FMUL R13, R8.reuse, R8 ;  /* 0x00000008080d7220 */ /* 0x040fe20000400000 */
[C---:B------:R-:W-:Y:S02]  /*92c0*/  FSETP.GE.AND P1, PT, |R8|.reuse, 0.60000002384185791016, PT ;  /* 0x3f19999a0800780b */ /* 0x040fe40003f26200 */
[----:B------:R-:W-:Y:S01]  /*92d0*/  FSETP.GE.AND P0, PT, |R8|, 9.010913848876953125, PT ;  /* 0x41102cb40800780b */ /* 0x000fe20003f06200 */
[C---:B------:R-:W-:Y:S01]  /*92e0*/  FFMA R12, R13.reuse, R12, -0.052303962409496307373 ;  /* 0xbd563cae0d0c7423 */ /* 0x040fe2000000000c */
[----:B------:R-:W0:Y:S03]  /*92f0*/  MUFU.EX2 R6, R6 ;  /* 0x0000000600067308 */ /* 0x000e260000000800 */
[----:B------:R-:W-:Y:S01]  /*9300*/  FFMA R12, R13, R12, 0.1331529766321182251 ;  /* 0x3e0859410d0c7423 */ /* 0x000fe2000000000c */
[----:B0-----:R-:W-:-:S03]  /*9310*/  FADD R9, R6, 1 ;  /* 0x3f80000006097421 */ /* 0x001fc60000000000 */
[----:B------:R-:W-:-:S04]  /*9320*/  FFMA R6, R13, R12, -0.33332768082618713379 ;  /* 0xbeaaa9ed0d067423 */ /* 0x000fc8000000000c */
[----:B------:R-:W-:Y:S01]  /*9330*/  FFMA R13, R13, R6, RZ ;  /* 0x000000060d0d7223 */ /* 0x000fe200000000ff */
[----:B------:R-:W0:Y:S02]  /*9340*/  MUFU.RCP R9, R9 ;  /* 0x0000000900097308 */ /* 0x000e240000001000 */
[----:B0-----:R-:W-:-:S05]  /*9350*/  FFMA R10, R9, -2, R10 ;  /* 0xc0000000090a7823 */ /* 0x001fca000000000a */
[----:B------:R-:W-:-:S04]  /*9360*/  FSEL R11, R10, 1, !P0 ;  /* 0x3f8000000a0b7808 */ /* 0x000fc80004000000 */
[--C-:B------:R-:W-:Y:S01]  /*9370*/  LOP3.LUT R11, R11, 0x80000000, R8.reuse, 0xb8, !PT ;  /* 0x800000000b0b7812 */ /* 0x100fe200078eb808 */
[----:B------:R-:W-:-:S04]  /*9380*/  @!P1 FFMA R11, R8, R13, R8 ;  /* 0x0000000d080b9223 */ /* 0x000fc80000000008 */
[----:B------:R-:W-:-:S04]  /*9390*/  FADD R6, R11, 1 ;  /* 0x3f8000000b067421 */ /* 0x000fc80000000000 */
[----:B------:R-:W-:Y:S01]  /*93a0*/  FMUL R7, R7, R6 ;  /* 0x0000000607077220 */ /* 0x000fe20000400000 */
[----:B------:R-:W-:Y:S06]  /*93b0*/  BRA `(.L_x_28) ;  /* 0x0000000000647947 */ /* 0x000fec0003800000 */
.L_x_27:
[----:B------:R-:W-:Y:S01]  /*93c0*/  HFMA2 R9, -RZ, RZ, 3.7421875, 0 ;  /* 0x437c0000ff097431 */ /* 0x000fe200000001ff */
[----:B------:R-:W-:Y:S01]  /*93d0*/  MOV R6, 0x3bbb989d ;  /* 0x3bbb989d00067802 */ /* 0x000fe20000000f00 */
[----:B------:R-:W-:Y:S04]  /*93e0*/  BSSY.RECONVERGENT B1, `(.L_x_29) ;  /* 0x0000015000017945 */ /* 0x000fe80003800200 */
[----:B------:R-:W-:-:S04]  /*93f0*/  FFMA.SAT R6, R7, -R6, 0.5 ;  /* 0x3f00000007067423 */ /* 0x000fc80000002806 */
[----:B------:R-:W-:-:S04]  /*9400*/  FFMA.RM R6, R6, R9, 12582913 ;  /* 0x4b40000106067423 */ /* 0x000fc80000004009 */
[C---:B------:R-:W-:Y:S01]  /*9410*/  FADD R8, R6.reuse, -12583039 ;  /* 0xcb40007f06087421 */ /* 0x040fe20000000000 */
[----:B------:R-:W-:-:S03]  /*9420*/  SHF.L.U32 R6, R6, 0x17, RZ ;  /* 0x0000001706067819 */ /* 0x000fc600000006ff */
[----:B------:R-:W-:-:S04]  /*9430*/  FFMA R8, R7, -1.4426950216293334961, -R8 ;  /* 0xbfb8aa3b07087823 */ /* 0x000fc80000000808 */
[----:B------:R-:W-:-:S04]  /*9440*/  FFMA R8, R7, -1.925963033500011079e-08, R8 ;  /* 0xb2a5706007087823 */ /* 0x000fc80000000008 */
[----:B------:R-:W0:Y:S02]  /*9450*/  MUFU.EX2 R9, R8 ;  /* 0x0000000800097308 */ /* 0x000e240000000800 */
[----:B0-----:R-:W-:-:S06]  /*9460*/  FFMA R12, R6, R9, 1 ;  /* 0x3f800000060c7423 */ /* 0x001fcc0000000009 */
[----:B------:R-:W0:Y:S08]  /*9470*/  MUFU.RCP R6, R12 ;  /* 0x0000000c00067308 */ /* 0x000e300000001000 */
[----:B------:R-:W1:Y:S01]  /*9480*/  FCHK P0, R7, R12 ;  /* 0x0000000c07007302 */ /* 0x000e620000000000 */
[----:B0-----:R-:W-:-:S04]  /*9490*/  FFMA R9, -R12, R6, 1 ;  /* 0x3f8000000c097423 */ /* 0x001fc80000000106 */
[----:B------:R-:W-:-:S04]  /*94a0*/  FFMA R6, R6, R9, R6 ;  /* 0x0000000906067223 */ /* 0x000fc80000000006 */
[----:B------:R-:W-:-:S04]  /*94b0*/  FFMA R9, R7, R6, RZ ;  /* 0x0000000607097223 */ /* 0x000fc800000000ff */
[----:B------:R-:W-:-:S04]  /*94c0*/  FFMA R10, -R12, R9, R7 ;  /* 0x000000090c0a7223 */ /* 0x000fc80000000107 */
[----:B------:R-:W-:Y:S01]  /*94d0*/  FFMA R6, R6, R10, R9 ;  /* 0x0000000a06067223 */ /* 0x000fe20000000009 */
[----:B-1----:R-:W-:Y:S06]  /*94e0*/  @!P0 BRA `(.L_x_30) ;  /* 0x0000000000108947 */ /* 0x002fec0003800000 */
[----:B------:R-:W-:Y:S02]  /*94f0*/  MOV R6, R12 ;  /* 0x0000000c00067202 */ /* 0x000fe40000000f00 */
[----:B------:R-:W-:-:S07]  /*9500*/  MOV R18, 0x9520 ;  /* 0x0000952000127802 */ /* 0x000fce0000000f00 */
[----:B------:R-:W-:Y:S05]  /*9510*/  CALL.REL.NOINC `($__internal_1_$__cuda_sm3x_div_rn_noftz_f32_slowpath) ;  /* 0x0000003800e47944 */ /* 0x000fea0003c00000 */
[----:B------:R-:W-:-:S07]  /*9520*/  MOV R6, R15 ;  /* 0x0000000f00067202 */ /* 0x000fce0000000f00 */
.L_x_30:
[----:B------:R-:W-:Y:S05]  /*9530*/  BSYNC.RECONVERGENT B1 ;  /* 0x0000000000017941 */ /* 0x000fea0003800200 */
.L_x_29:
[----:B------:R-:W-:-:S07]  /*9540*/  MOV R7, R6 ;  /* 0x0000000600077202 */ /* 0x000fce0000000f00 */
.L_x_28:
[----:B------:R-:W-:Y:S01]  /*9550*/  BSSY.RECONVERGENT B1, `(.L_x_31) ;  /* 0x00000b5000017945 */ /* 0x000fe20003800200 */
[----:B------:R-:W-:-:S07]  /*9560*/  MOV R6, RZ ;  /* 0x000000ff00067202 */ /* 0x000fce0000000f00 */
.L_x_32:
[----:B0-----:R-:W0:Y:S01]  /*9570*/  LDC.64 R12, c[0x0][0x398] ;  /* 0x0000e600ff0c7b82 */ /* 0x001e220000000a00 */
[----:B------:R-:W-:Y:S02]  /*9580*/  LEA R15, R3, R6, 0x8 ;  /* 0x00000006030f7211 */ /* 0x000fe400078e40ff */
[----:B------:R-:W-:-:S05]  /*9590*/  LEA R10, R6, R0, 0x2 ;  /* 0x00000000060a7211 */ /* 0x000fca00078e10ff */
[----:B------:R-:W2:Y:S04]  /*95a0*/  LDL.128 R16, [R10] ;  /* 0x000000000a107983 */ /* 0x000ea80000100c00 */
[----:B------:R-:W3:Y:S04]  /*95b0*/  LDL.128 R24, [R10+0x10] ;  /* 0x000010000a187983 */ /* 0x000ee80000100c00 */
[----:B------:R-:W4:Y:S04]  /*95c0*/  LDL.128 R32, [R10+0x20] ;  /* 0x000020000a207983 */ /* 0x000f280000100c00 */
[----:B------:R-:W5:Y:S01]  /*95d0*/  LDL.128 R40, [R10+0x30] ;  /* 0x000030000a287983 */ /* 0x000f620000100c00 */
[----:B0-----:R-:W-:-:S05]  /*95e0*/  IMAD.WIDE.U32 R8, R15, 0x4, R12 ;  /* 0x000000040f087825 */ /* 0x001fca00078e000c */
[----:B------:R-:W2:Y:S04]  /*95f0*/  LDG.E.CONSTANT R11, desc[UR8][R8.64] ;  /* 0x00000008080b7981 */ /* 0x000ea8000c1e9900 */
[----:B------:R-:W3:Y:S04]  /*9600*/  LDG.E.CONSTANT R14, desc[UR8][R8.64+0x4] ;  /* 0x00000408080e7981 */ /* 0x000ee8000c1e9900 */
[----:B------:R-:W4:Y:S04]  /*9610*/  LDG.E.CONSTANT R21, desc[UR8][R8.64+0x8] ;  /* 0x0000080808157981 */ /* 0x000f28000c1e9900 */
        /* <DEDUP_REMOVED lines=12> */
[----:B------:R0:W5:Y:S02]  /*96e0*/  LDG.E.CONSTANT R44, desc[UR8][R8.64+0x3c] ;  /* 0x00003c08082c7981 */ /* 0x000164000c1e9900 */
[----:B0-----:R-:W-:-:S05]  /*96f0*/  IADD3 R9, PT, PT, R15, 0x10, RZ ;  /* 0x000000100f097810 */ /* 0x001fca0007ffe0ff */
[----:B------:R-:W-:-:S04]  /*9700*/  IMAD.WIDE.U32 R8, R9, 0x4, R12 ;  /* 0x0000000409087825 */ /* 0x000fc800078e000c */
[-C--:B--2---:R-:W-:Y:S01]  /*9710*/  FFMA R16, R11, R7.reuse, R16 ;  /* 0x000000070b107223 */ /* 0x084fe20000000010 */
[----:B------:R-:W-:Y:S01]  /*9720*/  IADD3 R11, PT, PT, R6, 0x10, RZ ;  /* 0x00000010060b7810 */ /* 0x000fe20007ffe0ff */
[----:B---3--:R-:W-:-:S03]  /*9730*/  FFMA R17, R14, R7, R17 ;  /* 0x000000070e117223 */ /* 0x008fc60000000011 */
[----:B------:R-:W-:Y:S02]  /*9740*/  LEA R14, R11, R0, 0x2 ;  /* 0x000000000b0e7211 */ /* 0x000fe400078e10ff */
[----:B------:R-:W2:Y:S01]  /*9750*/  LDG.E.CONSTANT R11, desc[UR8][R8.64] ;  /* 0x00000008080b7981 */ /* 0x000ea2000c1e9900 */
[----:B----4-:R-:W-:-:S03]  /*9760*/  FFMA R18, R21, R7, R18 ;  /* 0x0000000715127223 */ /* 0x010fc60000000012 */
[----:B------:R-:W3:Y:S01]  /*9770*/  LDG.E.CONSTANT R21, desc[UR8][R8.64+0x8] ;  /* 0x0000080808157981 */ /* 0x000ee2000c1e9900 */
[----:B-----5:R-:W-:-:S03]  /*9780*/  FFMA R19, R20, R7, R19 ;  /* 0x0000000714137223 */ /* 0x020fc60000000013 */
[----:B------:R-:W4:Y:S01]  /*9790*/  LDG.E.CONSTANT R20, desc[UR8][R8.64+0x4] ;  /* 0x0000040808147981 */ /* 0x000f22000c1e9900 */
[-C--:B------:R-:W-:Y:S01]  /*97a0*/  FFMA R24, R23, R7.reuse, R24 ;  /* 0x0000000717187223 */ /* 0x080fe20000000018 */
        /* <DEDUP_REMOVED lines=11> */
[----:B------:R0:W-:Y:S04]  /*9860*/  STL.128 [R10], R16 ;  /* 0x000000100a007387 */ /* 0x0001e80000100c00 */
[----:B------:R1:W-:Y:S04]  /*9870*/  STL.128 [R10+0x10], R24 ;  /* 0x000010180a007387 */ /* 0x0003e80000100c00 */
[----:B------:R-:W-:Y:S04]  /*9880*/  STL.128 [R10+0x20], R32 ;  /* 0x000020200a007387 */ /* 0x000fe80000100c00 */
[----:B------:R5:W-:Y:S04]  /*9890*/  STL.128 [R10+0x30], R40 ;  /* 0x000030280a007387 */ /* 0x000be80000100c00 */
[----:B0-----:R-:W2:Y:S04]  /*98a0*/  LDL.128 R16, [R14] ;  /* 0x000000000e107983 */ /* 0x001ea80000100c00 */
[----:B------:R-:W3:Y:S04]  /*98b0*/  LDG.E.CONSTANT R22, desc[UR8][R8.64+0xc] ;  /* 0x00000c0808167981 */ /* 0x000ee8000c1e9900 */
[----:B------:R-:W3:Y:S04]  /*98c0*/  LDG.E.CONSTANT R23, desc[UR8][R8.64+0x10] ;  /* 0x0000100808177981 */ /* 0x000ee8000c1e9900 */
[----:B------:R-:W3:Y:S04]  /*98d0*/  LDG.E.CONSTANT R28, desc[UR8][R8.64+0x14] ;  /* 0x00001408081c7981 */ /* 0x000ee8000c1e9900 */
[----:B------:R-:W3:Y:S04]  /*98e0*/  LDG.E.CONSTANT R29, desc[UR8][R8.64+0x18] ;  /* 0x00001808081d7981 */ /* 0x000ee8000c1e9900 */
[----:B-1----:R-:W3:Y:S04]  /*98f0*/  LDL.128 R24, [R14+0x10] ;  /* 0x000010000e187983 */ /* 0x002ee80000100c00 */
[----:B------:R-:W3:Y:S04]  /*9900*/  LDG.E.CONSTANT R30, desc[UR8][R8.64+0x1c] ;  /* 0x00001c08081e7981 */ /* 0x000ee8000c1e9900 */
[----:B------:R-:W3:Y:S04]  /*9910*/  LDG.E.CONSTANT R31, desc[UR8][R8.64+0x20] ;  /* 0x00002008081f7981 */ /* 0x000ee8000c1e9900 */
[----:B-----5:R-:W5:Y:S04]  /*9920*/  LDG.E.CONSTANT R10, desc[UR8][R8.64+0x24] ;  /* 0x00002408080a7981 */ /* 0x020f68000c1e9900 */
[----:B------:R-:W5:Y:S04]  /*9930*/  LDL.128 R32, [R14+0x20] ;  /* 0x000020000e207983 */ /* 0x000f680000100c00 */
[----:B------:R-:W5:Y:S04]  /*9940*/  LDG.E.CONSTANT R37, desc[UR8][R8.64+0x28] ;  /* 0x0000280808257981 */ /* 0x000f68000c1e9900 */
[----:B------:R-:W5:Y:S04]  /*9950*/  LDG.E.CONSTANT R36, desc[UR8][R8.64+0x2c] ;  /* 0x00002c0808247981 */ /* 0x000f68000c1e9900 */
[----:B------:R-:W5:Y:S04]  /*9960*/  LDG.E.CONSTANT R39, desc[UR8][R8.64+0x30] ;  /* 0x0000300808277981 */ /* 0x000f68000c1e9900 */
[----:B------:R-:W5:Y:S04]  /*9970*/  LDL.128 R40, [R14+0x30] ;  /* 0x000030000e287983 */ /* 0x000f680000100c00 */
[----:B------:R-:W5:Y:S04]  /*9980*/  LDG.E.CONSTANT R38, desc[UR8][R8.64+0x34] ;  /* 0x0000340808267981 */ /* 0x000f68000c1e9900 */
[----:B------:R-:W5:Y:S04]  /*9990*/  LDG.E.CONSTANT R45, desc[UR8][R8.64+0x38] ;  /* 0x00003808082d7981 */ /* 0x000f68000c1e9900 */
[----:B------:R0:W5:Y:S02]  /*99a0*/  LDG.E.CONSTANT R44, desc[UR8][R8.64+0x3c] ;  /* 0x00003c08082c7981 */ /* 0x000164000c1e9900 */
[----:B0-----:R-:W-:Y:S01]  /*99b0*/  IADD3 R9, PT, PT, R6, 0x20, RZ ;  /* 0x0000002006097810 */ /* 0x001fe20007ffe0ff */
[-C--:B--2---:R-:W-:Y:S01]  /*99c0*/  FFMA R16, R11, R7.reuse, R16 ;  /* 0x000000070b107223 */ /* 0x084fe20000000010 */
[----:B------:R-:W-:Y:S01]  /*99d0*/  IADD3 R11, PT, PT, R15, 0x20, RZ ;  /* 0x000000200f0b7810 */ /* 0x000fe20007ffe0ff */
[-C--:B----4-:R-:W-:Y:S01]  /*99e0*/  FFMA R17, R20, R7.reuse, R17 ;  /* 0x0000000714117223 */ /* 0x090fe20000000011 */
[-C--:B---3--:R-:W-:Y:S01]  /*99f0*/  FFMA R18, R21, R7.reuse, R18 ;  /* 0x0000000715127223 */ /* 0x088fe20000000012 */
[----:B------:R-:W-:-:S05]  /*9a00*/  FFMA R19, R22, R7, R19 ;  /* 0x0000000716137223 */ /* 0x000fca0000000013 */
[----:B------:R0:W-:Y:S01]  /*9a10*/  STL.128 [R14], R16 ;  /* 0x000000100e007387 */ /* 0x0001e20000100c00 */
[-C--:B------:R-:W-:Y:S01]  /*9a20*/  FFMA R24, R23, R7.reuse, R24 ;  /* 0x0000000717187223 */ /* 0x080fe20000000018 */
[-C--:B------:R-:W-:Y:S01]  /*9a30*/  FFMA R25, R28, R7.reuse, R25 ;  /* 0x000000071c197223 */ /* 0x080fe20000000019 */
[-C--:B------:R-:W-:Y:S01]  /*9a40*/  FFMA R26, R29, R7.reuse, R26 ;  /* 0x000000071d1a7223 */ /* 0x080fe2000000001a */
[----:B------:R-:W-:Y:S01]  /*9a50*/  LEA R28, R9, R0, 0x2 ;  /* 0x00000000091c7211 */ /* 0x000fe200078e10ff */
[----:B------:R-:W-:-:S05]  /*9a60*/  FFMA R27, R30, R7, R27 ;  /* 0x000000071e1b7223 */ /* 0x000fca000000001b */
[----:B------:R1:W-:Y:S01]  /*9a70*/  STL.128 [R14+0x10], R24 ;  /* 0x000010180e007387 */ /* 0x0003e20000100c00 */
[-C--:B-----5:R-:W-:Y:S01]  /*9a80*/  FFMA R32, R31, R7.reuse, R32 ;  /* 0x000000071f207223 */ /* 0x0a0fe20000000020 */
[----:B------:R-:W-:Y:S01]  /*9a90*/  FFMA R33, R10, R7, R33 ;  /* 0x000000070a217223 */ /* 0x000fe20000000021 */
[----:B------:R-:W-:-:S04]  /*9aa0*/  IMAD.WIDE.U32 R10, R11, 0x4, R12 ;  /* 0x000000040b0a7825 */ /* 0x000fc800078e000c */
[-C--:B------:R-:W-:Y:S01]  /*9ab0*/  FFMA R34, R37, R7.reuse, R34 ;  /* 0x0000000725227223 */ /* 0x080fe20000000022 */
[----:B0-----:R-:W2:Y:S01]  /*9ac0*/  LDG.E.CONSTANT R17, desc[UR8][R10.64] ;  /* 0x000000080a117981 */ /* 0x001ea2000c1e9900 */
[----:B------:R-:W-:-:S03]  /*9ad0*/  FFMA R35, R36, R7, R35 ;  /* 0x0000000724237223 */ /* 0x000fc60000000023 */
[----:B------:R-:W3:Y:S01]  /*9ae0*/  LDG.E.CONSTANT R16, desc[UR8][R10.64+0x4] ;  /* 0x000004080a107981 */ /* 0x000ee2000c1e9900 */
[-C--:B------:R-:W-:Y:S01]  /*9af0*/  FFMA R40, R39, R7.reuse, R40 ;  /* 0x0000000727287223 */ /* 0x080fe20000000028 */
[-C--:B------:R-:W-:Y:S01]  /*9b00*/  FFMA R41, R38, R7.reuse, R41 ;  /* 0x0000000726297223 */ /* 0x080fe20000000029 */
[-C--:B------:R-:W-:Y:S01]  /*9b10*/  FFMA R42, R45, R7.reuse, R42 ;  /* 0x000000072d2a7223 */ /* 0x080fe2000000002a */
[----:B------:R-:W-:Y:S01]  /*9b20*/  FFMA R43, R44, R7, R43 ;  /* 0x000000072c2b7223 */ /* 0x000fe2000000002b */
[----:B------:R-:W-:Y:S04]  /*9b30*/  STL.128 [R14+0x20], R32 ;  /* 0x000020200e007387 */ /* 0x000fe80000100c00 */
[----:B------:R0:W-:Y:S04]  /*9b40*/  STL.128 [R14+0x30], R40 ;  /* 0x000030280e007387 */ /* 0x0001e80000100c00 */
[----:B------:R-:W4:Y:S04]  /*9b50*/  LDG.E.CONSTANT R19, desc[UR8][R10.64+0x8] ;  /* 0x000008080a137981 */ /* 0x000f28000c1e9900 */
[----:B------:R-:W5:Y:S04]  /*9b60*/  LDG.E.CONSTANT R18, desc[UR8][R10.64+0xc] ;  /* 0x00000c080a127981 */ /* 0x000f68000c1e9900 */
[----:B------:R-:W2:Y:S04]  /*9b70*/  LDL.128 R20, [R28] ;  /* 0x000000001c147983 */ /* 0x000ea80000100c00 */
[----:B------:R-:W5:Y:S04]  /*9b80*/  LDG.E.CONSTANT R29, desc[UR8][R10.64+0x10] ;  /* 0x000010080a1d7981 */ /* 0x000f68000c1e9900 */
[----:B------:R-:W5:Y:S04]  /*9b90*/  LDG.E.CONSTANT R30, desc[UR8][R10.64+0x14] ;  /* 0x000014080a1e7981 */ /* 0x000f68000c1e9900 */
[----:B------:R-:W5:Y:S04]  /*9ba0*/  LDG.E.CONSTANT R31, desc[UR8][R10.64+0x18] ;  /* 0x000018080a1f7981 */ /* 0x000f68000c1e9900 */
[----:B-1----:R-:W5:Y:S04]  /*9bb0*/  LDL.128 R24, [R28+0x10] ;  /* 0x000010001c187983 */ /* 0x002f680000100c00 */
[----:B0-----:R-:W5:Y:S04]  /*9bc0*/  LDG.E.CONSTANT R14, desc[UR8][R10.64+0x1c] ;  /* 0x00001c080a0e7981 */ /* 0x001f68000c1e9900 */
[----:B------:R-:W5:Y:S04]  /*9bd0*/  LDG.E.CONSTANT R37, desc[UR8][R10.64+0x20] ;  /* 0x000020080a257981 */ /* 0x000f68000c1e9900 */
[----:B------:R-:W5:Y:S04]  /*9be0*/  LDG.E.CONSTANT R36, desc[UR8][R10.64+0x24] ;  /* 0x000024080a247981 */ /* 0x000f68000c1e9900 */
[----:B------:R-:W5:Y:S04]  /*9bf0*/  LDL.128 R40, [R28+0x20] ;  /* 0x000020001c287983 */ /* 0x000f680000100c00 */
[----:B------:R-:W5:Y:S04]  /*9c00*/  LDG.E.CONSTANT R39, desc[UR8][R10.64+0x28] ;  /* 0x000028080a277981 */ /* 0x000f68000c1e9900 */
[----:B------:R-:W5:Y:S04]  /*9c10*/  LDG.E.CONSTANT R38, desc[UR8][R10.64+0x2c] ;  /* 0x00002c080a267981 */ /* 0x000f68000c1e9900 */
[----:B------:R-:W5:Y:S04]  /*9c20*/  LDG.E.CONSTANT R45, desc[UR8][R10.64+0x30] ;  /* 0x000030080a2d7981 */ /* 0x000f68000c1e9900 */
[----:B------:R-:W5:Y:S04]  /*9c30*/  LDL.128 R48, [R28+0x30] ;  /* 0x000030001c307983 */ /* 0x000f680000100c00 */
[----:B------:R-:W5:Y:S04]  /*9c40*/  LDG.E.CONSTANT R44, desc[UR8][R10.64+0x34] ;  /* 0x000034080a2c7981 */ /* 0x000f68000c1e9900 */
[----:B------:R-:W5:Y:S04]  /*9c50*/  LDG.E.CONSTANT R47, desc[UR8][R10.64+0x38] ;  /* 0x000038080a2f7981 */ /* 0x000f68000c1e9900 */
[----:B------:R0:W5:Y:S01]  /*9c60*/  LDG.E.CONSTANT R46, desc[UR8][R10.64+0x3c] ;  /* 0x00003c080a2e7981 */ /* 0x000162000c1e9900 */
[----:B------:R-:W-:-:S05]  /*9c70*/  IADD3 R9, PT, PT, R15, 0x30, RZ ;  /* 0x000000300f097810 */ /* 0x000fca0007ffe0ff */
[----:B------:R-:W-:Y:S01]  /*9c80*/  IMAD.WIDE.U32 R8, R9, 0x4, R12 ;  /* 0x0000000409087825 */ /* 0x000fe200078e000c */
[----:B0-----:R-:W-:-:S04]  /*9c90*/  IADD3 R11, PT, PT, R6, 0x30, RZ ;  /* 0x00000030060b7810 */ /* 0x001fc80007ffe0ff */
[----:B------:R-:W-:Y:S02]  /*9ca0*/  LEA R10, R11, R0, 0x2 ;  /* 0x000000000b0a7211 */ /* 0x000fe400078e10ff */
[----:B------:R-:W5:Y:S01]  /*9cb0*/  LDG.E.CONSTANT R11, desc[UR8][R8.64] ;  /* 0x00000008080b7981 */ /* 0x000f62000c1e9900 */
[-C--:B--2---:R-:W-:Y:S01]  /*9cc0*/  FFMA R20, R17, R7.reuse, R20 ;  /* 0x0000000711147223 */ /* 0x084fe20000000014 */
[-C--:B---3--:R-:W-:Y:S01]  /*9cd0*/  FFMA R21, R16, R7.reuse, R21 ;  /* 0x0000000710157223 */ /* 0x088fe20000000015 */
[-C--:B----4-:R-:W-:Y:S01]  /*9ce0*/  FFMA R22, R19, R7.reuse, R22 ;  /* 0x0000000713167223 */ /* 0x090fe20000000016 */
[-C--:B-----5:R-:W-:Y:S01]  /*9cf0*/  FFMA R23, R18, R7.reuse, R23 ;  /* 0x0000000712177223 */ /* 0x0a0fe20000000017 */
[----:B------:R-:W2:Y:S04]  /*9d00*/  LDG.E.CONSTANT R16, desc[UR8][R8.64+0x4] ;  /* 0x0000040808107981 */ /* 0x000ea8000c1e9900 */
[----:B------:R0:W-:Y:S04]  /*9d10*/  STL.128 [R28], R20 ;  /* 0x000000141c007387 */ /* 0x0001e80000100c00 */
[----:B------:R-:W3:Y:S01]  /*9d20*/  LDG.E.CONSTANT R17, desc[UR8][R8.64+0x8] ;  /* 0x0000080808117981 */ /* 0x000ee2000c1e9900 */
[-C--:B------:R-:W-:Y:S01]  /*9d30*/  FFMA R32, R29, R7.reuse, R24 ;  /* 0x000000071d207223 */ /* 0x080fe20000000018 */
[-C--:B------:R-:W-:Y:S01]  /*9d40*/  FFMA R33, R30, R7.reuse, R25 ;  /* 0x000000071e217223 */ /* 0x080fe20000000019 */
[-C--:B------:R-:W-:Y:S01]  /*9d50*/  FFMA R34, R31, R7.reuse, R26 ;  /* 0x000000071f227223 */ /* 0x080fe2000000001a */
[----:B------:R-:W4:Y:S01]  /*9d60*/  LDG.E.CONSTANT R18, desc[UR8][R8.64+0xc] ;  /* 0x00000c0808127981 */ /* 0x000f22000c1e9900 */
[----:B------:R-:W-:-:S03]  /*9d70*/  FFMA R35, R14, R7, R27 ;  /* 0x000000070e237223 */ /* 0x000fc6000000001b */
[----:B------:R-:W5:Y:S04]  /*9d80*/  LDG.E.CONSTANT R19, desc[UR8][R8.64+0x10] ;  /* 0x0000100808137981 */ /* 0x000f68000c1e9900 */
[----:B------:R1:W-:Y:S04]  /*9d90*/  STL.128 [R28+0x10], R32 ;  /* 0x000010201c007387 */ /* 0x0003e80000100c00 */
[----:B------:R-:W5:Y:S01]  /*9da0*/  LDG.E.CONSTANT R24, desc[UR8][R8.64+0x14] ;  /* 0x0000140808187981 */ /* 0x000f62000c1e9900 */
[-C--:B------:R-:W-:Y:S01]  /*9db0*/  FFMA R40, R37, R7.reuse, R40 ;  /* 0x0000000725287223 */ /* 0x080fe20000000028 */
[----:B------:R-:W-:-:S02]  /*9dc0*/  FFMA R41, R36, R7, R41 ;  /* 0x0000000724297223 */ /* 0x000fc40000000029 */
[----:B------:R-:W5:Y:S01]  /*9dd0*/  LDG.E.CONSTANT R25, desc[UR8][R8.64+0x18] ;  /* 0x0000180808197981 */ /* 0x000f62000c1e9900 */
[----:B------:R-:W-:-:S03]  /*9de0*/  FFMA R42, R39, R7, R42 ;  /* 0x00000007272a7223 */ /* 0x000fc6000000002a */
[----:B------:R-:W5:Y:S01]  /*9df0*/  LDG.E.CONSTANT R26, desc[UR8][R8.64+0x1c] ;  /* 0x00001c08081a7981 */ /* 0x000f62000c1e9900 */
[----:B------:R-:W-:-:S03]  /*9e00*/  FFMA R43, R38, R7, R43 ;  /* 0x00000007262b7223 */ /* 0x000fc6000000002b */
[----:B------:R-:W5:Y:S01]  /*9e10*/  LDG.E.CONSTANT R27, desc[UR8][R8.64+0x20] ;  /* 0x00002008081b7981 */ /* 0x000f62000c1e9900 */
[-C--:B------:R-:W-:Y:S01]  /*9e20*/  FFMA R48, R45, R7.reuse, R48 ;  /* 0x000000072d307223 */ /* 0x080fe20000000030 */
[-C--:B------:R-:W-:Y:S01]  /*9e30*/  FFMA R49, R44, R7.reuse, R49 ;  /* 0x000000072c317223 */ /* 0x080fe20000000031 */
[-C--:B------:R-:W-:Y:S01]  /*9e40*/  FFMA R50, R47, R7.reuse, R50 ;  /* 0x000000072f327223 */ /* 0x080fe20000000032 */
[----:B------:R-:W-:Y:S01]  /*9e50*/  FFMA R51, R46, R7, R51 ;  /* 0x000000072e337223 */ /* 0x000fe20000000033 */
[----:B------:R-:W-:Y:S04]  /*9e60*/  STL.128 [R28+0x20], R40 ;  /* 0x000020281c007387 */ /* 0x000fe80000100c00 */
[----:B------:R1:W-:Y:S04]  /*9e70*/  STL.128 [R28+0x30], R48 ;  /* 0x000030301c007387 */ /* 0x0003e80000100c00 */
[----:B------:R-:W2:Y:S04]  /*9e80*/  LDL.128 R12, [R10] ;  /* 0x000000000a0c7983 */ /* 0x000ea80000100c00 */
[----:B0-----:R-:W5:Y:S04]  /*9e90*/  LDL.128 R20, [R10+0x10] ;  /* 0x000010000a147983 */ /* 0x001f680000100c00 */
[----:B-1----:R-:W5:Y:S04]  /*9ea0*/  LDG.E.CONSTANT R32, desc[UR8][R8.64+0x24] ;  /* 0x0000240808207981 */ /* 0x002f68000c1e9900 */
[----:B------:R-:W5:Y:S04]  /*9eb0*/  LDL.128 R28, [R10+0x20] ;  /* 0x000020000a1c7983 */ /* 0x000f680000100c00 */
[----:B------:R-:W5:Y:S04]  /*9ec0*/  LDG.E.CONSTANT R33, desc[UR8][R8.64+0x28] ;  /* 0x0000280808217981 */ /* 0x000f68000c1e9900 */
[----:B------:R-:W5:Y:S04]  /*9ed0*/  LDG.E.CONSTANT R34, desc[UR8][R8.64+0x2c] ;  /* 0x00002c0808227981 */ /* 0x000f68000c1e9900 */
[----:B------:R-:W5:Y:S04]  /*9ee0*/  LDG.E.CONSTANT R35, desc[UR8][R8.64+0x30] ;  /* 0x0000300808237981 */ /* 0x000f68000c1e9900 */
[----:B------:R-:W5:Y:S04]  /*9ef0*/  LDL.128 R36, [R10+0x30] ;  /* 0x000030000a247983 */ /* 0x000f680000100c00 */
[----:B------:R-:W5:Y:S04]  /*9f00*/  LDG.E.CONSTANT R40, desc[UR8][R8.64+0x34] ;  /* 0x0000340808287981 */ /* 0x000f68000c1e9900 */
[----:B------:R-:W5:Y:S04]  /*9f10*/  LDG.E.CONSTANT R41, desc[UR8][R8.64+0x38] ;  /* 0x0000380808297981 */ /* 0x000f68000c1e9900 */
[----:B------:R-:W5:Y:S01]  /*9f20*/  LDG.E.CONSTANT R42, desc[UR8][R8.64+0x3c] ;  /* 0x00003c08082a7981 */ /* 0x000f62000c1e9900 */
[----:B------:R-:W-:-:S04]  /*9f30*/  IADD3 R6, PT, PT, R6, 0x40, RZ ;  /* 0x0000004006067810 */ /* 0x000fc80007ffe0ff */
[----:B------:R-:W-:Y:S01]  /*9f40*/  ISETP.NE.AND P0, PT, R6, 0x100, PT ;  /* 0x000001000600780c */ /* 0x000fe20003f05270 */
[-C--:B--2---:R-:W-:Y:S01]  /*9f50*/  FFMA R12, R11, R7.reuse, R12 ;  /* 0x000000070b0c7223 */ /* 0x084fe2000000000c */
[-C--:B------:R-:W-:Y:S01]  /*9f60*/  FFMA R13, R16, R7.reuse, R13 ;  /* 0x00000007100d7223 */ /* 0x080fe2000000000d */
[-C--:B---3--:R-:W-:Y:S01]  /*9f70*/  FFMA R14, R17, R7.reuse, R14 ;  /* 0x00000007110e7223 */ /* 0x088fe2000000000e */
[-C--:B----4-:R-:W-:Y:S01]  /*9f80*/  FFMA R15, R18, R7.reuse, R15 ;  /* 0x00000007120f7223 */ /* 0x090fe2000000000f */
[-C--:B-----5:R-:W-:Y:S01]  /*9f90*/  FFMA R20, R19, R7.reuse, R20 ;  /* 0x0000000713147223 */ /* 0x0a0fe20000000014 */
[-C--:B------:R-:W-:Y:S01]  /*9fa0*/  FFMA R21, R24, R7.reuse, R21 ;  /* 0x0000000718157223 */ /* 0x080fe20000000015 */
[-C--:B------:R-:W-:Y:S01]  /*9fb0*/  FFMA R22, R25, R7.reuse, R22 ;  /* 0x0000000719167223 */ /* 0x080fe20000000016 */
[-C--:B------:R-:W-:Y:S01]  /*9fc0*/  FFMA R23, R26, R7.reuse, R23 ;  /* 0x000000071a177223 */ /* 0x080fe20000000017 */
[-C--:B------:R-:W-:Y:S01]  /*9fd0*/  FFMA R28, R27, R7.reuse, R28 ;  /* 0x000000071b1c7223 */ /* 0x080fe2000000001c */
[-C--:B------:R-:W-:Y:S01]  /*9fe0*/  FFMA R29, R32, R7.reuse, R29 ;  /* 0x00000007201d7223 */ /* 0x080fe2000000001d */
[-C--:B------:R-:W-:Y:S01]  /*9ff0*/  FFMA R30, R33, R7.reuse, R30 ;  /* 0x00000007211e7223 */ /* 0x080fe2000000001e */
[-C--:B------:R-:W-:Y:S01]  /*a000*/  FFMA R31, R34, R7.reuse, R31 ;  /* 0x00000007221f7223 */ /* 0x080fe2000000001f */
[----:B------:R0:W-:Y:S01]  /*a010*/  STL.128 [R10], R12 ;  /* 0x0000000c0a007387 */ /* 0x0001e20000100c00 */
[-C--:B------:R-:W-:Y:S01]  /*a020*/  FFMA R36, R35, R7.reuse, R36 ;  /* 0x0000000723247223 */ /* 0x080fe20000000024 */
[-C--:B------:R-:W-:Y:S01]  /*a030*/  FFMA R37, R40, R7.reuse, R37 ;  /* 0x0000000728257223 */ /* 0x080fe20000000025 */
[-C--:B------:R-:W-:Y:S01]  /*a040*/  FFMA R38, R41, R7.reuse, R38 ;  /* 0x0000000729267223 */ /* 0x080fe20000000026 */
[----:B------:R-:W-:Y:S01]  /*a050*/  FFMA R39, R42, R7, R39 ;  /* 0x000000072a277223 */ /* 0x000fe20000000027 */
[----:B------:R0:W-:Y:S04]  /*a060*/  STL.128 [R10+0x10], R20 ;  /* 0x000010140a007387 */ /* 0x0001e80000100c00 */
[----:B------:R0:W-:Y:S04]  /*a070*/  STL.128 [R10+0x20], R28 ;  /* 0x0000201c0a007387 */ /* 0x0001e80000100c00 */
[----:B------:R0:W-:Y:S01]  /*a080*/  STL.128 [R10+0x30], R36 ;  /* 0x000030240a007387 */ /* 0x0001e20000100c00 */
[----:B------:R-:W-:Y:S05]  /*a090*/  @P0 BRA `(.L_x_32) ;  /* 0xfffffff400340947 */ /* 0x000fea000383ffff */
[----:B------:R-:W-:Y:S05]  /*a0a0*/  BSYNC.RECONVERGENT B1 ;  /* 0x0000000000017941 */ /* 0x000fea0003800200 */
.L_x_31:
[----:B------:R-:W-:-:S04]  /*a0b0*/  IADD3 R3, PT, PT, R3, 0x1, RZ ;  /* 0x0000000103037810 */ /* 0x000fc80007ffe0ff */
[----:B------:R-:W-:-:S13]  /*a0c0*/  ISETP.NE.AND P0, PT, R3, 0x400, PT ;  /* 0x000004000300780c */ /* 0x000fda0003f05270 */
[----:B------:R-:W-:Y:S05]  /*a0d0*/  @P0 BRA `(.L_x_33) ;  /* 0xffffffe000ac0947 */ /* 0x000fea000383ffff */
[----:B------:R-:W-:Y:S05]  /*a0e0*/  BSYNC.RECONVERGENT B0 ;  /* 0x0000000000007941 */ /* 0x000fea0003800200 */
.L_x_24:
[----:B0-----:R-:W2:Y:S01]  /*a0f0*/  LDL.128 R12, [R1] ;  /* 0x00000000010c7983 */ /* 0x001ea20000100c00 */
[----:B------:R-:W2:Y:S03]  /*a100*/  LDC R0, c[0x0][0x3f8] ;  /* 0x0000fe00ff007b82 */ /* 0x000ea60000000800 */
[----:B------:R-:W3:Y:S04]  /*a110*/  LDL.128 R4, [R1+0x400] ;  /* 0x0004000001047983 */ /* 0x000ee80000100c00 */
[----:B------:R-:W4:Y:S01]  /*a120*/  LDL.128 R20, [R1+0x10] ;  /* 0x0000100001147983 */ /* 0x000f220000100c00 */
[----:B------:R-:W3:Y:S03]  /*a130*/  LDC R3, c[0x0][0x3ec] ;  /* 0x0000fb00ff037b82 */ /* 0x000ee60000000800 */
[----:B------:R-:W5:Y:S04]  /*a140*/  LDL.128 R16, [R1+0x410] ;  /* 0x0004100001107983 */ /* 0x000f680000100c00 */
[----:B------:R-:W5:Y:S04]  /*a150*/  LDL.128 R28, [R1+0x20] ;  /* 0x00002000011c7983 */ /* 0x000f680000100c00 */
[----:B------:R-:W5:Y:S04]  /*a160*/  LDL.128 R24, [R1+0x420] ;  /* 0x0004200001187983 */ /* 0x000f680000100c00 */
[----:B------:R-:W5:Y:S04]  /*a170*/  LDL.128 R36, [R1+0x30] ;  /* 0x0000300001247983 */ /* 0x000f680000100c00 */
[----:B------:R-:W5:Y:S01]  /*a180*/  LDL.128 R32, [R1+0x430] ;  /* 0x0004300001207983 */ /* 0x000f620000100c00 */
[----:B------:R-:W-:Y:S01]  /*a190*/  BSSY.RECONVERGENT B0, `(.L_x_34) ;  /* 0x0000108000007945 */ /* 0x000fe20003800200 */
[-C--:B--2---:R-:W-:Y:S01]  /*a1a0*/  FMUL R9, R12, R0.reuse ;  /* 0x000000000c097220 */ /* 0x084fe20000400000 */
[-C--:B------:R-:W-:Y:S01]  /*a1b0*/  FMUL R10, R13, R0.reuse ;  /* 0x000000000d0a7220 */ /* 0x080fe20000400000 */
[-C--:B------:R-:W-:Y:S01]  /*a1c0*/  FMUL R11, R14, R0.reuse ;  /* 0x000000000e0b7220 */ /* 0x080fe20000400000 */
[-C--:B------:R-:W-:Y:S01]  /*a1d0*/  FMUL R12, R15, R0.reuse ;  /* 0x000000000f0c7220 */ /* 0x080fe20000400000 */
[-C--:B---3--:R-:W-:Y:S01]  /*a1e0*/  FFMA R8, R4, R3.reuse, R9 ;  /* 0x0000000304087223 */ /* 0x088fe20000000009 */
[-C--:B------:R-:W-:Y:S01]  /*a1f0*/  FFMA R9, R5, R3.reuse, R10 ;  /* 0x0000000305097223 */ /* 0x080fe2000000000a */
[-C--:B------:R-:W-:Y:S01]  /*a200*/  FFMA R10, R6, R3.reuse, R11 ;  /* 0x00000003060a7223 */ /* 0x080fe2000000000b */
[-C--:B------:R-:W-:Y:S01]  /*a210*/  FFMA R11, R7, R3.reuse, R12 ;  /* 0x00000003070b7223 */ /* 0x080fe2000000000c */
[-C--:B----4-:R-:W-:Y:S01]  /*a220*/  FMUL R5, R20, R0.reuse ;  /* 0x0000000014057220 */ /* 0x090fe20000400000 */
[-C--:B------:R-:W-:Y:S01]  /*a230*/  FMUL R4, R21, R0.reuse ;  /* 0x0000000015047220 */ /* 0x080fe20000400000 */
[-C--:B------:R-:W-:Y:S01]  /*a240*/  FMUL R7, R22, R0.reuse ;  /* 0x0000000016077220 */ /* 0x080fe20000400000 */
[-C--:B------:R-:W-:Y:S01]  /*a250*/  FMUL R6, R23, R0.reuse ;  /* 0x0000000017067220 */ /* 0x080fe20000400000 */
[-C--:B-----5:R-:W-:Y:S01]  /*a260*/  FFMA R16, R16, R3.reuse, R5 ;  /* 0x0000000310107223 */ /* 0x0a0fe20000000005 */
[-C--:B------:R-:W-:Y:S01]  /*a270*/  FFMA R17, R17, R3.reuse, R4 ;  /* 0x0000000311117223 */ /* 0x080fe20000000004 */
[-C--:B------:R-:W-:Y:S01]  /*a280*/  FFMA R18, R18, R3.reuse, R7 ;  /* 0x0000000312127223 */ /* 0x080fe20000000007 */
[-C--:B------:R-:W-:Y:S01]  /*a290*/  FFMA R19, R19, R3.reuse, R6 ;  /* 0x0000000313137223 */ /* 0x080fe20000000006 */
[-C--:B------:R-:W-:Y:S01]  /*a2a0*/  FMUL R5, R28, R0.reuse ;  /* 0x000000001c057220 */ /* 0x080fe20000400000 */
[-C--:B------:R-:W-:Y:S01]  /*a2b0*/  FMUL R4, R29, R0.reuse ;  /* 0x000000001d047220 */ /* 0x080fe20000400000 */
[-C--:B------:R-:W-:Y:S01]  /*a2c0*/  FMUL R7, R30, R0.reuse ;  /* 0x000000001e077220 */ /* 0x080fe20000400000 */
[-C--:B------:R-:W-:Y:S01]  /*a2d0*/  FMUL R6, R31, R0.reuse ;  /* 0x000000001f067220 */ /* 0x080fe20000400000 */
[-C--:B------:R-:W-:Y:S01]  /*a2e0*/  FFMA R24, R24, R3.reuse, R5 ;  /* 0x0000000318187223 */ /* 0x080fe20000000005 */
[-C--:B------:R-:W-:Y:S01]  /*a2f0*/  FFMA R25, R25, R3.reuse, R4 ;  /* 0x0000000319197223 */ /* 0x080fe20000000004 */
[-C--:B------:R-:W-:Y:S01]  /*a300*/  FFMA R26, R26, R3.reuse, R7 ;  /* 0x000000031a1a7223 */ /* 0x080fe20000000007 */
[-C--:B------:R-:W-:Y:S01]  /*a310*/  FFMA R27, R27, R3.reuse, R6 ;  /* 0x000000031b1b7223 */ /* 0x080fe20000000006 */
[-C--:B------:R-:W-:Y:S01]  /*a320*/  FMUL R5, R36, R0.reuse ;  /* 0x0000000024057220 */ /* 0x080fe20000400000 */
[-C--:B------:R-:W-:Y:S01]  /*a330*/  FMUL R4, R37, R0.reuse ;  /* 0x0000000025047220 */ /* 0x080fe20000400000 */
[-C--:B------:R-:W-:Y:S01]  /*a340*/  FMUL R7, R38, R0.reuse ;  /* 0x0000000026077220 */ /* 0x080fe20000400000 */
[----:B------:R-:W-:Y:S01]  /*a350*/  FMUL R6, R39, R0 ;  /* 0x0000000027067220 */ /* 0x000fe20000400000 */
[-C--:B------:R-:W-:Y:S01]  /*a360*/  FFMA R32, R32, R3.reuse, R5 ;  /* 0x0000000320207223 */ /* 0x080fe20000000005 */
[-C--:B------:R-:W-:Y:S01]  /*a370*/  FFMA R33, R33, R3.reuse, R4 ;  /* 0x0000000321217223 */ /* 0x080fe20000000004 */
[-C--:B------:R-:W-:Y:S01]  /*a380*/  FFMA R34, R34, R3.reuse, R7 ;  /* 0x0000000322227223 */ /* 0x080fe20000000007 */
[----:B------:R-:W-:Y:S01]  /*a390*/  FFMA R35, R35, R3, R6 ;  /* 0x0000000323237223 */ /* 0x000fe20000000006 */
[----:B------:R0:W-:Y:S01]  /*a3a0*/  STL.128 [R1+0x800], R8 ;  /* 0x0008000801007387 */ /* 0x0001e20000100c00 */
[----:B------:R-:W-:Y:S01]  /*a3b0*/  HFMA2 R5, -RZ, RZ, 0, 9.5367431640625e-07 ;  /* 0x00000010ff057431 */ /* 0x000fe200000001ff */
[----:B------:R-:W-:-:S02]  /*a3c0*/  MOV R4, 0x40 ;  /* 0x0000004000047802 */ /* 0x000fc40000000f00 */
[----:B------:R0:W-:Y:S04]  /*a3d0*/  STL.128 [R1+0x810], R16 ;  /* 0x0008101001007387 */ /* 0x0001e80000100c00 */
[----:B------:R0:W-:Y:S04]  /*a3e0*/  STL.128 [R1+0x820], R24 ;  /* 0x0008201801007387 */ /* 0x0001e80000100c00 */
[----:B------:R0:W-:Y:S02]  /*a3f0*/  STL.128 [R1+0x830], R32 ;  /* 0x0008302001007387 */ /* 0x0001e40000100c00 */
.L_x_35:
[----:B-1----:R-:W-:-:S05]  /*a400*/  IADD3 R6, PT, PT, R1, R4, RZ ;  /* 0x0000000401067210 */ /* 0x002fca0007ffe0ff */
[----:B------:R-:W2:Y:S04]  /*a410*/  LDL.128 R148, [R6] ;  /* 0x0000000006947983 */ /* 0x000ea80000100c00 */
        /* <DEDUP_REMOVED lines=32> */
[----:B0-----:R-:W5:Y:S04]  /*a620*/  LDL.128 R32, [R6+0x500] ;  /* 0x0005000006207983 */ /* 0x001f680000100c00 */
[----:B------:R-:W5:Y:S04]  /*a630*/  LDL.128 R28, [R6+0x110] ;  /* 0x00011000061c7983 */ /* 0x000f680000100c00 */
[----:B------:R-:W5:Y:S04]  /*a640*/  LDL.128 R24, [R6+0x510] ;  /* 0x0005100006187983 */ /* 0x000f680000100c00 */
[----:B------:R-:W5:Y:S04]  /*a650*/  LDL.128 R20, [R6+0x120] ;  /* 0x0001200006147983 */ /* 0x000f680000100c00 */
[----:B------:R-:W5:Y:S04]  /*a660*/  LDL.128 R16, [R6+0x520] ;  /* 0x0005200006107983 */ /* 0x000f680000100c00 */
[----:B------:R-:W5:Y:S04]  /*a670*/  LDL.128 R12, [R6+0x130] ;  /* 0x00013000060c7983 */ /* 0x000f680000100c00 */
[----:B------:R-:W5:Y:S01]  /*a680*/  LDL.128 R8, [R6+0x530] ;  /* 0x0005300006087983 */ /* 0x000f620000100c00 */
[----:B------:R-:W-:-:S02]  /*a690*/  IADD3 R5, PT, PT, R5, 0x50, RZ ;  /* 0x0000005005057810 */ /* 0x000fc40007ffe0ff */
[----:B------:R-:W-:Y:S02]  /*a6a0*/  IADD3 R4, PT, PT, R4, 0x140, RZ ;  /* 0x0000014004047810 */ /* 0x000fe40007ffe0ff */
[----:B------:R-:W-:Y:S01]  /*a6b0*/  ISETP.NE.AND P0, PT, R5, 0x100, PT ;  /* 0x000001000500780c */ /* 0x000fe20003f05270 */
        /* <DEDUP_REMOVED lines=180> */
[----:B------:R-:W-:Y:S05]  /*b200*/  @P0 BRA `(.L_x_35) ;  /* 0xfffffff0007c0947 */ /* 0x000fea000383ffff */
[----:B------:R-:W-:Y:S05]  /*b210*/  BSYNC.RECONVERGENT B0 ;  /* 0x0000000000007941 */ /* 0x000fea0003800200 */
.L_x_34:
[----:B------:R-:W2:Y:S04]  /*b220*/  LDL.128 R28, [R1+0x800] ;  /* 0x00080000011c7983 */ /* 0x000ea80000100c00 */
[----:B------:R-:W3:Y:S04]  /*b230*/  LDL.128 R44, [R1+0x810] ;  /* 0x00081000012c7983 */ /* 0x000ee80000100c00 */
[----:B------:R-:W4:Y:S04]  /*b240*/  LDL.128 R60, [R1+0x820] ;  /* 0x00082000013c7983 */ /* 0x000f280000100c00 */
[----:B-1----:R-:W5:Y:S04]  /*b250*/  LDL.128 R64, [R1+0x830] ;  /* 0x0008300001407983 */ /* 0x002f680000100c00 */
        /* <DEDUP_REMOVED lines=16> */
[----:B------:R-:W0:Y:S01]  /*b360*/  S2R R3, SR_TID.X ;  /* 0x0000000000037919 */ /* 0x000e220000002100 */
[----:B------:R-:W0:Y:S01]  /*b370*/  S2UR UR6, SR_CTAID.X ;  /* 0x00000000000679c3 */ /* 0x000e220000002500 */
[----:B------:R-:W1:Y:S01]  /*b380*/  LDCU.64 UR4, c[0x0][0x3a8] ;  /* 0x00007500ff0477ac */ /* 0x000e620008000a00 */
        /* <DEDUP_REMOVED lines=274> */
[----:B------:R-:W-:Y:S01]  /*c4b0*/  FFMA R14, R14, R14, R13 ;  /* 0x0000000e0e0e7223 */ /* 0x000fe2000000000d */
[----:B------:R-:W0:Y:S03]  /*c4c0*/  LDC R0, c[0x0][0x360] ;  /* 0x0000d800ff007b82 */ /* 0x000e260000000800 */
[----:B------:R-:W-:-:S04]  /*c4d0*/  FFMA R15, R15, R15, R14 ;  /* 0x0000000f0f0f7223 */ /* 0x000fc8000000000e */
[----:B--2---:R-:W-:Y:S01]  /*c4e0*/  FFMA R8, R8, R8, R15 ;  /* 0x0000000808087223 */ /* 0x004fe2000000000f */
[----:B------:R-:W2:Y:S03]  /*c4f0*/  LDC.64 R12, c[0x0][0x3b8] ;  /* 0x0000ee00ff0c7b82 */ /* 0x000ea60000000a00 */
[----:B------:R-:W-:-:S04]  /*c500*/  FFMA R9, R9, R9, R8 ;  /* 0x0000000909097223 */ /* 0x000fc80000000008 */
[----:B------:R-:W-:-:S04]  /*c510*/  FFMA R10, R10, R10, R9 ;  /* 0x0000000a0a0a7223 */ /* 0x000fc80000000009 */
[----:B------:R-:W-:-:S04]  /*c520*/  FFMA R11, R11, R11, R10 ;  /* 0x0000000b0b0b7223 */ /* 0x000fc8000000000a */
[----:B---3--:R-:W-:-:S04]  /*c530*/  FFMA R4, R4, R4, R11 ;  /* 0x0000000404047223 */ /* 0x008fc8000000000b */
[----:B------:R-:W-:-:S04]  /*c540*/  FFMA R5, R5, R5, R4 ;  /* 0x0000000505057223 */ /* 0x000fc80000000004 */
[----:B------:R-:W-:Y:S02]  /*c550*/  FFMA R6, R6, R6, R5 ;  /* 0x0000000606067223 */ /* 0x000fe40000000005 */
[----:B------:R-:W3:Y:S02]  /*c560*/  LDC R5, c[0x0][0x3f0] ;  /* 0x0000fc00ff057b82 */ /* 0x000ee40000000800 */
        /* <DEDUP_REMOVED lines=17> */
[----:B---3--:R-:W-:-:S05]  /*c680*/  FFMA R66, R66, 0.00390625, R5 ;  /* 0x3b80000042427823 */ /* 0x008fca0000000005 */
[----:B------:R-:W-:Y:S01]  /*c690*/  FSETP.GEU.AND P0, PT, |R66|, 1.175494350822287508e-38, PT ;  /* 0x008000004200780b */ /* 0x000fe20003f0e200 */
[----:B-1----:R-:W-:-:S12]  /*c6a0*/  UIADD3 UR4, UP0, UPT, UR4, 0x20, URZ ;  /* 0x0000002004047890 */ /* 0x002fd8000ff1e0ff */
[----:B------:R-:W-:-:S04]  /*c6b0*/  @!P0 FMUL R66, R66, 16777216 ;  /* 0x4b80000042428820 */ /* 0x000fc80000400000 */
[----:B------:R-:W1:Y:S01]  /*c6c0*/  MUFU.RSQ R14, R66 ;  /* 0x00000042000e7308 */ /* 0x000e620000001400 */
[----:B------:R-:W-:Y:S01]  /*c6d0*/  UIADD3.X UR5, UPT, UPT, URZ, UR5, URZ, UP0, !UPT ;  /* 0x00000005ff057290 */ /* 0x000fe200087fe4ff */
[----:B0-----:R-:W-:Y:S01]  /*c6e0*/  IMAD R0, R0, UR6, R3 ;  /* 0x0000000600007c24 */ /* 0x001fe2000f8e0203 */
[----:B--2---:R-:W-:Y:S01]  /*c6f0*/  IADD3 R12, P1, PT, R12, 0x20, RZ ;  /* 0x000000200c0c7810 */ /* 0x004fe20007f3e0ff */
[----:B------:R-:W-:Y:S01]  /*c700*/  HFMA2 R15, -RZ, RZ, 0, 0 ;  /* 0x00000000ff0f7431 */ /* 0x000fe200000001ff */
[----:B------:R-:W-:Y:S02]  /*c710*/  MOV R10, UR4 ;  /* 0x00000004000a7c02 */ /* 0x000fe40008000f00 */
[----:B------:R-:W-:Y:S02]  /*c720*/  IADD3.X R13, PT, PT, RZ, R13, RZ, P1, !PT ;  /* 0x0000000dff0d7210 */ /* 0x000fe40000ffe4ff */
[----:B------:R-:W-:Y:S02]  /*c730*/  SHF.L.U32 R3, R0, 0x8, RZ ;  /* 0x0000000800037819 */ /* 0x000fe400000006ff */
[----:B------:R-:W-:Y:S01]  /*c740*/  MOV R11, UR5 ;  /* 0x00000005000b7c02 */ /* 0x000fe20008000f00 */
[----:B-1----:R-:W-:-:S07]  /*c750*/  @!P0 FMUL R14, R14, 4096 ;  /* 0x458000000e0e8820 */ /* 0x002fce0000400000 */
.L_x_36:
[----:B0-----:R-:W2:Y:S01]  /*c760*/  LDL.128 R16, [R2+-0x20] ;  /* 0xffffe00002107983 */ /* 0x001ea20000100c00 */
[----:B------:R-:W0:Y:S03]  /*c770*/  LDCU UR4, c[0x0][0x3fc] ;  /* 0x00007f80ff0477ac */ /* 0x000e260008000800 */
[----:B------:R-:W3:Y:S04]  /*c780*/  LDG.E.CONSTANT R9, desc[UR8][R10.64+-0x20] ;  /* 0xffffe0080a097981 */ /* 0x000ee8000c1e9900 */
[----:B------:R-:W4:Y:S04]  /*c790*/  LDG.E.CONSTANT R0, desc[UR8][R10.64+-0x1c] ;  /* 0xffffe4080a007981 */ /* 0x000f28000c1e9900 */
[----:B------:R-:W5:Y:S04]  /*c7a0*/  LDG.E.CONSTANT R23, desc[UR8][R10.64+-0x18] ;  /* 0xffffe8080a177981 */ /* 0x000f68000c1e9900 */
[----:B------:R-:W5:Y:S04]  /*c7b0*/  LDL.128 R24, [R2+-0x10] ;  /* 0xfffff00002187983 */ /* 0x000f680000100c00 */
        /* <DEDUP_REMOVED lines=14> */
[----:B------:R1:W5:Y:S01]  /*c8a0*/  LDG.E.CONSTANT R40, desc[UR8][R10.64+0x1c] ;  /* 0x00001c080a287981 */ /* 0x000362000c1e9900 */
[----:B------:R-:W-:-:S04]  /*c8b0*/  IADD3 R15, PT, PT, R15, 0x10, RZ ;  /* 0x000000100f0f7810 */ /* 0x000fc80007ffe0ff */
[----:B------:R-:W-:Y:S02]  /*c8c0*/  ISETP.NE.AND P0, PT, R15, 0x100, PT ;  /* 0x000001000f00780c */ /* 0x000fe40003f05270 */
[----:B-1----:R-:W-:Y:S02]  /*c8d0*/  IADD3 R10, P1, PT, R10, 0x40, RZ ;  /* 0x000000400a0a7810 */ /* 0x002fe40007f3e0ff */
[----:B------:R-:W-:Y:S02]  /*c8e0*/  IADD3 R2, PT, PT, R2, 0x40, RZ ;  /* 0x0000004002027810 */ /* 0x000fe40007ffe0ff */
[----:B------:R-:W-:Y:S01]  /*c8f0*/  IADD3.X R11, PT, PT, RZ, R11, RZ, P1, !PT ;  /* 0x0000000bff0b7210 */ /* 0x000fe20000ffe4ff */
[C---:B--2---:R-:W-:Y:S01]  /*c900*/  FMUL R16, R14.reuse, R16 ;  /* 0x000000100e107220 */ /* 0x044fe20000400000 */
[C---:B------:R-:W-:Y:S01]  /*c910*/  FMUL R17, R14.reuse, R17 ;  /* 0x000000110e117220 */ /* 0x040fe20000400000 */
[C---:B------:R-:W-:Y:S01]  /*c920*/  FMUL R18, R14.reuse, R18 ;  /* 0x000000120e127220 */ /* 0x040fe20000400000 */
[----:B------:R-:W-:Y:S01]  /*c930*/  FMUL R19, R14, R19 ;  /* 0x000000130e137220 */ /* 0x000fe20000400000 */
[----:B---3--:R-:W-:Y:S01]  /*c940*/  FMUL R16, R16, R9 ;  /* 0x0000000910107220 */ /* 0x008fe20000400000 */
[----:B----4-:R-:W-:Y:S01]  /*c950*/  FMUL R0, R17, R0 ;  /* 0x0000000011007220 */ /* 0x010fe20000400000 */
[----:B-----5:R-:W-:Y:S01]  /*c960*/  FMUL R18, R18, R23 ;  /* 0x0000001712127220 */ /* 0x020fe20000400000 */
[----:B------:R-:W-:-:S04]  /*c970*/  IMAD.WIDE R8, R3, 0x4, R12 ;  /* 0x0000000403087825 */ /* 0x000fc800078e020c */
[----:B0-----:R-:W-:Y:S01]  /*c980*/  FMUL R21, R16, UR4 ;  /* 0x0000000410157c20 */ /* 0x001fe20008400000 */
[C---:B------:R-:W-:Y:S01]  /*c990*/  FMUL R24, R14.reuse, R24 ;  /* 0x000000180e187220 */ /* 0x040fe20000400000 */
[----:B------:R-:W-:Y:S01]  /*c9a0*/  FMUL R26, R14, R26 ;  /* 0x0000001a0e1a7220 */ /* 0x000fe20000400000 */
[----:B------:R-:W-:Y:S01]  /*c9b0*/  FMUL R17, R0, UR4 ;  /* 0x0000000400117c20 */ /* 0x000fe20008400000 */
[----:B------:R-:W-:Y:S01]  /*c9c0*/  FMUL R32, R14, R32 ;  /* 0x000000200e207220 */ /* 0x000fe20000400000 */
[----:B------:R-:W-:Y:S01]  /*c9d0*/  FMUL R20, R19, R20 ;  /* 0x0000001413147220 */ /* 0x000fe20000400000 */
[----:B------:R-:W-:Y:S01]  /*c9e0*/  FMUL R19, R18, UR4 ;  /* 0x0000000412137c20 */ /* 0x000fe20008400000 */
[----:B------:R-:W-:Y:S01]  /*c9f0*/  FMUL R25, R14, R25 ;  /* 0x000000190e197220 */ /* 0x000fe20000400000 */
[----:B------:R-:W-:Y:S01]  /*ca00*/  FMUL R24, R24, R29 ;  /* 0x0000001d18187220 */ /* 0x000fe20000400000 */
[C---:B------:R-:W-:Y:S01]  /*ca10*/  FMUL R27, R14.reuse, R27 ;  /* 0x0000001b0e1b7220 */ /* 0x040fe20000400000 */
[----:B------:R-:W-:Y:S01]  /*ca20*/  FMUL R33, R14, R33 ;  /* 0x000000210e217220 */ /* 0x000fe20000400000 */
[----:B------:R-:W-:Y:S01]  /*ca30*/  FMUL R26, R26, R31 ;  /* 0x0000001f1a1a7220 */ /* 0x000fe20000400000 */
[C---:B------:R-:W-:Y:S01]  /*ca40*/  FMUL R34, R14.reuse, R34 ;  /* 0x000000220e227220 */ /* 0x040fe20000400000 */
[----:B------:R-:W-:Y:S01]  /*ca50*/  FMUL R35, R14, R35 ;  /* 0x000000230e237220 */ /* 0x000fe20000400000 */
[----:B------:R-:W-:Y:S01]  /*ca60*/  FMUL R32, R32, R37 ;  /* 0x0000002520207220 */ /* 0x000fe20000400000 */
[----:B------:R0:W-:Y:S01]  /*ca70*/  STG.E desc[UR8][R8.64+-0x20], R21 ;  /* 0xffffe01508007986 */ /* 0x0001e2000c101908 */
[----:B------:R-:W-:Y:S01]  /*ca80*/  FMUL R23, R20, UR4 ;  /* 0x0000000414177c20 */ /* 0x000fe20008400000 */
[C---:B------:R-:W-:Y:S01]  /*ca90*/  FMUL R4, R14.reuse, R4 ;  /* 0x000000040e047220 */ /* 0x040fe20000400000 */
[C---:B------:R-:W-:Y:S01]  /*caa0*/  FMUL R5, R14.reuse, R5 ;  /* 0x000000050e057220 */ /* 0x040fe20000400000 */
[C---:B------:R-:W-:Y:S01]  /*cab0*/  FMUL R6, R14.reuse, R6 ;  /* 0x000000060e067220 */ /* 0x040fe20000400000 */
[----:B------:R-:W-:Y:S01]  /*cac0*/  FMUL R7, R14, R7 ;  /* 0x000000070e077220 */ /* 0x000fe20000400000 */
[----:B------:R1:W-:Y:S01]  /*cad0*/  STG.E desc[UR8][R8.64+-0x1c], R17 ;  /* 0xffffe41108007986 */ /* 0x0003e2000c101908 */
[----:B------:R-:W-:-:S03]  /*cae0*/  FMUL R22, R25, R22 ;  /* 0x0000001619167220 */ /* 0x000fc60000400000 */
[----:B------:R2:W-:Y:S01]  /*caf0*/  STG.E desc[UR8][R8.64+-0x18], R19 ;  /* 0xffffe81308007986 */ /* 0x0005e2000c101908 */
[----:B0-----:R-:W-:Y:S01]  /*cb00*/  FMUL R21, R24, UR4 ;  /* 0x0000000418157c20 */ /* 0x001fe20008400000 */
[----:B------:R-:W-:Y:S01]  /*cb10*/  FMUL R27, R27, R28 ;  /* 0x0000001c1b1b7220 */ /* 0x000fe20000400000 */
[----:B------:R-:W-:Y:S01]  /*cb20*/  FMUL R30, R33, R30 ;  /* 0x0000001e211e7220 */ /* 0x000fe20000400000 */
[----:B-1----:R-:W-:Y:S01]  /*cb30*/  FMUL R17, R26, UR4 ;  /* 0x000000041a117c20 */ /* 0x002fe20008400000 */
[----:B------:R-:W-:Y:S01]  /*cb40*/  FMUL R34, R34, R39 ;  /* 0x0000002722227220 */ /* 0x000fe20000400000 */
[----:B--2---:R-:W-:Y:S01]  /*cb50*/  FMUL R19, R32, UR4 ;  /* 0x0000000420137c20 */ /* 0x004fe20008400000 */
[----:B------:R-:W-:Y:S01]  /*cb60*/  FMUL R35, R35, R36 ;  /* 0x0000002423237220 */ /* 0x000fe20000400000 */
[----:B------:R-:W-:Y:S01]  /*cb70*/  FMUL R4, R4, R41 ;  /* 0x0000002904047220 */ /* 0x000fe20000400000 */
[----:B------:R0:W-:Y:S01]  /*cb80*/  STG.E desc[UR8][R8.64+-0x14], R23 ;  /* 0xffffec1708007986 */ /* 0x0001e2000c101908 */
[----:B------:R-:W-:-:S03]  /*cb90*/  FMUL R38, R5, R38 ;  /* 0x0000002605267220 */ /* 0x000fc60000400000 */
[----:B------:R1:W-:Y:S01]  /*cba0*/  STG.E desc[UR8][R8.64+-0x10], R21 ;  /* 0xfffff01508007986 */ /* 0x0003e2000c101908 */
[----:B------:R-:W-:-:S03]  /*cbb0*/  FMUL R6, R6, R43 ;  /* 0x0000002b06067220 */ /* 0x000fc60000400000 */
[----:B------:R2:W-:Y:S01]  /*cbc0*/  STG.E desc[UR8][R8.64+-0x8], R17 ;  /* 0xfffff81108007986 */ /* 0x0005e2000c101908 */
[----:B------:R-:W-:-:S03]  /*cbd0*/  FMUL R40, R7, R40 ;  /* 0x0000002807287220 */ /* 0x000fc60000400000 */
[----:B------:R3:W-:Y:S01]  /*cbe0*/  STG.E desc[UR8][R8.64], R19 ;  /* 0x0000001308007986 */ /* 0x0007e2000c101908 */
[----:B------:R-:W-:Y:S01]  /*cbf0*/  FMUL R25, R22, UR4 ;  /* 0x0000000416197c20 */ /* 0x000fe20008400000 */
[----:B------:R-:W-:Y:S01]  /*cc00*/  FMUL R27, R27, UR4 ;  /* 0x000000041b1b7c20 */ /* 0x000fe20008400000 */
[----:B0-----:R-:W-:Y:S01]  /*cc10*/  FMUL R23, R34, UR4 ;  /* 0x0000000422177c20 */ /* 0x001fe20008400000 */
[----:B-1----:R-:W-:Y:S01]  /*cc20*/  FMUL R21, R30, UR4 ;  /* 0x000000041e157c20 */ /* 0x002fe20008400000 */
[----:B------:R-:W-:Y:S01]  /*cc30*/  FMUL R35, R35, UR4 ;  /* 0x0000000423237c20 */ /* 0x000fe20008400000 */
[----:B------:R-:W-:Y:S01]  /*cc40*/  FMUL R5, R4, UR4 ;  /* 0x0000000404057c20 */ /* 0x000fe20008400000 */
[----:B------:R-:W-:Y:S01]  /*cc50*/  FMUL R7, R38, UR4 ;  /* 0x0000000426077c20 */ /* 0x000fe20008400000 */
[----:B--2---:R-:W-:Y:S01]  /*cc60*/  FMUL R17, R6, UR4 ;  /* 0x0000000406117c20 */ /* 0x004fe20008400000 */
[----:B---3--:R-:W-:Y:S01]  /*cc70*/  FMUL R19, R40, UR4 ;  /* 0x0000000428137c20 */ /* 0x008fe20008400000 */
[----:B------:R0:W-:Y:S04]  /*cc80*/  STG.E desc[UR8][R8.64+-0xc], R25 ;  /* 0xfffff41908007986 */ /* 0x0001e8000c101908 */
[----:B------:R0:W-:Y:S04]  /*cc90*/  STG.E desc[UR8][R8.64+-0x4], R27 ;  /* 0xfffffc1b08007986 */ /* 0x0001e8000c101908 */
[----:B------:R0:W-:Y:S04]  /*cca0*/  STG.E desc[UR8][R8.64+0x4], R21 ;  /* 0x0000041508007986 */ /* 0x0001e8000c101908 */
[----:B------:R0:W-:Y:S04]  /*ccb0*/  STG.E desc[UR8][R8.64+0x8], R23 ;  /* 0x0000081708007986 */ /* 0x0001e8000c101908 */
[----:B------:R0:W-:Y:S04]  /*ccc0*/  STG.E desc[UR8][R8.64+0xc], R35 ;  /* 0x00000c2308007986 */ /* 0x0001e8000c101908 */
[----:B------:R0:W-:Y:S04]  /*ccd0*/  STG.E desc[UR8][R8.64+0x10], R5 ;  /* 0x0000100508007986 */ /* 0x0001e8000c101908 */
[----:B------:R0:W-:Y:S04]  /*cce0*/  STG.E desc[UR8][R8.64+0x14], R7 ;  /* 0x0000140708007986 */ /* 0x0001e8000c101908 */
[----:B------:R0:W-:Y:S04]  /*ccf0*/  STG.E desc[UR8][R8.64+0x18], R17 ;  /* 0x0000181108007986 */ /* 0x0001e8000c101908 */
[----:B------:R0:W-:Y:S01]  /*cd00*/  STG.E desc[UR8][R8.64+0x1c], R19 ;  /* 0x00001c1308007986 */ /* 0x0001e2000c101908 */
[----:B------:R-:W-:Y:S01]  /*cd10*/  IADD3 R3, PT, PT, R3, 0x10, RZ ;  /* 0x0000001003037810 */ /* 0x000fe20007ffe0ff */
[----:B------:R-:W-:Y:S06]  /*cd20*/  @P0 BRA `(.L_x_36) ;  /* 0xfffffff8008c0947 */ /* 0x000fec000383ffff */
[----:B------:R-:W-:Y:S05]  /*cd30*/  EXIT ;  /* 0x000000000000794d */ /* 0x000fea0003800000 */
        .weak           $__internal_0_$__cuda_sm20_rcp_rn_f32_slowpath
        .type           $__internal_0_$__cuda_sm20_rcp_rn_f32_slowpath,@function
        .size           $__internal_0_$__cuda_sm20_rcp_rn_f32_slowpath,($__internal_1_$__cuda_sm3x_div_rn_noftz_f32_slowpath - $__internal_0_$__cuda_sm20_rcp_rn_f32_slowpath)
$__internal_0_$__cuda_sm20_rcp_rn_f32_slowpath:
[----:B------:R-:W-:Y:S01]  /*cd40*/  SHF.L.U32 R3, R2, 0x1, RZ ;  /* 0x0000000102037819 */ /* 0x000fe200000006ff */
[----:B------:R-:W-:Y:S03]  /*cd50*/  BSSY.RECONVERGENT B1, `(.L_x_37) ;  /* 0x0000030000017945 */ /* 0x000fe60003800200 */
[----:B------:R-:W-:-:S04]  /*cd60*/  SHF.R.U32.HI R3, RZ, 0x18, R3 ;  /* 0x00000018ff037819 */ /* 0x000fc80000011603 */
[----:B------:R-:W-:-:S13]  /*cd70*/  ISETP.NE.U32.AND P0, PT, R3, RZ, PT ;  /* 0x000000ff0300720c */ /* 0x000fda0003f05070 */
[----:B------:R-:W-:Y:S05]  /*cd80*/  @P0 BRA `(.L_x_38) ;  /* 0x0000000000280947 */ /* 0x000fea0003800000 */
[----:B------:R-:W-:-:S04]  /*cd90*/  SHF.L.U32 R3, R2, 0x1, RZ ;  /* 0x0000000102037819 */ /* 0x000fc800000006ff */
[----:B------:R-:W-:-:S13]  /*cda0*/  ISETP.NE.AND P0, PT, R3, RZ, PT ;  /* 0x000000ff0300720c */ /* 0x000fda0003f05270 */
[----:B------:R-:W-:Y:S02]  /*cdb0*/  @P0 FFMA R248, R2, 1.84467440737095516160e+19, RZ ;  /* 0x5f80000002f80823 */ /* 0x000fe400000000ff */
[----:B------:R-:W-:Y:S08]  /*cdc0*/  @!P0 MUFU.RCP R2, R2 ;  /* 0x0000000200028308 */ /* 0x000ff00000001000 */
[----:B------:R-:W0:Y:S02]  /*cdd0*/  @P0 MUFU.RCP R3, R248 ;  /* 0x000000f800030308 */ /* 0x000e240000001000 */
[----:B0-----:R-:W-:-:S04]  /*cde0*/  @P0 FFMA R248, R248, R3, -1 ;  /* 0xbf800000f8f80423 */ /* 0x001fc80000000003 */
[----:B------:R-:W-:-:S04]  /*cdf0*/  @P0 FADD.FTZ R248, -R248, -RZ ;  /* 0x800000fff8f80221 */ /* 0x000fc80000010100 */
[----:B------:R-:W-:-:S04]  /*ce00*/  @P0 FFMA R3, R3, R248, R3 ;  /* 0x000000f803030223 */ /* 0x000fc80000000003 */
[----:B------:R-:W-:Y:S01]  /*ce10*/  @P0 FFMA R2, R3, 1.84467440737095516160e+19, RZ ;  /* 0x5f80000003020823 */ /* 0x000fe200000000ff */
[----:B------:R-:W-:Y:S06]  /*ce20*/  BRA `(.L_x_39) ;  /* 0x0000000000887947 */ /* 0x000fec0003800000 */
.L_x_38:
[----:B------:R-:W-:-:S04]  /*ce30*/  IADD3 R251, PT, PT, R3, -0xfd, RZ ;  /* 0xffffff0303fb7810 */ /* 0x000fc80007ffe0ff */
[----:B------:R-:W-:-:S13]  /*ce40*/  ISETP.GT.U32.AND P0, PT, R251, 0x1, PT ;  /* 0x00000001fb00780c */ /* 0x000fda0003f04070 */
[----:B------:R-:W-:Y:S05]  /*ce50*/  @P0 BRA `(.L_x_40) ;  /* 0x0000000000780947 */ /* 0x000fea0003800000 */
[----:B------:R-:W-:Y:S02]  /*ce60*/  LOP3.LUT R249, R2, 0x7fffff, RZ, 0xc0, !PT ;  /* 0x007fffff02f97812 */ /* 0x000fe400078ec0ff */
[----:B------:R-:W-:Y:S02]  /*ce70*/  MOV R252, 0x3 ;  /* 0x0000000300fc7802 */ /* 0x000fe40000000f00 */
[----:B------:R-:W-:Y:S02]  /*ce80*/  LOP3.LUT R249, R249, 0x3f800000, RZ, 0xfc, !PT ;  /* 0x3f800000f9f97812 */ /* 0x000fe400078efcff */
[----:B------:R-:W-:Y:S02]  /*ce90*/  SHF.L.U32 R252, R252, R251, RZ ;  /* 0x000000fbfcfc7219 */ /* 0x000fe400000006ff */
[----:B------:R-:W0:Y:S01]  /*cea0*/  MUFU.RCP R248, R249 ;  /* 0x000000f900f87308 */ /* 0x000e220000001000 */
[----:B------:R-:W-:Y:S01]  /*ceb0*/  IADD3 R3, PT, PT, R3, -0xfc, RZ ;  /* 0xffffff0403037810 */ /* 0x000fe20007ffe0ff */
[----:B0-----:R-:W-:-:S04]  /*cec0*/  FFMA R250, R249, R248, -1 ;  /* 0xbf800000f9fa7423 */ /* 0x001fc800000000f8 */
[----:B------:R-:W-:-:S04]  /*ced0*/  FADD.FTZ R250, -R250, -RZ ;  /* 0x800000fffafa7221 */ /* 0x000fc80000010100 */
[CCC-:B------:R-:W-:Y:S01]  /*cee0*/  FFMA.RM R249, R248.reuse, R250.reuse, R248.reuse ;  /* 0x000000faf8f97223 */ /* 0x1c0fe200000040f8 */
[----:B------:R-:W-:-:S05]  /*cef0*/  FFMA.RP R248, R248, R250, R248 ;  /* 0x000000faf8f87223 */ /* 0x000fca00000080f8 */
[C---:B------:R-:W-:Y:S02]  /*cf00*/  FSETP.NEU.FTZ.AND P0, PT, R249.reuse, R248, PT ;  /* 0x000000f8f900720b */ /* 0x040fe40003f1d000 */
[----:B------:R-:W-:Y:S02]  /*cf10*/  LOP3.LUT R248, R249, 0x7fffff, RZ, 0xc0, !PT ;  /* 0x007ffffff9f87812 */ /* 0x000fe400078ec0ff */
[----:B------:R-:W-:Y:S02]  /*cf20*/  SEL R249, RZ, 0xffffffff, !P0 ;  /* 0xfffffffffff97807 */ /* 0x000fe40004000000 */
[----:B------:R-:W-:Y:S02]  /*cf30*/  LOP3.LUT R248, R248, 0x800000, RZ, 0xfc, !PT ;  /* 0x00800000f8f87812 */ /* 0x000fe400078efcff */
[----:B------:R-:W-:Y:S02]  /*cf40*/  IADD3 R250, PT, PT, -R249, RZ, RZ ;  /* 0x000000fff9fa7210 */ /* 0x000fe40007ffe1ff */
[----:B------:R-:W-:-:S02]  /*cf50*/  LOP3.LUT R252, R252, R248, RZ, 0xc0, !PT ;  /* 0x000000f8fcfc7212 */ /* 0x000fc400078ec0ff */
[-C--:B------:R-:W-:Y:S02]  /*cf60*/  LOP3.LUT P1, RZ, R250, R251.reuse, R248, 0xf8, !PT ;  /* 0x000000fbfaff7212 */ /* 0x080fe4000782f8f8 */
[----:B------:R-:W-:Y:S02]  /*cf70*/  SHF.R.U32.HI R249, RZ, R251, R252 ;  /* 0x000000fbfff97219 */ /* 0x000fe400000116fc */
[----:B------:R-:W-:Y:S02]  /*cf80*/  SHF.R.U32.HI R3, RZ, R3, R248 ;  /* 0x00000003ff037219 */ /* 0x000fe400000116f8 */
[C---:B------:R-:W-:Y:S02]  /*cf90*/  LOP3.LUT P0, RZ, R249.reuse, 0x1, RZ, 0xc0, !PT ;  /* 0x00000001f9ff7812 */ /* 0x040fe4000780c0ff */
[----:B------:R-:W-:-:S04]  /*cfa0*/  LOP3.LUT P2, RZ, R249, 0x2, RZ, 0xc0, !PT ;  /* 0x00000002f9ff7812 */ /* 0x000fc8000784c0ff */
[----:B------:R-:W-:Y:S02]  /*cfb0*/  PLOP3.LUT P0, PT, P0, P1, P2, 0xe0, 0x0 ;  /* 0x000000000000781c */ /* 0x000fe40000703c20 */
[----:B------:R-:W-:Y:S02]  /*cfc0*/  LOP3.LUT P1, RZ, R2, 0x7fffff, RZ, 0xc0, !PT ;  /* 0x007fffff02ff7812 */ /* 0x000fe4000782c0ff */
[----:B------:R-:W-:-:S04]  /*cfd0*/  SEL R248, RZ, 0x1, !P0 ;  /* 0x00000001fff87807 */ /* 0x000fc80004000000 */
[----:B------:R-:W-:-:S04]  /*cfe0*/  IADD3 R248, PT, PT, -R248, RZ, RZ ;  /* 0x000000fff8f87210 */ /* 0x000fc80007ffe1ff */
[----:B------:R-:W-:-:S13]  /*cff0*/  ISETP.GE.AND P0, PT, R248, RZ, PT ;  /* 0x000000fff800720c */ /* 0x000fda0003f06270 */
[----:B------:R-:W-:-:S04]  /*d000*/  @!P0 IADD3 R3, PT, PT, R3, 0x1, RZ ;  /* 0x0000000103038810 */ /* 0x000fc80007ffe0ff */
[----:B------:R-:W-:-:S04]  /*d010*/  @!P1 SHF.L.U32 R3, R3, 0x1, RZ ;  /* 0x0000000103039819 */ /* 0x000fc800000006ff */
[----:B------:R-:W-:Y:S01]  /*d020*/  LOP3.LUT R2, R3, 0x80000000, R2, 0xf8, !PT ;  /* 0x8000000003027812 */ /* 0x000fe200078ef802 */
[----:B------:R-:W-:Y:S06]  /*d030*/  BRA `(.L_x_39) ;  /* 0x0000000000047947 */ /* 0x000fec0003800000 */
.L_x_40:
[----:B------:R-:W0:Y:S02]  /*d040*/  MUFU.RCP R2, R2 ;  /* 0x0000000200027308 */ /* 0x000e240000001000 */
.L_x_39:
[----:B------:R-:W-:Y:S05]  /*d050*/  BSYNC.RECONVERGENT B1 ;  /* 0x0000000000017941 */ /* 0x000fea0003800200 */
.L_x_37:
[----:B------:R-:W-:Y:S02]  /*d060*/  MOV R3, 0x3b00 ;  /* 0x00003b0000037802 */ /* 0x000fe40000000f00 */
[----:B0-----:R-:W-:Y:S02]  /*d070*/  MOV R248, R2 ;  /* 0x0000000200f87202 */ /* 0x001fe40000000f00 */
[----:B------:R-:W-:Y:S01]  /*d080*/  MOV R2, R3 ;  /* 0x0000000300027202 */ /* 0x000fe20000000f00 */
[----:B------:R-:W-:-:S04]  /*d090*/  HFMA2 R3, -RZ, RZ, 0, 0 ;  /* 0x00000000ff037431 */ /* 0x000fc800000001ff */
[----:B------:R-:W-:Y:S05]  /*d0a0*/  RET.REL.NODEC R2 `(_Z16waller_fused_256PKaS0_PKfS2_S2_S2_S2_Pfi10TuningFork) ;  /* 0xffffff2c02d47950 */ /* 0x000fea0003c3ffff */
        .weak           $__internal_1_$__cuda_sm3x_div_rn_noftz_f32_slowpath
        .type           $__internal_1_$__cuda_sm3x_div_rn_noftz_f32_slowpath,@function
        .size           $__internal_1_$__cuda_sm3x_div_rn_noftz_f32_slowpath,(.L_x_92 - $__internal_1_$__cuda_sm3x_div_rn_noftz_f32_slowpath)
$__internal_1_$__cuda_sm3x_div_rn_noftz_f32_slowpath:
[----:B------:R-:W-:Y:S01]  /*d0b0*/  SHF.R.U32.HI R13, RZ, 0x17, R6 ;  /* 0x00000017ff0d7819 */ /* 0x000fe20000011606 */
[----:B------:R-:W-:Y:S01]  /*d0c0*/  BSSY.RECONVERGENT B2, `(.L_x_41) ;  /* 0x0000062000027945 */ /* 0x000fe20003800200 */
[----:B------:R-:W-:Y:S02]  /*d0d0*/  SHF.R.U32.HI R12, RZ, 0x17, R7 ;  /* 0x00000017ff0c7819 */ /* 0x000fe40000011607 */
[----:B------:R-:W-:Y:S02]  /*d0e0*/  LOP3.LUT R19, R13, 0xff, RZ, 0xc0, !PT ;  /* 0x000000ff0d137812 */ /* 0x000fe400078ec0ff */
[----:B------:R-:W-:Y:S02]  /*d0f0*/  LOP3.LUT R14, R12, 0xff, RZ, 0xc0, !PT ;  /* 0x000000ff0c0e7812 */ /* 0x000fe400078ec0ff */
[----:B------:R-:W-:Y:S02]  /*d100*/  IADD3 R15, PT, PT, R19, -0x1, RZ ;  /* 0xffffffff130f7810 */ /* 0x000fe40007ffe0ff */
[----:B------:R-:W-:-:S02]  /*d110*/  IADD3 R13, PT, PT, R14, -0x1, RZ ;  /* 0xffffffff0e0d7810 */ /* 0x000fc40007ffe0ff */
[----:B------:R-:W-:-:S04]  /*d120*/  ISETP.GT.U32.AND P0, PT, R15, 0xfd, PT ;  /* 0x000000fd0f00780c */ /* 0x000fc80003f04070 */
[----:B------:R-:W-:-:S13]  /*d130*/  ISETP.GT.U32.OR P0, PT, R13, 0xfd, P0 ;  /* 0x000000fd0d00780c */ /* 0x000fda0000704470 */
[----:B------:R-:W-:Y:S01]  /*d140*/  @!P0 MOV R12, RZ ;  /* 0x000000ff000c8202 */ /* 0x000fe20000000f00 */
[----:B------:R-:W-:Y:S06]  /*d150*/  @!P0 BRA `(.L_x_42) ;  /* 0x00000000005c8947 */ /* 0x000fec0003800000 */
[----:B------:R-:W-:Y:S02]  /*d160*/  FSETP.GTU.FTZ.AND P0, PT, |R7|, +INF , PT ;  /* 0x7f8000000700780b */ /* 0x000fe40003f1c200 */
[----:B------:R-:W-:-:S04]  /*d170*/  FSETP.GTU.FTZ.AND P2, PT, |R6|, +INF , PT ;  /* 0x7f8000000600780b */ /* 0x000fc80003f5c200 */
[----:B------:R-:W-:-:S13]  /*d180*/  PLOP3.LUT P0, PT, P0, P2, PT, 0xf8, 0x8f ;  /* 0x00000000008f781c */ /* 0x000fda0000705f70 */
[----:B------:R-:W-:Y:S05]  /*d190*/  @P0 BRA `(.L_x_43) ;  /* 0x00000004004c0947 */ /* 0x000fea0003800000 */
[----:B------:R-:W-:-:S13]  /*d1a0*/  LOP3.LUT P0, RZ, R6, 0x7fffffff, R7, 0xc8, !PT ;  /* 0x7fffffff06ff7812 */ /* 0x000fda000780c807 */
[----:B------:R-:W-:Y:S05]  /*d1b0*/  @!P0 BRA `(.L_x_44) ;  /* 0x00000004003c8947 */ /* 0x000fea0003800000 */
[C---:B------:R-:W-:Y:S02]  /*d1c0*/  FSETP.NEU.FTZ.AND P2, PT, |R7|.reuse, +INF , PT ;  /* 0x7f8000000700780b */ /* 0x040fe40003f5d200 */
[----:B------:R-:W-:Y:S02]  /*d1d0*/  FSETP.NEU.FTZ.AND P3, PT, |R6|, +INF , PT ;  /* 0x7f8000000600780b */ /* 0x000fe40003f7d200 */
[----:B------:R-:W-:-:S11]  /*d1e0*/  FSETP.NEU.FTZ.AND P0, PT, |R7|, +INF , PT ;  /* 0x7f8000000700780b */ /* 0x000fd60003f1d200 */
[----:B------:R-:W-:Y:S05]  /*d1f0*/  @!P3 BRA !P2, `(.L_x_44) ;  /* 0x00000004002cb947 */ /* 0x000fea0005000000 */
[----:B------:R-:W-:-:S04]  /*d200*/  LOP3.LUT P2, RZ, R7, 0x7fffffff, RZ, 0xc0, !PT ;  /* 0x7fffffff07ff7812 */ /* 0x000fc8000784c0ff */
[----:B------:R-:W-:-:S13]  /*d210*/  PLOP3.LUT P2, PT, P3, P2, PT, 0x2f, 0xf2 ;  /* 0x0000000000f2781c */ /* 0x000fda0001f44577 */
[----:B------:R-:W-:Y:S05]  /*d220*/  @P2 BRA `(.L_x_45) ;  /* 0x0000000400182947 */ /* 0x000fea0003800000 */
[----:B------:R-:W-:-:S04]  /*d230*/  LOP3.LUT P2, RZ, R6, 0x7fffffff, RZ, 0xc0, !PT ;  /* 0x7fffffff06ff7812 */ /* 0x000fc8000784c0ff */
[----:B------:R-:W-:-:S13]  /*d240*/  PLOP3.LUT P0, PT, P0, P2, PT, 0x2f, 0xf2 ;  /* 0x0000000000f2781c */ /* 0x000fda0000704577 */
[----:B------:R-:W-:Y:S05]  /*d250*/  @P0 BRA `(.L_x_46) ;  /* 0x0000000400000947 */ /* 0x000fea0003800000 */
[----:B------:R-:W-:Y:S02]  /*d260*/  ISETP.GE.AND P0, PT, R13, RZ, PT ;  /* 0x000000ff0d00720c */ /* 0x000fe40003f06270 */
[----:B------:R-:W-:-:S11]  /*d270*/  ISETP.GE.AND P2, PT, R15, RZ, PT ;  /* 0x000000ff0f00720c */ /* 0x000fd60003f46270 */
[----:B------:R-:W-:Y:S01]  /*d280*/  @P0 MOV R12, RZ ;  /* 0x000000ff000c0202 */ /* 0x000fe20000000f00 */
[----:B------:R-:W-:Y:S01]  /*d290*/  @!P0 FFMA R7, R7, 1.84467440737095516160e+19, RZ ;  /* 0x5f80000007078823 */ /* 0x000fe200000000ff */
[----:B------:R-:W-:Y:S01]  /*d2a0*/  @!P0 MOV R12, 0xffffffc0 ;  /* 0xffffffc0000c8802 */ /* 0x000fe20000000f00 */
[----:B------:R-:W-:-:S03]  /*d2b0*/  @!P2 FFMA R6, R6, 1.84467440737095516160e+19, RZ ;  /* 0x5f8000000606a823 */ /* 0x000fc600000000ff */
[----:B------:R-:W-:-:S07]  /*d2c0*/  @!P2 IADD3 R12, PT, PT, R12, 0x40, RZ ;  /* 0x000000400c0ca810 */ /* 0x000fce0007ffe0ff */
.L_x_42:
[----:B------:R-:W-:Y:S01]  /*d2d0*/  LEA R13, R19, 0xc0800000, 0x17 ;  /* 0xc0800000130d7811 */ /* 0x000fe200078eb8ff */
[----:B------:R-:W-:Y:S01]  /*d2e0*/  BSSY.RECONVERGENT B3, `(.L_x_47) ;  /* 0x0000036000037945 */ /* 0x000fe20003800200 */
[----:B------:R-:W-:Y:S02]  /*d2f0*/  IADD3 R14, PT, PT, R14, -0x7f, RZ ;  /* 0xffffff810e0e7810 */ /* 0x000fe40007ffe0ff */
[----:B------:R-:W-:-:S03]  /*d300*/  IADD3 R13, PT, PT, -R13, R6, RZ ;  /* 0x000000060d0d7210 */ /* 0x000fc60007ffe1ff */
[----:B------:R-:W-:Y:S01]  /*d310*/  IMAD R6, R14, -0x800000, R7 ;  /* 0xff8000000e067824 */ /* 0x000fe200078e0207 */
[----:B------:R-:W0:Y:S01]  /*d320*/  MUFU.RCP R15, R13 ;  /* 0x0000000d000f7308 */ /* 0x000e220000001000 */
[----:B------:R-:W-:-:S04]  /*d330*/  FADD.FTZ R17, -R13, -RZ ;  /* 0x800000ff0d117221 */ /* 0x000fc80000010100 */
[----:B0-----:R-:W-:-:S04]  /*d340*/  FFMA R16, R15, R17, 1 ;  /* 0x3f8000000f107423 */ /* 0x001fc80000000011 */
[----:B------:R-:W-:-:S04]  /*d350*/  FFMA R20, R15, R16, R15 ;  /* 0x000000100f147223 */ /* 0x000fc8000000000f */
[----:B------:R-:W-:-:S04]  /*d360*/  FFMA R7, R6, R20, RZ ;  /* 0x0000001406077223 */ /* 0x000fc800000000ff */
[----:B------:R-:W-:-:S04]  /*d370*/  FFMA R16, R17, R7, R6 ;  /* 0x0000000711107223 */ /* 0x000fc80000000006 */
[----:B------:R-:W-:Y:S01]  /*d380*/  FFMA R21, R20, R16, R7 ;  /* 0x0000001014157223 */ /* 0x000fe20000000007 */
[----:B------:R-:W-:-:S03]  /*d390*/  IADD3 R7, PT, PT, R14, 0x7f, -R19 ;  /* 0x0000007f0e077810 */ /* 0x000fc60007ffe813 */
[----:B------:R-:W-:Y:S01]  /*d3a0*/  FFMA R16, R17, R21, R6 ;  /* 0x0000001511107223 */ /* 0x000fe20000000006 */
[----:B------:R-:W-:-:S03]  /*d3b0*/  IADD3 R7, PT, PT, R7, R12, RZ ;  /* 0x0000000c07077210 */ /* 0x000fc60007ffe0ff */
[----:B------:R-:W-:-:S05]  /*d3c0*/  FFMA R15, R20, R16, R21 ;  /* 0x00000010140f7223 */ /* 0x000fca0000000015 */
[----:B------:R-:W-:-:S04]  /*d3d0*/  SHF.R.U32.HI R6, RZ, 0x17, R15 ;  /* 0x00000017ff067819 */ /* 0x000fc8000001160f */
[----:B------:R-:W-:-:S04]  /*d3e0*/  LOP3.LUT R6, R6, 0xff, RZ, 0xc0, !PT ;  /* 0x000000ff06067812 */ /* 0x000fc800078ec0ff */
[----:B------:R-:W-:-:S04]  /*d3f0*/  IADD3 R14, PT, PT, R6, R7, RZ ;  /* 0x00000007060e7210 */ /* 0x000fc80007ffe0ff */
[----:B------:R-:W-:-:S04]  /*d400*/  IADD3 R6, PT, PT, R14, -0x1, RZ ;  /* 0xffffffff0e067810 */ /* 0x000fc80007ffe0ff */
[----:B------:R-:W-:-:S13]  /*d410*/  ISETP.GE.U32.AND P0, PT, R6, 0xfe, PT ;  /* 0x000000fe0600780c */ /* 0x000fda0003f06070 */
[----:B------:R-:W-:Y:S05]  /*d420*/  @!P0 BRA `(.L_x_48) ;  /* 0x0000000000808947 */ /* 0x000fea0003800000 */
[----:B------:R-:W-:-:S13]  /*d430*/  ISETP.GT.AND P0, PT, R14, 0xfe, PT ;  /* 0x000000fe0e00780c */ /* 0x000fda0003f04270 */
[----:B------:R-:W-:Y:S05]  /*d440*/  @P0 BRA `(.L_x_49) ;  /* 0x00000000006c0947 */ /* 0x000fea0003800000 */
[----:B------:R-:W-:-:S13]  /*d450*/  ISETP.GE.AND P0, PT, R14, 0x1, PT ;  /* 0x000000010e00780c */ /* 0x000fda0003f06270 */
[----:B------:R-:W-:Y:S05]  /*d460*/  @P0 BRA `(.L_x_50) ;  /* 0x0000000000740947 */ /* 0x000fea0003800000 */
[----:B------:R-:W-:Y:S02]  /*d470*/  ISETP.GE.AND P0, PT, R14, -0x18, PT ;  /* 0xffffffe80e00780c */ /* 0x000fe40003f06270 */
[----:B------:R-:W-:-:S11]  /*d480*/  LOP3.LUT R15, R15, 0x80000000, RZ, 0xc0, !PT ;  /* 0x800000000f0f7812 */ /* 0x000fd600078ec0ff */
[----:B------:R-:W-:Y:S05]  /*d490*/  @!P0 BRA `(.L_x_50) ;  /* 0x0000000000688947 */ /* 0x000fea0003800000 */
[-CC-:B------:R-:W-:Y:S01]  /*d4a0*/  FFMA.RZ R6, R20, R16.reuse, R21.reuse ;  /* 0x0000001014067223 */ /* 0x180fe2000000c015 */
[----:B------:R-:W-:Y:S01]  /*d4b0*/  IADD3 R13, PT, PT, R14, 0x20, RZ ;  /* 0x000000200e0d7810 */ /* 0x000fe20007ffe0ff */
[-CC-:B------:R-:W-:Y:S01]  /*d4c0*/  FFMA.RM R7, R20, R16.reuse, R21.reuse ;  /* 0x0000001014077223 */ /* 0x180fe20000004015 */
[----:B------:R-:W-:Y:S02]  /*d4d0*/  ISETP.NE.AND P3, PT, R14, RZ, PT ;  /* 0x000000ff0e00720c */ /* 0x000fe40003f65270 */
[----:B------:R-:W-:Y:S01]  /*d4e0*/  LOP3.LUT R12, R6, 0x7fffff, RZ, 0xc0, !PT ;  /* 0x007fffff060c7812 */ /* 0x000fe200078ec0ff */
[----:B------:R-:W-:Y:S01]  /*d4f0*/  FFMA.RP R6, R20, R16, R21 ;  /* 0x0000001014067223 */ /* 0x000fe20000008015 */
[----:B------:R-:W-:Y:S02]  /*d500*/  ISETP.NE.AND P2, PT, R14, RZ, PT ;  /* 0x000000ff0e00720c */ /* 0x000fe40003f45270 */
[----:B------:R-:W-:Y:S02]  /*d510*/  LOP3.LUT R12, R12, 0x800000, RZ, 0xfc, !PT ;  /* 0x008000000c0c7812 */ /* 0x000fe400078efcff */
[----:B------:R-:W-:-:S02]  /*d520*/  IADD3 R14, PT, PT, -R14, RZ, RZ ;  /* 0x000000ff0e0e7210 */ /* 0x000fc40007ffe1ff */
[----:B------:R-:W-:Y:S02]  /*d530*/  SHF.L.U32 R13, R12, R13, RZ ;  /* 0x0000000d0c0d7219 */ /* 0x000fe400000006ff */
[----:B------:R-:W-:Y:S02]  /*d540*/  FSETP.NEU.FTZ.AND P0, PT, R6, R7, PT ;  /* 0x000000070600720b */ /* 0x000fe40003f1d000 */
[----:B------:R-:W-:Y:S02]  /*d550*/  SEL R7, R14, RZ, P3 ;  /* 0x000000ff0e077207 */ /* 0x000fe40001800000 */
[----:B------:R-:W-:Y:S02]  /*d560*/  ISETP.NE.AND P2, PT, R13, RZ, P2 ;  /* 0x000000ff0d00720c */ /* 0x000fe40001745270 */
[----:B------:R-:W-:Y:S02]  /*d570*/  SHF.R.U32.HI R7, RZ, R7, R12 ;  /* 0x00000007ff077219 */ /* 0x000fe4000001160c */
[----:B------:R-:W-:-:S02]  /*d580*/  PLOP3.LUT P0, PT, P0, P2, PT, 0xf8, 0x8f ;  /* 0x00000000008f781c */ /* 0x000fc40000705f70 */
[----:B------:R-:W-:Y:S02]  /*d590*/  SHF.R.U32.HI R13, RZ, 0x1, R7 ;  /* 0x00000001ff0d7819 */ /* 0x000fe40000011607 */
[----:B------:R-:W-:-:S04]  /*d5a0*/  SEL R6, RZ, 0x1, !P0 ;  /* 0x00000001ff067807 */ /* 0x000fc80004000000 */
[----:B------:R-:W-:-:S04]  /*d5b0*/  LOP3.LUT R6, R6, 0x1, R13, 0xf8, !PT ;  /* 0x0000000106067812 */ /* 0x000fc800078ef80d */
[----:B------:R-:W-:-:S04]  /*d5c0*/  LOP3.LUT R6, R6, R7, RZ, 0xc0, !PT ;  /* 0x0000000706067212 */ /* 0x000fc800078ec0ff */
[----:B------:R-:W-:-:S04]  /*d5d0*/  IADD3 R6, PT, PT, R13, R6, RZ ;  /* 0x000000060d067210 */ /* 0x000fc80007ffe0ff */
[----:B------:R-:W-:Y:S01]  /*d5e0*/  LOP3.LUT R15, R6, R15, RZ, 0xfc, !PT ;  /* 0x0000000f060f7212 */ /* 0x000fe200078efcff */
[----:B------:R-:W-:Y:S06]  /*d5f0*/  BRA `(.L_x_50) ;  /* 0x0000000000107947 */ /* 0x000fec0003800000 */
.L_x_49:
[----:B------:R-:W-:-:S04]  /*d600*/  LOP3.LUT R15, R15, 0x80000000, RZ, 0xc0, !PT ;  /* 0x800000000f0f7812 */ /* 0x000fc800078ec0ff */
[----:B------:R-:W-:Y:S01]  /*d610*/  LOP3.LUT R15, R15, 0x7f800000, RZ, 0xfc, !PT ;  /* 0x7f8000000f0f7812 */ /* 0x000fe200078efcff */
[----:B------:R-:W-:Y:S06]  /*d620*/  BRA `(.L_x_50) ;  /* 0x0000000000047947 */ /* 0x000fec0003800000 */
.L_x_48:
[----:B------:R-:W-:-:S07]  /*d630*/  LEA R15, R7, R15, 0x17 ;  /* 0x0000000f070f7211 */ /* 0x000fce00078eb8ff */
.L_x_50:
[----:B------:R-:W-:Y:S05]  /*d640*/  BSYNC.RECONVERGENT B3 ;  /* 0x0000000000037941 */ /* 0x000fea0003800200 */
.L_x_47:
[----:B------:R-:W-:Y:S05]  /*d650*/  BRA `(.L_x_51) ;  /* 0x0000000000207947 */ /* 0x000fea0003800000 */
.L_x_46:
[----:B------:R-:W-:-:S04]  /*d660*/  LOP3.LUT R6, R6, 0x80000000, R7, 0x48, !PT ;  /* 0x8000000006067812 */ /* 0x000fc800078e4807 */
[----:B------:R-:W-:Y:S01]  /*d670*/  LOP3.LUT R15, R6, 0x7f800000, RZ, 0xfc, !PT ;  /* 0x7f800000060f7812 */ /* 0x000fe200078efcff */
[----:B------:R-:W-:Y:S06]  /*d680*/  BRA `(.L_x_51) ;  /* 0x0000000000147947 */ /* 0x000fec0003800000 */
.L_x_45:
[----:B------:R-:W-:Y:S01]  /*d690*/  LOP3.LUT R15, R6, 0x80000000, R7, 0x48, !PT ;  /* 0x80000000060f7812 */ /* 0x000fe200078e4807 */
[----:B------:R-:W-:Y:S06]  /*d6a0*/  BRA `(.L_x_51) ;  /* 0x00000000000c7947 */ /* 0x000fec0003800000 */
.L_x_44:
[----:B------:R-:W0:Y:S01]  /*d6b0*/  MUFU.RSQ R15, -QNAN ;  /* 0xffc00000000f7908 */ /* 0x000e220000001400 */
[----:B------:R-:W-:Y:S05]  /*d6c0*/  BRA `(.L_x_51) ;  /* 0x0000000000047947 */ /* 0x000fea0003800000 */
.L_x_43:
[----:B------:R-:W-:-:S07]  /*d6d0*/  FADD.FTZ R15, R7, R6 ;  /* 0x00000006070f7221 */ /* 0x000fce0000010000 */
.L_x_51:
[----:B------:R-:W-:Y:S05]  /*d6e0*/  BSYNC.RECONVERGENT B2 ;  /* 0x0000000000027941 */ /* 0x000fea0003800200 */
.L_x_41:
[----:B------:R-:W-:Y:S01]  /*d6f0*/  HFMA2 R7, -RZ, RZ, 0, 0 ;  /* 0x00000000ff077431 */ /* 0x000fe200000001ff */
[----:B------:R-:W-:-:S04]  /*d700*/  MOV R6, R18 ;  /* 0x0000001200067202 */ /* 0x000fc80000000f00 */
[----:B0-----:R-:W-:Y:S05]  /*d710*/  RET.REL.NODEC R6 `(_Z16waller_fused_256PKaS0_PKfS2_S2_S2_S2_Pfi10TuningFork) ;  /* 0xffffff2806387950 */ /* 0x001fea0003c3ffff */
.L_x_52:
[----:B------:R-:W-:-:S00]  /*d720*/  BRA `(.L_x_52) ;  /* 0xfffffffc00fc7947 */ /* 0x000fc0000383ffff */
[----:B------:R-:W-:-:S00]  /*d730*/  NOP ;  /* 0x0000000000007918 */ /* 0x000fc00000000000 */
        /* <DEDUP_REMOVED lines=12> */
.L_x_92:


//--------------------- .text._Z16waller_fused_128PKaS0_PKfS2_S2_S2_S2_Pfi10TuningFork --------------------------
	.section	.text._Z16waller_fused_128PKaS0_PKfS2_S2_S2_S2_Pfi10TuningFork,"ax",@progbits
	.align	128
        .global         _Z16waller_fused_128PKaS0_PKfS2_S2_S2_S2_Pfi10TuningFork
        .type           _Z16waller_fused_128PKaS0_PKfS2_S2_S2_S2_Pfi10TuningFork,@function
        .size           _Z16waller_fused_128PKaS0_PKfS2_S2_S2_S2_Pfi10TuningFork,(.L_x_94 - _Z16waller_fused_128PKaS0_PKfS2_S2_S2_S2_Pfi10TuningFork)
        .other          _Z16waller_fused_128PKaS0_PKfS2_S2_S2_S2_Pfi10TuningFork,@"STO_CUDA_ENTRY STV_DEFAULT"
_Z16waller_fused_128PKaS0_PKfS2_S2_S2_S2_Pfi10TuningFork:
.text._Z16waller_fused_128PKaS0_PKfS2_S2_S2_S2_Pfi10TuningFork:
        /* <DEDUP_REMOVED lines=9> */
[----:B------:R-:W0:Y:S01]  /*0090*/  LDC.64 R2, c[0x0][0x3b0] ;  /* 0x0000ec00ff027b82 */ /* 0x000e220000000a00 */
[----:B------:R-:W1:Y:S01]  /*00a0*/  LDCU.64 UR8, c[0x0][0x358] ;  /* 0x00006b00ff0877ac */ /* 0x000e620008000a00 */
[C---:B------:R-:W-:Y:S02]  /*00b0*/  SHF.L.U32 R5, R0.reuse, 0x7, RZ ;  /* 0x0000000700057819 */ /* 0x040fe400000006ff */
[----:B------:R-:W-:Y:S01]  /*00c0*/  ISETP.GE.AND P0, PT, R0, RZ, PT ;  /* 0x000000ff0000720c */ /* 0x000fe20003f06270 */
[----:B------:R-:W2:Y:S02]  /*00d0*/  LDCU UR7, c[0x0][0x3f4] ;  /* 0x00007e80ff0777ac */ /* 0x000ea40008000800 */
[----:B0-----:R-:W-:-:S05]  /*00e0*/  IMAD.WIDE R2, R5, 0x4, R2 ;  /* 0x0000000405027825 */ /* 0x001fca00078e0202 */
[----:B-1----:R-:W3:Y:S04]  /*00f0*/  LDG.E.CONSTANT R194, desc[UR8][R2.64+0x1fc] ;  /* 0x0001fc0802c27981 */ /* 0x002ee8000c1e9900 */
[----:B------:R-:W4:Y:S04]  /*0100*/  LDG.E.CONSTANT R163, desc[UR8][R2.64] ;  /* 0x0000000802a37981 */ /* 0x000f28000c1e9900 */
[----:B------:R-:W2:Y:S04]  /*0110*/  LDG.E.CONSTANT R126, desc[UR8][R2.64+0x4] ;  /* 0x00000408027e7981 */ /* 0x000ea8000c1e9900 */
        /* <DEDUP_REMOVED lines=51> */
[----:B------:R-:W2:Y:S01]  /*0450*/  LDG.E.CONSTANT R195, desc[UR8][R2.64+0x1f4] ;  /* 0x0001f40802c37981 */ /* 0x000ea2000c1e9900 */
[----:B------:R-:W-:Y:S01]  /*0460*/  HFMA2 R162, -RZ, RZ, 0, 0 ;  /* 0x00000000ffa27431 */ /* 0x000fe200000001ff */
[----:B------:R-:W-:-:S02]  /*0470*/  CS2R R132, SRZ ;  /* 0x0000000000847805 */ /* 0x000fc4000001ff00 */
[----:B------:R-:W-:Y:S01]  /*0480*/  CS2R R130, SRZ ;  /* 0x0000000000827805 */ /* 0x000fe2000001ff00 */
[----:B------:R-:W5:Y:S01]  /*0490*/  LDG.E.CONSTANT R241, desc[UR8][R2.64+0x1c] ;  /* 0x00001c0802f17981 */ /* 0x000f62000c1e9900 */
[----:B------:R-:W-:Y:S02]  /*04a0*/  CS2R R124, SRZ ;  /* 0x00000000007c7805 */ /* 0x000fe4000001ff00 */
[----:B------:R-:W-:Y:S02]  /*04b0*/  CS2R R122, SRZ ;  /* 0x00000000007a7805 */ /* 0x000fe4000001ff00 */
[----:B------:R-:W-:Y:S01]  /*04c0*/  CS2R R120, SRZ ;  /* 0x0000000000787805 */ /* 0x000fe2000001ff00 */
[----:B------:R-:W5:Y:S01]  /*04d0*/  LDG.E.CONSTANT R240, desc[UR8][R2.64+0x20] ;  /* 0x0000200802f07981 */ /* 0x000f62000c1e9900 */
[----:B------:R-:W-:Y:S02]  /*04e0*/  CS2R R118, SRZ ;  /* 0x0000000000767805 */ /* 0x000fe4000001ff00 */
        /* <DEDUP_REMOVED lines=56> */
[----:B------:R-:W-:Y:S01]  /*0870*/  CS2R R32, SRZ ;  /* 0x0000000000207805 */ /* 0x000fe2000001ff00 */
[----:B------:R-:W5:Y:S04]  /*0880*/  LDG.E.CONSTANT R225, desc[UR8][R2.64+0x5c] ;  /* 0x00005c0802e17981 */ /* 0x000f68000c1e9900 */
[----:B------:R-:W5:Y:S04]  /*0890*/  LDG.E.CONSTANT R224, desc[UR8][R2.64+0x60] ;  /* 0x0000600802e07981 */ /* 0x000f68000c1e9900 */
[----:B------:R-:W5:Y:S04]  /*08a0*/  LDG.E.CONSTANT R223, desc[UR8][R2.64+0x64] ;  /* 0x0000640802df7981 */ /* 0x000f68000c1e9900 */
[----:B------:R-:W5:Y:S04]  /*08b0*/  LDG.E.CONSTANT R222, desc[UR8][R2.64+0x68] ;  /* 0x0000680802de7981 */ /* 0x000f68000c1e9900 */
[----:B---3--:R-:W-:Y:S04]  /*08c0*/  STL [R1+0xdc], R194 ;  /* 0x0000dcc201007387 */ /* 0x008fe80000100800 */
[----:B----4-:R-:W-:Y:S04]  /*08d0*/  STL [R1+0x18], R163 ;  /* 0x000018a301007387 */ /* 0x010fe80000100800 */
[----:B--2---:R-:W-:Y:S04]  /*08e0*/  STL [R1+0x14], R126 ;  /* 0x0000147e01007387 */ /* 0x004fe80000100800 */
[----:B------:R-:W-:Y:S04]  /*08f0*/  STL [R1+0x10], R165 ;  /* 0x000010a501007387 */ /* 0x000fe80000100800 */
[----:B------:R-:W-:Y:S04]  /*0900*/  STL [R1+0xc], R127 ;  /* 0x00000c7f01007387 */ /* 0x000fe80000100800 */
[----:B------:R-:W-:Y:S04]  /*0910*/  STL [R1+0x8], R128 ;  /* 0x0000088001007387 */ /* 0x000fe80000100800 */
[----:B------:R-:W-:Y:S04]  /*0920*/  STL [R1+0x4], R129 ;  /* 0x0000048101007387 */ /* 0x000fe80000100800 */
[----:B------:R-:W-:Y:S04]  /*0930*/  STL [R1], R164 ;  /* 0x000000a401007387 */ /* 0x000fe80000100800 */
[----:B------:R0:W-:Y:S04]  /*0940*/  STL [R1+0x1c], R4 ;  /* 0x00001c0401007387 */ /* 0x0001e80000100800 */
[----:B------:R-:W5:Y:S04]  /*0950*/  LDG.E.CONSTANT R221, desc[UR8][R2.64+0x6c] ;  /* 0x00006c0802dd7981 */ /* 0x000f68000c1e9900 */
[----:B------:R-:W5:Y:S04]  /*0960*/  LDG.E.CONSTANT R220, desc[UR8][R2.64+0x70] ;  /* 0x0000700802dc7981 */ /* 0x000f68000c1e9900 */
[----:B0-----:R-:W2:Y:S04]  /*0970*/  LDG.E.CONSTANT R4, desc[UR8][R2.64+0x1b8] ;  /* 0x0001b80802047981 */ /* 0x001ea8000c1e9900 */
[----:B------:R-:W-:Y:S04]  /*0980*/  STL [R1+0x20], R31 ;  /* 0x0000201f01007387 */ /* 0x000fe80000100800 */
[----:B------:R0:W-:Y:S04]  /*0990*/  STL [R1+0x24], R30 ;  /* 0x0000241e01007387 */ /* 0x0001e80000100800 */
        /* <DEDUP_REMOVED lines=25> */
[----:B------:R-:W-:Y:S01]  /*0b30*/  STL [R1+0x8c], R189 ;  /* 0x00008cbd01007387 */ /* 0x000fe20000100800 */
[----:B0-----:R-:W-:-:S02]  /*0b40*/  CS2R R30, SRZ ;  /* 0x00000000001e7805 */ /* 0x001fc4000001ff00 */
[----:B-1----:R-:W-:Y:S02]  /*0b50*/  CS2R R28, SRZ ;  /* 0x00000000001c7805 */ /* 0x002fe4000001ff00 */
[----:B---3--:R-:W-:Y:S01]  /*0b60*/  CS2R R26, SRZ ;  /* 0x00000000001a7805 */ /* 0x008fe2000001ff00 */
[----:B------:R-:W5:Y:S01]  /*0b70*/  LDG.E.CONSTANT R219, desc[UR8][R2.64+0x74] ;  /* 0x0000740802db7981 */ /* 0x000f62000c1e9900 */
[----:B----4-:R-:W-:Y:S02]  /*0b80*/  CS2R R24, SRZ ;  /* 0x0000000000187805 */ /* 0x010fe4000001ff00 */
[----:B------:R-:W-:Y:S02]  /*0b90*/  CS2R R22, SRZ ;  /* 0x0000000000167805 */ /* 0x000fe4000001ff00 */
[----:B------:R-:W-:Y:S01]  /*0ba0*/  CS2R R20, SRZ ;  /* 0x0000000000147805 */ /* 0x000fe2000001ff00 */
[----:B------:R-:W5:Y:S01]  /*0bb0*/  LDG.E.CONSTANT R218, desc[UR8][R2.64+0x78] ;  /* 0x0000780802da7981 */ /* 0x000f62000c1e9900 */
[----:B------:R-:W-:-:S02]  /*0bc0*/  CS2R R18, SRZ ;  /* 0x0000000000127805 */ /* 0x000fc4000001ff00 */
[----:B------:R-:W-:Y:S02]  /*0bd0*/  CS2R R16, SRZ ;  /* 0x0000000000107805 */ /* 0x000fe4000001ff00 */
[----:B------:R-:W-:Y:S01]  /*0be0*/  CS2R R14, SRZ ;  /* 0x00000000000e7805 */ /* 0x000fe2000001ff00 */
[----:B------:R-:W5:Y:S01]  /*0bf0*/  LDG.E.CONSTANT R217, desc[UR8][R2.64+0x7c] ;  /* 0x00007c0802d97981 */ /* 0x000f62000c1e9900 */
[----:B------:R-:W-:Y:S02]  /*0c00*/  CS2R R12, SRZ ;  /* 0x00000000000c7805 */ /* 0x000fe4000001ff00 */
[----:B------:R-:W-:Y:S02]  /*0c10*/  CS2R R10, SRZ ;  /* 0x00000000000a7805 */ /* 0x000fe4000001ff00 */
[----:B------:R-:W-:Y:S01]  /*0c20*/  CS2R R8, SRZ ;  /* 0x0000000000087805 */ /* 0x000fe2000001ff00 */
[----:B------:R-:W5:Y:S01]  /*0c30*/  LDG.E.CONSTANT R216, desc[UR8][R2.64+0x80] ;  /* 0x0000800802d87981 */ /* 0x000f62000c1e9900 */
[----:B------:R-:W-:-:S03]  /*0c40*/  CS2R R6, SRZ ;  /* 0x0000000000067805 */ /* 0x000fc6000001ff00 */
        /* <DEDUP_REMOVED lines=42> */
[----:B--2---:R0:W-:Y:S04]  /*0ef0*/  STL [R1+0x98], R4 ;  /* 0x0000980401007387 */ /* 0x0041e80000100800 */
[----:B------:R1:W-:Y:S04]  /*0f00*/  STL [R1+0x90], R252 ;  /* 0x000090fc01007387 */ /* 0x0003e80000100800 */
        /* <DEDUP_REMOVED lines=16> */
[----:B------:R1:W-:Y:S01]  /*1010*/  STL [R1+0xd8], R195 ;  /* 0x0000d8c301007387 */ /* 0x0003e20000100800 */
[----:B0-----:R-:W-:-:S03]  /*1020*/  CS2R R4, SRZ ;  /* 0x0000000000047805 */ /* 0x001fc6000001ff00 */
[----:B------:R-:W5:Y:S04]  /*1030*/  LDG.E.CONSTANT R137, desc[UR8][R2.64+0x12c] ;  /* 0x00012c0802897981 */ /* 0x000f68000c1e9900 */
[----:B------:R-:W5:Y:S04]  /*1040*/  LDG.E.CONSTANT R136, desc[UR8][R2.64+0x130] ;  /* 0x0001300802887981 */ /* 0x000f68000c1e9900 */
[----:B------:R-:W5:Y:S04]  /*1050*/  LDG.E.CONSTANT R135, desc[UR8][R2.64+0x134] ;  /* 0x0001340802877981 */ /* 0x000f68000c1e9900 */
[----:B------:R0:W5:Y:S02]  /*1060*/  LDG.E.CONSTANT R134, desc[UR8][R2.64+0x138] ;  /* 0x0001380802867981 */ /* 0x000164000c1e9900 */
[----:B0-----:R-:W-:Y:S01]  /*1070*/  CS2R R2, SRZ ;  /* 0x0000000000027805 */ /* 0x001fe2000001ff00 */
[----:B-1----:R-:W-:Y:S06]  /*1080*/  @!P0 BRA `(.L_x_53) ;  /* 0x0000006c000c8947 */ /* 0x002fec0003800000 */
[----:B------:R-:W-:Y:S01]  /*1090*/  FMUL R179, R128, 127 ;  /* 0x42fe000080b37820 */ /* 0x000fe20000400000 */
[----:B-----5:R-:W-:Y:S01]  /*10a0*/  FMUL R167, R241, 127 ;  /* 0x42fe0000f1a77820 */ /* 0x020fe20000400000 */
[----:B------:R-:W-:Y:S01]  /*10b0*/  FMUL R164, R164, 127 ;  /* 0x42fe0000a4a47820 */ /* 0x000fe20000400000 */
[----:B------:R-:W-:Y:S01]  /*10c0*/  FMUL R0, R239, 127 ;  /* 0x42fe0000ef007820 */ /* 0x000fe20000400000 */
[----:B------:R-:W-:Y:S01]  /*10d0*/  FMUL R128, R240, 127 ;  /* 0x42fe0000f0807820 */ /* 0x000fe20000400000 */
[----:B------:R-:W-:Y:S01]  /*10e0*/  FMUL R127, R127, 127 ;  /* 0x42fe00007f7f7820 */ /* 0x000fe20000400000 */
[----:B------:R-:W-:Y:S01]  /*10f0*/  FMUL R186, R165, 127 ;  /* 0x42fe0000a5ba7820 */ /* 0x000fe20000400000 */
[----:B------:R-:W-:Y:S01]  /*1100*/  FMUL R126, R126, 127 ;  /* 0x42fe00007e7e7820 */ /* 0x000fe20000400000 */
[----:B------:R-:W-:Y:S01]  /*1110*/  FMUL R163, R163, 127 ;  /* 0x42fe0000a3a37820 */ /* 0x000fe20000400000 */
[----:B------:R-:W-:Y:S01]  /*1120*/  FMNMX R167, R167, 127, PT ;  /* 0x42fe0000a7a77809 */ /* 0x000fe20003800000 */
[----:B------:R-:W-:Y:S01]  /*1130*/  FMUL R133, R129, 127 ;  /* 0x42fe000081857820 */ /* 0x000fe20000400000 */
[----:B------:R-:W-:Y:S01]  /*1140*/  FMNMX R164, R164, 127, PT ;  /* 0x42fe0000a4a47809 */ /* 0x000fe20003800000 */
[----:B------:R-:W-:Y:S01]  /*1150*/  FMUL R129, R237, 127 ;  /* 0x42fe0000ed817820 */ /* 0x000fe20000400000 */
[----:B------:R-:W-:Y:S01]  /*1160*/  FMNMX R0, R0, 127, PT ;  /* 0x42fe000000007809 */ /* 0x000fe20003800000 */
[----:B------:R-:W-:Y:S01]  /*1170*/  FMUL R165, R238, 127 ;  /* 0x42fe0000eea57820 */ /* 0x000fe20000400000 */
[----:B------:R-:W-:Y:S01]  /*1180*/  FMNMX R128, R128, 127, PT ;  /* 0x42fe000080807809 */ /* 0x000fe20003800000 */
[----:B------:R-:W-:Y:S01]  /*1190*/  FMUL R166, R234, 127 ;  /* 0x42fe0000eaa67820 */ /* 0x000fe20000400000 */
[----:B------:R-:W-:Y:S01]  /*11a0*/  FMNMX R167, R167, -127, !PT ;  /* 0xc2fe0000a7a77809 */ /* 0x000fe20007800000 */
[----:B------:R-:W-:Y:S01]  /*11b0*/  FMUL R180, R236, 127 ;  /* 0x42fe0000ecb47820 */ /* 0x000fe20000400000 */
[----:B------:R-:W-:Y:S01]  /*11c0*/  FMNMX R164, R164, -127, !PT ;  /* 0xc2fe0000a4a47809 */ /* 0x000fe20007800000 */
[----:B------:R-:W-:Y:S01]  /*11d0*/  FMUL R169, R225, 127 ;  /* 0x42fe0000e1a97820 */ /* 0x000fe20000400000 */
[----:B------:R-:W-:Y:S01]  /*11e0*/  FMNMX R0, R0, -127, !PT ;  /* 0xc2fe000000007809 */ /* 0x000fe20007800000 */
[----:B------:R-:W-:Y:S01]  /*11f0*/  FMUL R168, R226, 127 ;  /* 0x42fe0000e2a87820 */ /* 0x000fe20000400000 */
[----:B------:R-:W-:Y:S01]  /*1200*/  FMNMX R128, R128, -127, !PT ;  /* 0xc2fe000080807809 */ /* 0x000fe20007800000 */
[----:B------:R-:W0:Y:S01]  /*1210*/  F2I.TRUNC.NTZ R167, R167 ;  /* 0x000000a700a77305 */ /* 0x000e22000020f100 */
[----:B------:R-:W-:Y:S01]  /*1220*/  FMNMX R127, R127, 127, PT ;  /* 0x42fe00007f7f7809 */ /* 0x000fe20003800000 */
[----:B------:R-:W-:Y:S01]  /*1230*/  FMUL R170, R228, 127 ;  /* 0x42fe0000e4aa7820 */ /* 0x000fe20000400000 */
[----:B------:R-:W-:Y:S01]  /*1240*/  FMNMX R186, R186, 127, PT ;  /* 0x42fe0000baba7809 */ /* 0x000fe20003800000 */
[----:B------:R-:W-:Y:S01]  /*1250*/  FMUL R171, R231, 127 ;  /* 0x42fe0000e7ab7820 */ /* 0x000fe20000400000 */
[----:B------:R-:W-:Y:S01]  /*1260*/  FMNMX R126, R126, 127, PT ;  /* 0x42fe00007e7e7809 */ /* 0x000fe20003800000 */
[----:B------:R-:W-:Y:S01]  /*1270*/  FMUL R187, R232, 127 ;  /* 0x42fe0000e8bb7820 */ /* 0x000fe20000400000 */
[----:B------:R-:W-:Y:S01]  /*1280*/  FMNMX R163, R163, 127, PT ;  /* 0x42fe0000a3a37809 */ /* 0x000fe20003800000 */
[----:B------:R-:W1:Y:S01]  /*1290*/  F2I.TRUNC.NTZ R164, R164 ;  /* 0x000000a400a47305 */ /* 0x000e62000020f100 */
[----:B------:R-:W-:Y:S01]  /*12a0*/  FMNMX R127, R127, -127, !PT ;  /* 0xc2fe00007f7f7809 */ /* 0x000fe20007800000 */
[----:B------:R-:W-:Y:S01]  /*12b0*/  FMUL R173, R219, 127 ;  /* 0x42fe0000dbad7820 */ /* 0x000fe20000400000 */
[----:B------:R-:W-:Y:S01]  /*12c0*/  FMNMX R186, R186, -127, !PT ;  /* 0xc2fe0000baba7809 */ /* 0x000fe20007800000 */
[----:B------:R-:W-:Y:S01]  /*12d0*/  FMUL R172, R220, 127 ;  /* 0x42fe0000dcac7820 */ /* 0x000fe20000400000 */
[----:B------:R-:W-:Y:S01]  /*12e0*/  FMNMX R126, R126, -127, !PT ;  /* 0xc2fe00007e7e7809 */ /* 0x000fe20007800000 */
[----:B------:R-:W-:Y:S01]  /*12f0*/  FMUL R174, R214, 127 ;  /* 0x42fe0000d6ae7820 */ /* 0x000fe20000400000 */
[----:B------:R-:W-:Y:S01]  /*1300*/  FMNMX R163, R163, -127, !PT ;  /* 0xc2fe0000a3a37809 */ /* 0x000fe20007800000 */
[----:B------:R-:W2:Y:S01]  /*1310*/  F2I.TRUNC.NTZ R0, R0 ;  /* 0x0000000000007305 */ /* 0x000ea2000020f100 */
[----:B0-----:R-:W-:Y:S01]  /*1320*/  PRMT R167, R167, 0x8880, RZ ;  /* 0x00008880a7a77816 */ /* 0x001fe200000000ff */
[----:B------:R-:W-:Y:S01]  /*1330*/  FMUL R175, R217, 127 ;  /* 0x42fe0000d9af7820 */ /* 0x000fe20000400000 */
[----:B------:R-:W-:Y:S01]  /*1340*/  FMNMX R133, R133, 127, PT ;  /* 0x42fe000085857809 */ /* 0x000fe20003800000 */
[----:B------:R-:W-:Y:S01]  /*1350*/  FMUL R176, R205, 127 ;  /* 0x42fe0000cdb07820 */ /* 0x000fe20000400000 */
[----:B------:R-:W-:Y:S01]  /*1360*/  FMNMX R179, R179, 127, PT ;  /* 0x42fe0000b3b37809 */ /* 0x000fe20003800000 */
[----:B------:R-:W-:Y:S01]  /*1370*/  FMUL R178, R211, 127 ;  /* 0x42fe0000d3b27820 */ /* 0x000fe20000400000 */
[----:B-1----:R-:W-:Y:S01]  /*1380*/  PRMT R164, R164, 0x8880, RZ ;  /* 0x00008880a4a47816 */ /* 0x002fe200000000ff */
[----:B------:R-:W0:Y:S01]  /*1390*/  F2I.TRUNC.NTZ R128, R128 ;  /* 0x0000008000807305 */ /* 0x000e22000020f100 */
[----:B------:R-:W-:Y:S01]  /*13a0*/  FMNMX R129, R129, 127, PT ;  /* 0x42fe000081817809 */ /* 0x000fe20003800000 */
[----:B------:R-:W-:Y:S01]  /*13b0*/  FMUL R183, R212, 127 ;  /* 0x42fe0000d4b77820 */ /* 0x000fe20000400000 */
[----:B------:R-:W-:Y:S01]  /*13c0*/  PRMT R164, R164, 0x3340, R167 ;  /* 0x00003340a4a47816 */ /* 0x000fe200000000a7 */
[----:B------:R-:W-:Y:S01]  /*13d0*/  FMUL R167, R230, 127 ;  /* 0x42fe0000e6a77820 */ /* 0x000fe20000400000 */
[----:B------:R-:W-:Y:S01]  /*13e0*/  FMNMX R165, R165, 127, PT ;  /* 0x42fe0000a5a57809 */ /* 0x000fe20003800000 */
[----:B------:R-:W-:Y:S01]  /*13f0*/  FMUL R177, R208, 127 ;  /* 0x42fe0000d0b17820 */ /* 0x000fe20000400000 */
[----:B--2---:R-:W-:Y:S01]  /*1400*/  PRMT R0, R0, 0x8880, RZ ;  /* 0x0000888000007816 */ /* 0x004fe200000000ff */
[----:B------:R-:W1:Y:S01]  /*1410*/  F2I.TRUNC.NTZ R127, R127 ;  /* 0x0000007f007f7305 */ /* 0x000e62000020f100 */
[----:B------:R-:W-:Y:S01]  /*1420*/  FMNMX R167, R167, 127, PT ;  /* 0x42fe0000a7a77809 */ /* 0x000fe20003800000 */
[----:B------:R-:W-:Y:S01]  /*1430*/  FMUL R185, R199, 127 ;  /* 0x42fe0000c7b97820 */ /* 0x000fe20000400000 */
[----:B------:R-:W-:Y:S01]  /*1440*/  FMNMX R133, R133, -127, !PT ;  /* 0xc2fe000085857809 */ /* 0x000fe20007800000 */
[----:B------:R-:W-:Y:S01]  /*1450*/  FMUL R188, R161, 127 ;  /* 0x42fe0000a1bc7820 */ /* 0x000fe20000400000 */
[----:B------:R-:W-:-:S02]  /*1460*/  FMNMX R167, R167, -127, !PT ;  /* 0xc2fe0000a7a77809 */ /* 0x000fc40007800000 */
[----:B0-----:R-:W-:Y:S01]  /*1470*/  PRMT R128, R128, 0x8880, RZ ;  /* 0x0000888080807816 */ /* 0x001fe200000000ff */
[----:B------:R-:W0:Y:S01]  /*1480*/  F2I.TRUNC.NTZ R186, R186 ;  /* 0x000000ba00ba7305 */ /* 0x000e22000020f100 */
[----:B------:R-:W-:Y:S02]  /*1490*/  FMNMX R179, R179, -127, !PT ;  /* 0xc2fe0000b3b37809 */ /* 0x000fe40007800000 */
[----:B------:R-:W-:Y:S01]  /*14a0*/  PRMT R128, R128, 0x3340, R0 ;  /* 0x0000334080807816 */ /* 0x000fe20000000000 */
[----:B------:R-:W-:Y:S01]  /*14b0*/  FMUL R0, R229, 127 ;  /* 0x42fe0000e5007820 */ /* 0x000fe20000400000 */
[----:B------:R-:W-:Y:S02]  /*14c0*/  FMNMX R129, R129, -127, !PT ;  /* 0xc2fe000081817809 */ /* 0x000fe40007800000 */
[----:B-1----:R-:W-:Y:S01]  /*14d0*/  PRMT R127, R127, 0x8880, RZ ;  /* 0x000088807f7f7816 */ /* 0x002fe200000000ff */
[----:B------:R-:W1:Y:S01]  /*14e0*/  F2I.TRUNC.NTZ R126, R126 ;  /* 0x0000007e007e7305 */ /* 0x000e62000020f100 */
[----:B------:R-:W-:-:S02]  /*14f0*/  FMNMX R0, R0, 127, PT ;  /* 0x42fe000000007809 */ /* 0x000fc40003800000 */
[----:B------:R-:W-:Y:S02]  /*1500*/  FMNMX R165, R165, -127, !PT ;  /* 0xc2fe0000a5a57809 */ /* 0x000fe40007800000 */
[----:B------:R-:W-:Y:S02]  /*1510*/  FMNMX R0, R0, -127, !PT ;  /* 0xc2fe000000007809 */ /* 0x000fe40007800000 */
[----:B0-----:R-:W-:Y:S01]  /*1520*/  PRMT R186, R186, 0x8880, RZ ;  /* 0x00008880baba7816 */ /* 0x001fe200000000ff */
[----:B------:R-:W0:Y:S01]  /*1530*/  F2I.TRUNC.NTZ R163, R163 ;  /* 0x000000a300a37305 */ /* 0x000e22000020f100 */
[----:B------:R-:W-:Y:S02]  /*1540*/  FMNMX R166, R166, 127, PT ;  /* 0x42fe0000a6a67809 */ /* 0x000fe40003800000 */
[----:B------:R-:W-:Y:S01]  /*1550*/  PRMT R186, R186, 0x3340, R127 ;  /* 0x00003340baba7816 */ /* 0x000fe2000000007f */
[----:B------:R-:W-:Y:S01]  /*1560*/  FMUL R127, R233, 127 ;  /* 0x42fe0000e97f7820 */ /* 0x000fe20000400000 */
[----:B------:R-:W-:-:S02]  /*1570*/  FMNMX R180, R180, 127, PT ;  /* 0x42fe0000b4b47809 */ /* 0x000fc40003800000 */
[----:B-1----:R-:W-:Y:S01]  /*1580*/  PRMT R126, R126, 0x8880, RZ ;  /* 0x000088807e7e7816 */ /* 0x002fe200000000ff */
[----:B------:R-:W1:Y:S01]  /*1590*/  F2I.TRUNC.NTZ R167, R167 ;  /* 0x000000a700a77305 */ /* 0x000e62000020f100 */
[----:B------:R-:W-:Y:S02]  /*15a0*/  FMNMX R127, R127, 127, PT ;  /* 0x42fe00007f7f7809 */ /* 0x000fe40003800000 */
[----:B------:R-:W-:Y:S02]  /*15b0*/  FMNMX R166, R166, -127, !PT ;  /* 0xc2fe0000a6a67809 */ /* 0x000fe40007800000 */
[----:B------:R-:W-:Y:S02]  /*15c0*/  FMNMX R127, R127, -127, !PT ;  /* 0xc2fe00007f7f7809 */ /* 0x000fe40007800000 */
[----:B0-----:R-:W-:Y:S01]  /*15d0*/  PRMT R163, R163, 0x8880, RZ ;  /* 0x00008880a3a37816 */ /* 0x001fe200000000ff */
[----:B------:R-:W0:Y:S01]  /*15e0*/  F2I.TRUNC.NTZ R0, R0 ;  /* 0x0000000000007305 */ /* 0x000e22000020f100 */
[----:B------:R-:W-:-:S02]  /*15f0*/  FMNMX R180, R180, -127, !PT ;  /* 0xc2fe0000b4b47809 */ /* 0x000fc40007800000 */
[----:B------:R-:W-:Y:S01]  /*1600*/  PRMT R163, R163, 0x3340, R126 ;  /* 0x00003340a3a37816 */ /* 0x000fe2000000007e */
[----:B------:R-:W-:Y:S01]  /*1610*/  FMUL R126, R235, 127 ;  /* 0x42fe0000eb7e7820 */ /* 0x000fe20000400000 */
[----:B------:R-:W-:Y:S02]  /*1620*/  FMNMX R169, R169, 127, PT ;  /* 0x42fe0000a9a97809 */ /* 0x000fe40003800000 */
[----:B-1----:R-:W-:Y:S01]  /*1630*/  PRMT R167, R167, 0x8880, RZ ;  /* 0x00008880a7a77816 */ /* 0x002fe200000000ff */
[----:B------:R-:W1:Y:S01]  /*1640*/  F2I.TRUNC.NTZ R133, R133 ;  /* 0x0000008500857305 */ /* 0x000e62000020f100 */
[----:B------:R-:W-:Y:S02]  /*1650*/  FMNMX R126, R126, 127, PT ;  /* 0x42fe00007e7e7809 */ /* 0x000fe40003800000 */
[----:B------:R-:W-:Y:S02]  /*1660*/  FMNMX R168, R168, 127, PT ;  /* 0x42fe0000a8a87809 */ /* 0x000fe40003800000 */
[----:B------:R-:W-:-:S02]  /*1670*/  FMNMX R126, R126, -127, !PT ;  /* 0xc2fe00007e7e7809 */ /* 0x000fc40007800000 */
[----:B0-----:R-:W-:Y:S01]  /*1680*/  PRMT R0, R0, 0x8880, RZ ;  /* 0x0000888000007816 */ /* 0x001fe200000000ff */
[----:B------:R-:W0:Y:S01]  /*1690*/  F2I.TRUNC.NTZ R179, R179 ;  /* 0x000000b300b37305 */ /* 0x000e22000020f100 */
[----:B------:R-:W-:Y:S02]  /*16a0*/  FMNMX R170, R170, 127, PT ;  /* 0x42fe0000aaaa7809 */ /* 0x000fe40003800000 */
[----:B------:R-:W-:Y:S01]  /*16b0*/  PRMT R167, R167, 0x3340, R0 ;  /* 0x00003340a7a77816 */ /* 0x000fe20000000000 */
[----:B------:R-:W-:Y:S01]  /*16c0*/  FMUL R0, R221, 127 ;  /* 0x42fe0000dd007820 */ /* 0x000fe20000400000 */
[----:B------:R-:W-:Y:S02]  /*16d0*/  FMNMX R169, R169, -127, !PT ;  /* 0xc2fe0000a9a97809 */ /* 0x000fe40007800000 */
[----:B-1----:R-:W-:Y:S01]  /*16e0*/  PRMT R133, R133, 0x8880, RZ ;  /* 0x0000888085857816 */ /* 0x002fe200000000ff */
[----:B------:R-:W1:Y:S01]  /*16f0*/  F2I.TRUNC.NTZ R129, R129 ;  /* 0x0000008100817305 */ /* 0x000e62000020f100 */
[----:B------:R-:W-:-:S02]  /*1700*/  FMNMX R0, R0, 127, PT ;  /* 0x42fe000000007809 */ /* 0x000fc40003800000 */
[----:B------:R-:W-:Y:S02]  /*1710*/  FMNMX R168, R168, -127, !PT ;  /* 0xc2fe0000a8a87809 */ /* 0x000fe40007800000 */
[----:B------:R-:W-:Y:S02]  /*1720*/  FMNMX R171, R171, 127, PT ;  /* 0x42fe0000abab7809 */ /* 0x000fe40003800000 */
[----:B0-----:R-:W-:Y:S01]  /*1730*/  PRMT R179, R179, 0x8880, RZ ;  /* 0x00008880b3b37816 */ /* 0x001fe200000000ff */
[----:B------:R-:W0:Y:S01]  /*1740*/  F2I.TRUNC.NTZ R165, R165 ;  /* 0x000000a500a57305 */ /* 0x000e22000020f100 */
[----:B------:R-:W-:Y:S02]  /*1750*/  FMNMX R187, R187, 127, PT ;  /* 0x42fe0000bbbb7809 */ /* 0x000fe40003800000 */
[----:B------:R-:W-:Y:S01]  /*1760*/  PRMT R179, R179, 0x3340, R133 ;  /* 0x00003340b3b37816 */ /* 0x000fe20000000085 */
[----:B------:R-:W-:Y:S01]  /*1770*/  FMUL R133, R227, 127 ;  /* 0x42fe0000e3857820 */ /* 0x000fe20000400000 */
[----:B------:R-:W-:-:S02]  /*1780*/  FMNMX R0, R0, -127, !PT ;  /* 0xc2fe000000007809 */ /* 0x000fc40007800000 */
        /* <DEDUP_REMOVED lines=10> */
[----:B------:R-:W-:Y:S02]  /*1830*/  FMNMX R187, R187, -127, !PT ;  /* 0xc2fe0000bbbb7809 */ /* 0x000fe40007800000 */
        /* <DEDUP_REMOVED lines=25> */
[----:B------:R-:W-:Y:S02]  /*19d0*/  FMNMX R175, R175, 127, PT ;  /* 0x42fe0000afaf7809 */ /* 0x000fe40003800000 */
[----:B------:R-:W-:Y:S02]  /*19e0*/  FMNMX R126, R126, -127, !PT ;  /* 0xc2fe00007e7e7809 */ /* 0x000fe40007800000 */
[----:B0-----:R-:W-:Y:S01]  /*19f0*/  PRMT R168, R168, 0x8880, RZ ;  /* 0x00008880a8a87816 */ /* 0x001fe200000000ff */
[----:B------:R-:W0:Y:S01]  /*1a00*/  F2I.TRUNC.NTZ R133, R133 ;  /* 0x0000008500857305 */ /* 0x000e22000020f100 */
[----:B------:R-:W-:-:S02]  /*1a10*/  FMNMX R175, R175, -127, !PT ;  /* 0xc2fe0000afaf7809 */ /* 0x000fc40007800000 */
[----:B------:R-:W-:Y:S02]  /*1a20*/  PRMT R168, R168, 0x3340, R169 ;  /* 0x00003340a8a87816 */ /* 0x000fe400000000a9 */
[----:B------:R-:W-:Y:S02]  /*1a30*/  FMNMX R176, R176, 127, PT ;  /* 0x42fe0000b0b07809 */ /* 0x000fe40003800000 */
[----:B-1----:R-:W-:Y:S01]  /*1a40*/  PRMT R0, R0, 0x8880, RZ ;  /* 0x0000888000007816 */ /* 0x002fe200000000ff */
[----:B------:R-:W1:Y:S01]  /*1a50*/  F2I.TRUNC.NTZ R170, R170 ;  /* 0x000000aa00aa7305 */ /* 0x000e62000020f100 */
[----:B------:R-:W-:Y:S02]  /*1a60*/  FMNMX R178, R178, 127, PT ;  /* 0x42fe0000b2b27809 */ /* 0x000fe40003800000 */
[----:B------:R-:W-:Y:S02]  /*1a70*/  MOV R169, R0 ;  /* 0x0000000000a97202 */ /* 0x000fe40000000f00 */
[----:B------:R-:W-:-:S02]  /*1a80*/  FMNMX R183, R183, 127, PT ;  /* 0x42fe0000b7b77809 */ /* 0x000fc40003800000 */
[----:B0-----:R-:W-:Y:S01]  /*1a90*/  PRMT R133, R133, 0x8880, RZ ;  /* 0x0000888085857816 */ /* 0x001fe200000000ff */
[----:B------:R-:W0:Y:S01]  /*1aa0*/  F2I.TRUNC.NTZ R129, R129 ;  /* 0x0000008100817305 */ /* 0x000e22000020f100 */
[----:B------:R-:W-:Y:S02]  /*1ab0*/  FMNMX R176, R176, -127, !PT ;  /* 0xc2fe0000b0b07809 */ /* 0x000fe40007800000 */
[----:B------:R-:W-:Y:S02]  /*1ac0*/  FMNMX R177, R177, 127, PT ;  /* 0x42fe0000b1b17809 */ /* 0x000fe40003800000 */
[----:B------:R-:W-:Y:S02]  /*1ad0*/  FMNMX R178, R178, -127, !PT ;  /* 0xc2fe0000b2b27809 */ /* 0x000fe40007800000 */
[----:B-1----:R-:W-:Y:S01]  /*1ae0*/  PRMT R170, R170, 0x8880, RZ ;  /* 0x00008880aaaa7816 */ /* 0x002fe200000000ff */
[----:B------:R-:W1:Y:S01]  /*1af0*/  F2I.TRUNC.NTZ R171, R171 ;  /* 0x000000ab00ab7305 */ /* 0x000e62000020f100 */
[----:B------:R-:W-:-:S02]  /*1b00*/  FMNMX R183, R183, -127, !PT ;  /* 0xc2fe0000b7b77809 */ /* 0x000fc40007800000 */
[----:B------:R-:W-:Y:S01]  /*1b10*/  PRMT R181, R170, 0x3340, R133 ;  /* 0x00003340aab57816 */ /* 0x000fe20000000085 */
[----:B------:R-:W-:Y:S01]  /*1b20*/  FMUL R133, R210, 127 ;  /* 0x42fe0000d2857820 */ /* 0x000fe20000400000 */
[----:B------:R-:W-:Y:S01]  /*1b30*/  FMUL R170, R218, 127 ;  /* 0x42fe0000daaa7820 */ /* 0x000fe20000400000 */
[----:B------:R-:W-:Y:S02]  /*1b40*/  FMNMX R177, R177, -127, !PT ;  /* 0xc2fe0000b1b17809 */ /* 0x000fe40007800000 */
[----:B------:R-:W2:Y:S01]  /*1b50*/  F2I.TRUNC.NTZ R187, R187 ;  /* 0x000000bb00bb7305 */ /* 0x000ea2000020f100 */
[----:B0-----:R-:W-:Y:S02]  /*1b60*/  PRMT R129, R129, 0x8880, RZ ;  /* 0x0000888081817816 */ /* 0x001fe400000000ff */
[----:B------:R-:W-:Y:S02]  /*1b70*/  FMNMX R133, R133, 127, PT ;  /* 0x42fe000085857809 */ /* 0x000fe40003800000 */
[----:B------:R-:W-:Y:S01]  /*1b80*/  MOV R0, R129 ;  /* 0x0000008100007202 */ /* 0x000fe20000000f00 */
[----:B------:R-:W-:Y:S01]  /*1b90*/  FMUL R129, R209, 127 ;  /* 0x42fe0000d1817820 */ /* 0x000fe20000400000 */
[----:B-1----:R-:W-:Y:S01]  /*1ba0*/  PRMT R171, R171, 0x8880, RZ ;  /* 0x00008880abab7816 */ /* 0x002fe200000000ff */
[----:B------:R-:W0:Y:S01]  /*1bb0*/  F2I.TRUNC.NTZ R126, R126 ;  /* 0x0000007e007e7305 */ /* 0x000e22000020f100 */
[----:B------:R-:W-:-:S02]  /*1bc0*/  FMNMX R133, R133, -127, !PT ;  /* 0xc2fe000085857809 */ /* 0x000fc40007800000 */
[----:B------:R-:W-:Y:S02]  /*1bd0*/  FMNMX R129, R129, 127, PT ;  /* 0x42fe000081817809 */ /* 0x000fe40003800000 */
[----:B------:R-:W-:Y:S02]  /*1be0*/  FMNMX R170, R170, 127, PT ;  /* 0x42fe0000aaaa7809 */ /* 0x000fe40003800000 */
[----:B--2---:R-:W-:Y:S01]  /*1bf0*/  PRMT R187, R187, 0x8880, RZ ;  /* 0x00008880bbbb7816 */ /* 0x004fe200000000ff */
[----:B------:R-:W1:Y:S01]  /*1c00*/  F2I.TRUNC.NTZ R127, R127 ;  /* 0x0000007f007f7305 */ /* 0x000e62000020f100 */
[----:B------:R-:W-:Y:S02]  /*1c10*/  FMNMX R129, R129, -127, !PT ;  /* 0xc2fe000081817809 */ /* 0x000fe40007800000 */
[----:B------:R-:W-:Y:S01]  /*1c20*/  PRMT R187, R187, 0x3340, R171 ;  /* 0x00003340bbbb7816 */ /* 0x000fe200000000ab */
[----:B------:R-:W-:Y:S01]  /*1c30*/  FMUL R171, R213, 127 ;  /* 0x42fe0000d5ab7820 */ /* 0x000fe20000400000 */
        /* <DEDUP_REMOVED lines=10> */
[----:B------:R-:W-:Y:S01]  /*1ce0*/  PRMT R0, R0, 0x3340, R127 ;  /* 0x0000334000007816 */ /* 0x000fe2000000007f */
[----:B------:R-:W-:Y:S01]  /*1cf0*/  FMUL R127, R216, 127 ;  /* 0x42fe0000d87f7820 */ /* 0x000fe20000400000 */
[----:B------:R-:W-:Y:S02]  /*1d00*/  FMNMX R126, R126, -127, !PT ;  /* 0xc2fe00007e7e7809 */ /* 0x000fe40007800000 */
[----:B0-----:R-:W-:Y:S01]  /*1d10*/  PRMT R173, R173, 0x8880, RZ ;  /* 0x00008880adad7816 */ /* 0x001fe200000000ff */
[----:B------:R-:W0:Y:S01]  /*1d20*/  F2I.TRUNC.NTZ R133, R133 ;  /* 0x0000008500857305 */ /* 0x000e22000020f100 */
[----:B------:R-:W-:Y:S02]  /*1d30*/  FMNMX R127, R127, 127, PT ;  /* 0x42fe00007f7f7809 */ /* 0x000fe40003800000 */
[----:B------:R-:W-:Y:S02]  /*1d40*/  FMNMX R185, R185, 127, PT ;  /* 0x42fe0000b9b97809 */ /* 0x000fe40003800000 */
[----:B------:R-:W-:-:S02]  /*1d50*/  FMNMX R127, R127, -127, !PT ;  /* 0xc2fe00007f7f7809 */ /* 0x000fc40007800000 */
[----:B-1----:R-:W-:Y:S01]  /*1d60*/  PRMT R172, R172, 0x8880, RZ ;  /* 0x00008880acac7816 */ /* 0x002fe200000000ff */
[----:B------:R-:W1:Y:S01]  /*1d70*/  F2I.TRUNC.NTZ R171, R171 ;  /* 0x000000ab00ab7305 */ /* 0x000e62000020f100 */
[----:B------:R-:W-:Y:S02]  /*1d80*/  FMNMX R185, R185, -127, !PT ;  /* 0xc2fe0000b9b97809 */ /* 0x000fe40007800000 */
[----:B------:R-:W-:Y:S01]  /*1d90*/  PRMT R182, R172, 0x3340, R173 ;  /* 0x00003340acb67816 */ /* 0x000fe200000000ad */
[----:B------:R-:W-:Y:S01]  /*1da0*/  FMUL R173, R206, 127 ;  /* 0x42fe0000cead7820 */ /* 0x000fe20000400000 */
[----:B------:R-:W-:Y:S02]  /*1db0*/  FMNMX R188, R188, 127, PT ;  /* 0x42fe0000bcbc7809 */ /* 0x000fe40003800000 */
[----:B0-----:R-:W-:Y:S01]  /*1dc0*/  PRMT R133, R133, 0x8880, RZ ;  /* 0x0000888085857816 */ /* 0x001fe200000000ff */
[----:B------:R-:W0:Y:S01]  /*1dd0*/  F2I.TRUNC.NTZ R174, R174 ;  /* 0x000000ae00ae7305 */ /* 0x000e22000020f100 */
[----:B------:R-:W-:-:S02]  /*1de0*/  FMNMX R173, R173, 127, PT ;  /* 0x42fe0000adad7809 */ /* 0x000fc40003800000 */
[----:B------:R-:W-:Y:S02]  /*1df0*/  MOV R172, R133 ;  /* 0x0000008500ac7202 */ /* 0x000fe40000000f00 */
[----:B------:R-:W-:Y:S02]  /*1e00*/  FMNMX R173, R173, -127, !PT ;  /* 0xc2fe0000adad7809 */ /* 0x000fe40007800000 */
[----:B-1----:R-:W-:Y:S01]  /*1e10*/  PRMT R171, R171, 0x8880, RZ ;  /* 0x00008880abab7816 */ /* 0x002fe200000000ff */
[----:B------:R-:W1:Y:S01]  /*1e20*/  F2I.TRUNC.NTZ R126, R126 ;  /* 0x0000007e007e7305 */ /* 0x000e62000020f100 */
[----:B------:R-:W-:Y:S02]  /*1e30*/  FMNMX R188, R188, -127, !PT ;  /* 0xc2fe0000bcbc7809 */ /* 0x000fe40007800000 */
[----:B------:R-:W-:Y:S01]  /*1e40*/  PRMT R163, R163, 0x5410, R186 ;  /* 0x00005410a3a37816 */ /* 0x000fe200000000ba */
[----:B------:R-:W-:Y:S01]  /*1e50*/  FMUL R186, R152, 127 ;  /* 0x42fe000098ba7820 */ /* 0x000fe20000400000 */
[----:B------:R-:W-:Y:S01]  /*1e60*/  PRMT R164, R179, 0x5410, R164 ;  /* 0x00005410b3a47816 */ /* 0x000fe200000000a4 */
[----:B------:R-:W-:Y:S01]  /*1e70*/  FMUL R179, R146, 127 ;  /* 0x42fe000092b37820 */ /* 0x000fe20000400000 */
[----:B0-----:R-:W-:Y:S01]  /*1e80*/  PRMT R174, R174, 0x8880, RZ ;  /* 0x00008880aeae7816 */ /* 0x001fe200000000ff */
[----:B------:R-:W0:Y:S01]  /*1e90*/  F2I.TRUNC.NTZ R127, R127 ;  /* 0x0000007f007f7305 */ /* 0x000e22000020f100 */
[----:B------:R-:W-:-:S02]  /*1ea0*/  FMNMX R186, R186, 127, PT ;  /* 0x42fe0000baba7809 */ /* 0x000fc40003800000 */
        /* <DEDUP_REMOVED lines=10> */
[----:B------:R-:W-:Y:S02]  /*1f50*/  FMNMX R179, R179, -127, !PT ;  /* 0xc2fe0000b3b37809 */ /* 0x000fe40007800000 */
[----:B------:R-:W-:Y:S01]  /*1f60*/  PRMT R133, R127, 0x3340, R126 ;  /* 0x000033407f857816 */ /* 0x000fe2000000007e */
[----:B------:R-:W-:Y:S01]  /*1f70*/  FMUL R126, R201, 127 ;  /* 0x42fe0000c97e7820 */ /* 0x000fe20000400000 */
[----:B------:R-:W-:Y:S01]  /*1f80*/  FMUL R127, R207, 127 ;  /* 0x42fe0000cf7f7820 */ /* 0x000fe20000400000 */
[----:B------:R-:W-:Y:S01]  /*1f90*/  PRMT R165, R128, 0x5410, R165 ;  /* 0x0000541080a57816 */ /* 0x000fe200000000a5 */
[----:B------:R-:W-:Y:S01]  /*1fa0*/  FMUL R128, R148, 127 ;  /* 0x42fe000094807820 */ /* 0x000fe20000400000 */
[----:B------:R-:W2:Y:S01]  /*1fb0*/  F2I.TRUNC.NTZ R170, R170 ;  /* 0x000000aa00aa7305 */ /* 0x000ea2000020f100 */
[----:B-1----:R-:W-:-:S02]  /*1fc0*/  PRMT R129, R129, 0x8880, RZ ;  /* 0x0000888081817816 */ /* 0x002fc400000000ff */
[----:B------:R-:W-:Y:S02]  /*1fd0*/  FMNMX R126, R126, 127, PT ;  /* 0x42fe00007e7e7809 */ /* 0x000fe40003800000 */
[----:B------:R-:W-:Y:S01]  /*1fe0*/  PRMT R172, R172, 0x3340, R129 ;  /* 0x00003340acac7816 */ /* 0x000fe20000000081 */
[----:B------:R-:W-:Y:S01]  /*1ff0*/  FMUL R129, R202, 127 ;  /* 0x42fe0000ca817820 */ /* 0x000fe20000400000 */
[----:B0-----:R-:W-:Y:S01]  /*2000*/  PRMT R175, R175, 0x8880, RZ ;  /* 0x00008880afaf7816 */ /* 0x001fe200000000ff */
[----:B------:R-:W0:Y:S01]  /*2010*/  F2I.TRUNC.NTZ R174, R174 ;  /* 0x000000ae00ae7305 */ /* 0x000e22000020f100 */
[----:B------:R-:W-:Y:S02]  /*2020*/  FMNMX R126, R126, -127, !PT ;  /* 0xc2fe00007e7e7809 */ /* 0x000fe40007800000 */
[----:B------:R-:W-:Y:S02]  /*2030*/  FMNMX R129, R129, 127, PT ;  /* 0x42fe000081817809 */ /* 0x000fe40003800000 */
[----:B------:R-:W-:-:S02]  /*2040*/  FMNMX R127, R127, 127, PT ;  /* 0x42fe00007f7f7809 */ /* 0x000fc40003800000 */
[----:B--2---:R-:W-:Y:S01]  /*2050*/  PRMT R170, R170, 0x8880, RZ ;  /* 0x00008880aaaa7816 */ /* 0x004fe200000000ff */
[----:B------:R-:W1:Y:S01]  /*2060*/  F2I.TRUNC.NTZ R126, R126 ;  /* 0x0000007e007e7305 */ /* 0x000e62000020f100 */
[----:B------:R-:W-:Y:S02]  /*2070*/  FMNMX R129, R129, -127, !PT ;  /* 0xc2fe000081817809 */ /* 0x000fe40007800000 */
[----:B------:R-:W-:Y:S01]  /*2080*/  PRMT R170, R170, 0x3340, R175 ;  /* 0x00003340aaaa7816 */ /* 0x000fe200000000af */
[----:B------:R-:W-:Y:S01]  /*2090*/  FMUL R175, R204, 127 ;  /* 0x42fe0000ccaf7820 */ /* 0x000fe20000400000 */
[----:B------:R-:W-:Y:S02]  /*20a0*/  FMNMX R127, R127, -127, !PT ;  /* 0xc2fe00007f7f7809 */ /* 0x000fe40007800000 */
[----:B0-----:R-:W-:Y:S01]  /*20b0*/  PRMT R174, R174, 0x8880, RZ ;  /* 0x00008880aeae7816 */ /* 0x001fe200000000ff */
[----:B------:R-:W0:Y:S01]  /*20c0*/  F2I.TRUNC.NTZ R129, R129 ;  /* 0x0000008100817305 */ /* 0x000e22000020f100 */
[----:B------:R-:W-:-:S02]  /*20d0*/  FMNMX R175, R175, 127, PT ;  /* 0x42fe0000afaf7809 */ /* 0x000fc40003800000 */
[----:B------:R-:W-:Y:S02]  /*20e0*/  MOV R184, R174 ;  /* 0x000000ae00b87202 */ /* 0x000fe40000000f00 */
[----:B------:R-:W-:Y:S02]  /*20f0*/  FMNMX R175, R175, -127, !PT ;  /* 0xc2fe0000afaf7809 */ /* 0x000fe40007800000 */
[----:B-1----:R-:W-:Y:S01]  /*2100*/  PRMT R126, R126, 0x8880, RZ ;  /* 0x000088807e7e7816 */ /* 0x002fe200000000ff */
[----:B------:R-:W1:Y:S01]  /*2110*/  F2I.TRUNC.NTZ R176, R176 ;  /* 0x000000b000b07305 */ /* 0x000e62000020f100 */
[----:B------:R-:W-:Y:S02]  /*2120*/  FMNMX R128, R128, 127, PT ;  /* 0x42fe000080807809 */ /* 0x000fe40003800000 */
        /* <DEDUP_REMOVED lines=8> */
[----:B------:R-:W-:Y:S01]  /*21b0*/  FMUL R126, R158, 127 ;  /* 0x42fe00009e7e7820 */ /* 0x000fe20000400000 */
[----:B------:R-:W-:Y:S02]  /*21c0*/  FMNMX R180, R180, -127, !PT ;  /* 0xc2fe0000b4b47809 */ /* 0x000fe40007800000 */
[----:B------:R-:W2:Y:S01]  /*21d0*/  F2I.TRUNC.NTZ R178, R178 ;  /* 0x000000b200b27305 */ /* 0x000ea2000020f100 */
[----:B-1----:R-:W-:-:S02]  /*21e0*/  PRMT R176, R176, 0x8880, RZ ;  /* 0x00008880b0b07816 */ /* 0x002fc400000000ff */
[----:B------:R-:W-:Y:S02]  /*21f0*/  FMNMX R129, R129, 127, PT ;  /* 0x42fe000081817809 */ /* 0x000fe40003800000 */
[----:B------:R-:W-:Y:S02]  /*2200*/  FMNMX R126, R126, 127, PT ;  /* 0x42fe00007e7e7809 */ /* 0x000fe40003800000 */
[----:B0-----:R-:W-:Y:S01]  /*2210*/  PRMT R173, R173, 0x8880, RZ ;  /* 0x00008880adad7816 */ /* 0x001fe200000000ff */
[----:B------:R-:W0:Y:S01]  /*2220*/  F2I.TRUNC.NTZ R183, R183 ;  /* 0x000000b700b77305 */ /* 0x000e22000020f100 */
[----:B------:R-:W-:Y:S02]  /*2230*/  FMNMX R129, R129, -127, !PT ;  /* 0xc2fe000081817809 */ /* 0x000fe40007800000 */
[----:B------:R-:W-:Y:S01]  /*2240*/  PRMT R173, R173, 0x3340, R176 ;  /* 0x00003340adad7816 */ /* 0x000fe200000000b0 */
[----:B------:R-:W-:Y:S01]  /*2250*/  FMUL R176, R159, 127 ;  /* 0x42fe00009fb07820 */ /* 0x000fe20000400000 */
[----:B------:R-:W-:-:S02]  /*2260*/  FMNMX R126, R126, -127, !PT ;  /* 0xc2fe00007e7e7809 */ /* 0x000fc40007800000 */
[----:B--2---:R-:W-:Y:S01]  /*2270*/  PRMT R178, R178, 0x8880, RZ ;  /* 0x00008880b2b27816 */ /* 0x004fe200000000ff */
[----:B------:R-:W1:Y:S01]  /*2280*/  F2I.TRUNC.NTZ R127, R127 ;  /* 0x0000007f007f7305 */ /* 0x000e62000020f100 */
[----:B------:R-:W-:Y:S02]  /*2290*/  FMNMX R176, R176, 127, PT ;  /* 0x42fe0000b0b07809 */ /* 0x000fe40003800000 */
[----:B------:R-:W-:Y:S01]  /*22a0*/  PRMT R167, R187, 0x5410, R167 ;  /* 0x00005410bba77816 */ /* 0x000fe200000000a7 */
[----:B------:R-:W-:Y:S01]  /*22b0*/  FMUL R187, R144, 127 ;  /* 0x42fe000090bb7820 */ /* 0x000fe20000400000 */
[----:B------:R-:W-:Y:S02]  /*22c0*/  FMNMX R176, R176, -127, !PT ;  /* 0xc2fe0000b0b07809 */ /* 0x000fe40007800000 */
        /* <DEDUP_REMOVED lines=33> */
[----:B------:R-:W-:Y:S02]  /*24e0*/  PRMT R129, R129, 0x3340, R185 ;  /* 0x0000334081817816 */ /* 0x000fe400000000b9 */
[----:B------:R-:W-:Y:S02]  /*24f0*/  FMNMX R0, R0, -127, !PT ;  /* 0xc2fe000000007809 */ /* 0x000fe40007800000 */
[----:B0-----:R-:W-:Y:S01]  /*2500*/  PRMT R176, R176, 0x8880, RZ ;  /* 0x00008880b0b07816 */ /* 0x001fe200000000ff */
[----:B------:R-:W0:Y:S03]  /*2510*/  F2I.TRUNC.NTZ R175, R175 ;  /* 0x000000af00af7305 */ /* 0x000e26000020f100 */
[----:B------:R-:W-:-:S02]  /*2520*/  MOV R185, R176 ;  /* 0x000000b000b97202 */ /* 0x000fc40000000f00 */
[----:B-1----:R-:W-:-:S03]  /*2530*/  PRMT R188, R188, 0x8880, RZ ;  /* 0x00008880bcbc7816 */ /* 0x002fc600000000ff */
[----:B------:R-:W1:Y:S01]  /*2540*/  F2I.TRUNC.NTZ R177, R177 ;  /* 0x000000b100b17305 */ /* 0x000e62000020f100 */
[----:B0-----:R-:W-:-:S07]  /*2550*/  PRMT R175, R175, 0x8880, RZ ;  /* 0x00008880afaf7816 */ /* 0x001fce00000000ff */
[----:B------:R-:W0:Y:S01]  /*2560*/  F2I.TRUNC.NTZ R126, R126 ;  /* 0x0000007e007e7305 */ /* 0x000e22000020f100 */
[----:B------:R-:W-:Y:S01]  /*2570*/  PRMT R175, R175, 0x3340, R188 ;  /* 0x00003340afaf7816 */ /* 0x000fe200000000bc */
[----:B------:R-:W-:Y:S01]  /*2580*/  FMUL R188, R153, 127 ;  /* 0x42fe000099bc7820 */ /* 0x000fe20000400000 */
[----:B-1----:R-:W-:-:S05]  /*2590*/  PRMT R177, R177, 0x8880, RZ ;  /* 0x00008880b1b17816 */ /* 0x002fca00000000ff */
[----:B------:R-:W1:Y:S01]  /*25a0*/  F2I.TRUNC.NTZ R178, R178 ;  /* 0x000000b200b27305 */ /* 0x000e62000020f100 */
[----:B------:R-:W-:-:S04]  /*25b0*/  FMNMX R188, R188, 127, PT ;  /* 0x42fe0000bcbc7809 */ /* 0x000fc80003800000 */
[----:B------:R-:W-:Y:S02]  /*25c0*/  FMNMX R188, R188, -127, !PT ;  /* 0xc2fe0000bcbc7809 */ /* 0x000fe40007800000 */
[----:B0-----:R-:W-:Y:S01]  /*25d0*/  PRMT R126, R126, 0x8880, RZ ;  /* 0x000088807e7e7816 */ /* 0x001fe200000000ff */
[----:B------:R-:W-:Y:S03]  /*25e0*/  F2I.TRUNC.NTZ R186, R186 ;  /* 0x000000ba00ba7305 */ /* 0x000fe6000020f100 */
[----:B------:R-:W-:Y:S01]  /*25f0*/  PRMT R176, R126, 0x3340, R177 ;  /* 0x000033407eb07816 */ /* 0x000fe200000000b1 */
[----:B------:R-:W-:Y:S01]  /*2600*/  FMUL R177, R154, 127 ;  /* 0x42fe00009ab17820 */ /* 0x000fe20000400000 */
[----:B------:R-:W-:Y:S01]  /*2610*/  FMUL R126, R156, 127 ;  /* 0x42fe00009c7e7820 */ /* 0x000fe20000400000 */
[----:B-1----:R-:W-:Y:S02]  /*2620*/  PRMT R178, R178, 0x8880, RZ ;  /* 0x00008880b2b27816 */ /* 0x002fe400000000ff */
[----:B------:R-:W0:Y:S01]  /*2630*/  F2I.TRUNC.NTZ R188, R188 ;  /* 0x000000bc00bc7305 */ /* 0x000e22000020f100 */
[----:B------:R-:W-:-:S02]  /*2640*/  FMNMX R177, R177, 127, PT ;  /* 0x42fe0000b1b17809 */ /* 0x000fc40003800000 */
[----:B------:R-:W-:Y:S01]  /*2650*/  PRMT R185, R178, 0x3340, R185 ;  /* 0x00003340b2b97816 */ /* 0x000fe200000000b9 */
[----:B------:R-:W-:Y:S01]  /*2660*/  FMUL R178, R155, 127 ;  /* 0x42fe00009bb27820 */ /* 0x000fe20000400000 */
[----:B------:R-:W-:Y:S02]  /*2670*/  FMNMX R126, R126, 127, PT ;  /* 0x42fe00007e7e7809 */ /* 0x000fe40003800000 */
[----:B------:R-:W-:Y:S01]  /*2680*/  FMNMX R177, R177, -127, !PT ;  /* 0xc2fe0000b1b17809 */ /* 0x000fe20007800000 */
[----:B------:R-:W1:Y:S01]  /*2690*/  F2I.TRUNC.NTZ R179, R179 ;  /* 0x000000b300b37305 */ /* 0x000e62000020f100 */
[----:B------:R-:W-:Y:S02]  /*26a0*/  FMNMX R178, R178, 127, PT ;  /* 0x42fe0000b2b27809 */ /* 0x000fe40003800000 */
[----:B------:R-:W-:Y:S02]  /*26b0*/  FMNMX R126, R126, -127, !PT ;  /* 0xc2fe00007e7e7809 */ /* 0x000fe40007800000 */
[----:B------:R-:W-:-:S02]  /*26c0*/  FMNMX R178, R178, -127, !PT ;  /* 0xc2fe0000b2b27809 */ /* 0x000fc40007800000 */
[----:B0-----:R-:W-:Y:S01]  /*26d0*/  PRMT R188, R188, 0x8880, RZ ;  /* 0x00008880bcbc7816 */ /* 0x001fe200000000ff */
[----:B------:R-:W0:Y:S01]  /*26e0*/  F2I.TRUNC.NTZ R177, R177 ;  /* 0x000000b100b17305 */ /* 0x000e22000020f100 */
[----:B------:R-:W-:Y:S02]  /*26f0*/  PRMT R186, R186, 0x8880, RZ ;  /* 0x00008880baba7816 */ /* 0x000fe400000000ff */
[----:B-1----:R-:W-:-:S05]  /*2700*/  PRMT R179, R179, 0x8880, RZ ;  /* 0x00008880b3b37816 */ /* 0x002fca00000000ff */
        /* <DEDUP_REMOVED lines=10> */
[----:B------:R-:W0:Y:S03]  /*27b0*/  F2I.TRUNC.NTZ R180, R180 ;  /* 0x000000b400b47305 */ /* 0x000e26000020f100 */
[----:B------:R-:W-:Y:S01]  /*27c0*/  PRMT R126, R126, 0x3340, R178 ;  /* 0x000033407e7e7816 */ /* 0x000fe200000000b2 */
[----:B------:R-:W-:Y:S01]  /*27d0*/  FMUL R178, R150, 127 ;  /* 0x42fe000096b27820 */ /* 0x000fe20000400000 */
[----:B-1----:R-:W-:-:S03]  /*27e0*/  PRMT R128, R128, 0x8880, RZ ;  /* 0x0000888080807816 */ /* 0x002fc600000000ff */
[----:B------:R-:W1:Y:S01]  /*27f0*/  F2I.TRUNC.NTZ R188, R188 ;  /* 0x000000bc00bc7305 */ /* 0x000e62000020f100 */
[----:B------:R-:W-:-:S04]  /*2800*/  FMNMX R178, R178, 127, PT ;  /* 0x42fe0000b2b27809 */ /* 0x000fc80003800000 */
[----:B------:R-:W-:Y:S02]  /*2810*/  FMNMX R178, R178, -127, !PT ;  /* 0xc2fe0000b2b27809 */ /* 0x000fe40007800000 */
[----:B0-----:R-:W-:Y:S01]  /*2820*/  PRMT R180, R180, 0x8880, RZ ;  /* 0x00008880b4b47816 */ /* 0x001fe200000000ff */
[----:B------:R-:W0:Y:S01]  /*2830*/  F2I.TRUNC.NTZ R187, R187 ;  /* 0x000000bb00bb7305 */ /* 0x000e22000020f100 */
[----:B-1----:R-:W-:-:S07]  /*2840*/  PRMT R188, R188, 0x8880, RZ ;  /* 0x00008880bcbc7816 */ /* 0x002fce00000000ff */
[----:B------:R-:W1:Y:S01]  /*2850*/  F2I.TRUNC.NTZ R178, R178 ;  /* 0x000000b200b27305 */ /* 0x000e62000020f100 */
[----:B0-----:R-:W-:-:S07]  /*2860*/  PRMT R187, R187, 0x8880, RZ ;  /* 0x00008880bbbb7816 */ /* 0x001fce00000000ff */
[----:B------:R-:W0:Y:S01]  /*2870*/  F2I.TRUNC.NTZ R181, R181 ;  /* 0x000000b500b57305 */ /* 0x000e22000020f100 */
[----:B-1----:R-:W-:-:S07]  /*2880*/  PRMT R178, R178, 0x8880, RZ ;  /* 0x00008880b2b27816 */ /* 0x002fce00000000ff */
[----:B------:R-:W1:Y:S01]  /*2890*/  F2I.TRUNC.NTZ R0, R0 ;  /* 0x0000000000007305 */ /* 0x000e62000020f100 */
[----:B------:R-:W-:Y:S01]  /*28a0*/  PRMT R178, R178, 0x3340, R188 ;  /* 0x00003340b2b27816 */ /* 0x000fe200000000bc */
[----:B------:R-:W-:Y:S01]  /*28b0*/  FMUL R188, R151, 127 ;  /* 0x42fe000097bc7820 */ /* 0x000fe20000400000 */
[----:B0-----:R-:W-:-:S04]  /*28c0*/  PRMT R181, R181, 0x8880, RZ ;  /* 0x00008880b5b57816 */ /* 0x001fc800000000ff */
[----:B------:R-:W-:-:S04]  /*28d0*/  FMNMX R188, R188, 127, PT ;  /* 0x42fe0000bcbc7809 */ /* 0x000fc80003800000 */
[----:B------:R-:W-:Y:S02]  /*28e0*/  FMNMX R188, R188, -127, !PT ;  /* 0xc2fe0000bcbc7809 */ /* 0x000fe40007800000 */
[----:B-1----:R-:W-:-:S04]  /*28f0*/  PRMT R0, R0, 0x8880, RZ ;  /* 0x0000888000007816 */ /* 0x002fc800000000ff */
[----:B------:R-:W0:Y:S02]  /*2900*/  F2I.TRUNC.NTZ R188, R188 ;  /* 0x000000bc00bc7305 */ /* 0x000e24000020f100 */
[----:B0-----:R-:W-:-:S04]  /*2910*/  PRMT R188, R188, 0x8880, RZ ;  /* 0x00008880bcbc7816 */ /* 0x001fc800000000ff */
[----:B------:R-:W-:Y:S01]  /*2920*/  PRMT R186, R186, 0x3340, R188 ;  /* 0x00003340baba7816 */ /* 0x000fe200000000bc */
[----:B------:R-:W-:-:S05]  /*2930*/  FMUL R188, R145, 127 ;  /* 0x42fe000091bc7820 */ /* 0x000fca0000400000 */
[----:B------:R-:W-:-:S04]  /*2940*/  FMNMX R188, R188, 127, PT ;  /* 0x42fe0000bcbc7809 */ /* 0x000fc80003800000 */
[----:B------:R-:W-:-:S06]  /*2950*/  FMNMX R188, R188, -127, !PT ;  /* 0xc2fe0000bcbc7809 */ /* 0x000fcc0007800000 */
        /* <DEDUP_REMOVED lines=32> */
[----:B------:R-:W-:Y:S02]  /*2b60*/  PRMT R0, R0, 0x3340, R188 ;  /* 0x0000334000007816 */ /* 0x000fe400000000bc */
[----:B------:R-:W2:Y:S01]  /*2b70*/  LDL R188, [R1+0x1c] ;  /* 0x00001c0001bc7983 */ /* 0x000ea20000100800 */
[----:B------:R-:W-:Y:S01]  /*2b80*/  PRMT R170, R182, 0x5410, R170 ;  /* 0x00005410b6aa7816 */ /* 0x000fe200000000aa */
[----:B------:R-:W-:Y:S01]  /*2b90*/  FMUL R182, R134, 127 ;  /* 0x42fe000086b67820 */ /* 0x000fe20000400000 */
[----:B------:R-:W-:Y:S01]  /*2ba0*/  PRMT R171, R133, 0x5410, R171 ;  /* 0x0000541085ab7816 */ /* 0x000fe200000000ab */
[----:B------:R-:W-:-:S03]  /*2bb0*/  FMUL R133, R136, 127 ;  /* 0x42fe000088857820 */ /* 0x000fc60000400000 */
[----:B------:R-:W-:Y:S02]  /*2bc0*/  FMNMX R182, R182, 127, PT ;  /* 0x42fe0000b6b67809 */ /* 0x000fe40003800000 */
[----:B------:R-:W-:Y:S02]  /*2bd0*/  FMNMX R133, R133, 127, PT ;  /* 0x42fe000085857809 */ /* 0x000fe40003800000 */
[----:B------:R-:W-:Y:S02]  /*2be0*/  FMNMX R182, R182, -127, !PT ;  /* 0xc2fe0000b6b67809 */ /* 0x000fe40007800000 */
[----:B------:R-:W-:-:S04]  /*2bf0*/  FMNMX R133, R133, -127, !PT ;  /* 0xc2fe000085857809 */ /* 0x000fc80007800000 */
[----:B------:R-:W0:Y:S08]  /*2c00*/  F2I.TRUNC.NTZ R182, R182 ;  /* 0x000000b600b67305 */ /* 0x000e30000020f100 */
[----:B------:R-:W1:Y:S01]  /*2c10*/  F2I.TRUNC.NTZ R133, R133 ;  /* 0x0000008500857305 */ /* 0x000e62000020f100 */
[----:B0-----:R-:W-:Y:S02]  /*2c20*/  PRMT R182, R182, 0x8880, RZ ;  /* 0x00008880b6b67816 */ /* 0x001fe400000000ff */
[----:B------:R-:W-:-:S02]  /*2c30*/  PRMT R172, R183, 0x5410, R172 ;  /* 0x00005410b7ac7816 */ /* 0x000fc400000000ac */
[----:B------:R-:W3:Y:S01]  /*2c40*/  LDL R183, [R1+0x28] ;  /* 0x0000280001b77983 */ /* 0x000ee20000100800 */
[----:B-1----:R-:W-:Y:S01]  /*2c50*/  PRMT R133, R133, 0x8880, RZ ;  /* 0x0000888085857816 */ /* 0x002fe200000000ff */
[----:B--2---:R-:W-:-:S05]  /*2c60*/  FMUL R188, R188, 127 ;  /* 0x42fe0000bcbc7820 */ /* 0x004fca0000400000 */
        /* <DEDUP_REMOVED lines=12> */
[----:B---3--:R-:W-:-:S05]  /*2d30*/  FMUL R183, R183, 127 ;  /* 0x42fe0000b7b77820 */ /* 0x008fca0000400000 */
[----:B------:R-:W-:-:S04]  /*2d40*/  FMNMX R183, R183, 127, PT ;  /* 0x42fe0000b7b77809 */ /* 0x000fc80003800000 */
[----:B------:R-:W-:-:S06]  /*2d50*/  FMNMX R183, R183, -127, !PT ;  /* 0xc2fe0000b7b77809 */ /* 0x000fcc0007800000 */
[----:B------:R-:W0:Y:S01]  /*2d60*/  F2I.TRUNC.NTZ R183, R183 ;  /* 0x000000b700b77305 */ /* 0x000e22000020f100 */
[----:B------:R-:W-:Y:S02]  /*2d70*/  PRMT R173, R127, 0x5410, R173 ;  /* 0x000054107fad7816 */ /* 0x000fe400000000ad */
[----:B------:R-:W3:Y:S01]  /*2d80*/  LDL R127, [R1+0x20] ;  /* 0x00002000017f7983 */ /* 0x000ee20000100800 */
[----:B0-----:R-:W-:Y:S01]  /*2d90*/  PRMT R183, R183, 0x8880, RZ ;  /* 0x00008880b7b77816 */ /* 0x001fe200000000ff */
[----:B--2---:R-:W-:-:S05]  /*2da0*/  FMUL R188, R188, 127 ;  /* 0x42fe0000bcbc7820 */ /* 0x004fca0000400000 */
        /* <DEDUP_REMOVED lines=149> */
[----:B------:R-:W0:Y:S02]  /*3700*/  F2I.TRUNC.NTZ R127, R127 ;  /* 0x0000007f007f7305 */ /* 0x000e24000020f100 */
        /* <DEDUP_REMOVED lines=8> */
[----:B------:R-:W-:Y:S02]  /*3790*/  PRMT R184, R129, 0x5410, R184 ;  /* 0x0000541081b87816 */ /* 0x000fe400000000b8 */
[----:B------:R-:W-:Y:S02]  /*37a0*/  PRMT R185, R126, 0x5410, R185 ;  /* 0x000054107eb97816 */ /* 0x000fe400000000b9 */
[----:B------:R-:W3:Y:S01]  /*37b0*/  LDL R126, [R1+0x80] ;  /* 0x00008000017e7983 */ /* 0x000ee20000100800 */
[----:B--2---:R-:W-:Y:S01]  /*37c0*/  FMUL R129, R133, 127 ;  /* 0x42fe000085817820 */ /* 0x004fe20000400000 */
[----:B------:R-:W-:-:S04]  /*37d0*/  FMUL R133, R189, 127 ;  /* 0x42fe0000bd857820 */ /* 0x000fc80000400000 */
[----:B------:R-:W-:Y:S02]  /*37e0*/  FMNMX R129, R129, 127, PT ;  /* 0x42fe000081817809 */ /* 0x000fe40003800000 */
[----:B------:R-:W-:Y:S02]  /*37f0*/  FMNMX R133, R133, 127, PT ;  /* 0x42fe000085857809 */ /* 0x000fe40003800000 */
[----:B------:R-:W-:Y:S02]  /*3800*/  FMNMX R129, R129, -127, !PT ;  /* 0xc2fe000081817809 */ /* 0x000fe40007800000 */
[----:B------:R-:W-:-:S04]  /*3810*/  FMNMX R133, R133, -127, !PT ;  /* 0xc2fe000085857809 */ /* 0x000fc80007800000 */
[----:B------:R-:W0:Y:S08]  /*3820*/  F2I.TRUNC.NTZ R129, R129 ;  /* 0x0000008100817305 */ /* 0x000e30000020f100 */
[----:B------:R-:W1:Y:S01]  /*3830*/  F2I.TRUNC.NTZ R133, R133 ;  /* 0x0000008500857305 */ /* 0x000e62000020f100 */
[----:B0-----:R-:W-:Y:S02]  /*3840*/  PRMT R129, R129, 0x8880, RZ ;  /* 0x0000888081817816 */ /* 0x001fe400000000ff */
[----:B-1----:R-:W-:-:S04]  /*3850*/  PRMT R133, R133, 0x8880, RZ ;  /* 0x0000888085857816 */ /* 0x002fc800000000ff */
[----:B------:R-:W-:Y:S02]  /*3860*/  PRMT R189, R129, 0x3340, R133 ;  /* 0x0000334081bd7816 */ /* 0x000fe40000000085 */
[----:B------:R-:W2:Y:S04]  /*3870*/  LDL R129, [R1+0x84] ;  /* 0x0000840001817983 */ /* 0x000ea80000100800 */
[----:B------:R-:W4:Y:S01]  /*3880*/  LDL R133, [R1+0x98] ;  /* 0x0000980001857983 */ /* 0x000f220000100800 */
[----:B---3--:R-:W-:-:S05]  /*3890*/  FMUL R126, R126, 127 ;  /* 0x42fe00007e7e7820 */ /* 0x008fca0000400000 */
[----:B------:R-:W-:-:S04]  /*38a0*/  FMNMX R126, R126, 127, PT ;  /* 0x42fe00007e7e7809 */ /* 0x000fc80003800000 */
[----:B------:R-:W-:-:S06]  /*38b0*/  FMNMX R126, R126, -127, !PT ;  /* 0xc2fe00007e7e7809 */ /* 0x000fcc0007800000 */
[----:B------:R-:W0:Y:S01]  /*38c0*/  F2I.TRUNC.NTZ R126, R126 ;  /* 0x0000007e007e7305 */ /* 0x000e22000020f100 */
[----:B------:R-:W-:Y:S02]  /*38d0*/  PRMT R186, R128, 0x5410, R186 ;  /* 0x0000541080ba7816 */ /* 0x000fe400000000ba */
[----:B0-----:R-:W-:Y:S02]  /*38e0*/  PRMT R126, R126, 0x8880, RZ ;  /* 0x000088807e7e7816 */ /* 0x001fe400000000ff */
[----:B------:R-:W-:Y:S01]  /*38f0*/  PRMT R187, R0, 0x5410, R187 ;  /* 0x0000541000bb7816 */ /* 0x000fe200000000bb */
[----:B------:R-:W-:-:S05]  /*3900*/  FMUL R0, R252, 127 ;  /* 0x42fe0000fc007820 */ /* 0x000fca0000400000 */
[----:B------:R-:W-:-:S04]  /*3910*/  FMNMX R0, R0, 127, PT ;  /* 0x42fe000000007809 */ /* 0x000fc80003800000 */
[----:B------:R-:W-:-:S06]  /*3920*/  FMNMX R0, R0, -127, !PT ;  /* 0xc2fe000000007809 */ /* 0x000fcc0007800000 */
[----:B------:R-:W0:Y:S01]  /*3930*/  F2I.TRUNC.NTZ R0, R0 ;  /* 0x0000000000007305 */ /* 0x000e22000020f100 */
[----:B------:R-:W-:Y:S01]  /*3940*/  PRMT R188, R127, 0x5410, R188 ;  /* 0x000054107fbc7816 */ /* 0x000fe200000000bc */
[----:B------:R-:W-:Y:S01]  /*3950*/  FMUL R127, R250, 127 ;  /* 0x42fe0000fa7f7820 */ /* 0x000fe20000400000 */
[----:B0-----:R-:W-:-:S04]  /*3960*/  PRMT R0, R0, 0x8880, RZ ;  /* 0x0000888000007816 */ /* 0x001fc800000000ff */
[----:B------:R-:W-:-:S04]  /*3970*/  FMNMX R127, R127, 127, PT ;  /* 0x42fe00007f7f7809 */ /* 0x000fc80003800000 */
[----:B------:R-:W-:-:S06]  /*3980*/  FMNMX R127, R127, -127, !PT ;  /* 0xc2fe00007f7f7809 */ /* 0x000fcc0007800000 */
[----:B------:R-:W0:Y:S02]  /*3990*/  F2I.TRUNC.NTZ R127, R127 ;  /* 0x0000007f007f7305 */ /* 0x000e24000020f100 */
[----:B0-----:R-:W-:Y:S01]  /*39a0*/  PRMT R127, R127, 0x8880, RZ ;  /* 0x000088807f7f7816 */ /* 0x001fe200000000ff */
[----:B--2---:R-:W-:-:S05]  /*39b0*/  FMUL R129, R129, 127 ;  /* 0x42fe000081817820 */ /* 0x004fca0000400000 */
[----:B------:R-:W-:-:S04]  /*39c0*/  FMNMX R129, R129, 127, PT ;  /* 0x42fe000081817809 */ /* 0x000fc80003800000 */
[----:B------:R-:W-:-:S06]  /*39d0*/  FMNMX R129, R129, -127, !PT ;  /* 0xc2fe000081817809 */ /* 0x000fcc0007800000 */
[----:B------:R-:W0:Y:S01]  /*39e0*/  F2I.TRUNC.NTZ R129, R129 ;  /* 0x0000008100817305 */ /* 0x000e22000020f100 */
[----:B----4-:R-:W-:Y:S01]  /*39f0*/  FMUL R128, R133, 127 ;  /* 0x42fe000085807820 */ /* 0x010fe20000400000 */
[----:B0-----:R-:W-:-:S04]  /*3a00*/  PRMT R129, R129, 0x8880, RZ ;  /* 0x0000888081817816 */ /* 0x001fc800000000ff */
[----:B------:R-:W-:Y:S01]  /*3a10*/  PRMT R126, R126, 0x3340, R129 ;  /* 0x000033407e7e7816 */ /* 0x000fe20000000081 */
[----:B------:R-:W-:Y:S01]  /*3a20*/  FMUL R129, R190, 127 ;  /* 0x42fe0000be817820 */ /* 0x000fe20000400000 */
[----:B------:R-:W-:-:S04]  /*3a30*/  FMNMX R128, R128, 127, PT ;  /* 0x42fe000080807809 */ /* 0x000fc80003800000 */
[----:B------:R-:W-:Y:S02]  /*3a40*/  FMNMX R129, R129, 127, PT ;  /* 0x42fe000081817809 */ /* 0x000fe40003800000 */
[----:B------:R-:W-:Y:S02]  /*3a50*/  FMNMX R128, R128, -127, !PT ;  /* 0xc2fe000080807809 */ /* 0x000fe40007800000 */
[----:B------:R-:W-:-:S04]  /*3a60*/  FMNMX R129, R129, -127, !PT ;  /* 0xc2fe000081817809 */ /* 0x000fc80007800000 */
[----:B------:R-:W0:Y:S08]  /*3a70*/  F2I.TRUNC.NTZ R128, R128 ;  /* 0x0000008000807305 */ /* 0x000e30000020f100 */
[----:B------:R-:W1:Y:S01]  /*3a80*/  F2I.TRUNC.NTZ R129, R129 ;  /* 0x0000008100817305 */ /* 0x000e62000020f100 */
[----:B0-----:R-:W-:Y:S02]  /*3a90*/  PRMT R128, R128, 0x8880, RZ ;  /* 0x0000888080807816 */ /* 0x001fe400000000ff */
[----:B-1----:R-:W-:-:S04]  /*3aa0*/  PRMT R129, R129, 0x8880, RZ ;  /* 0x0000888081817816 */ /* 0x002fc800000000ff */
        /* <DEDUP_REMOVED lines=22> */
[----:B------:R-:W-:Y:S01]  /*3c10*/  PRMT R190, R0, 0x5410, R190 ;  /* 0x0000541000be7816 */ /* 0x000fe200000000be */
[----:B------:R-:W-:Y:S01]  /*3c20*/  FMUL R0, R247, 127 ;  /* 0x42fe0000f7007820 */ /* 0x000fe20000400000 */
[----:B0-----:R-:W-:-:S02]  /*3c30*/  PRMT R126, R126, 0x8880, RZ ;  /* 0x000088807e7e7816 */ /* 0x001fc400000000ff */
[----:B-1----:R-:W-:-:S04]  /*3c40*/  PRMT R127, R127, 0x8880, RZ ;  /* 0x000088807f7f7816 */ /* 0x002fc800000000ff */
        /* <DEDUP_REMOVED lines=23> */
[----:B------:R-:W-:-:S03]  /*3dc0*/  FMUL R126, R193, 127 ;  /* 0x42fe0000c17e7820 */ /* 0x000fc60000400000 */
        /* <DEDUP_REMOVED lines=11> */
[----:B------:R-:W-:Y:S01]  /*3e80*/  FMUL R0, R243, 127 ;  /* 0x42fe0000f3007820 */ /* 0x000fe20000400000 */
        /* <DEDUP_REMOVED lines=33> */
[----:B------:R-:W-:Y:S02]  /*40a0*/  MOV R195, RZ ;  /* 0x000000ff00c37202 */ /* 0x000fe40000000f00 */
[----:B------:R-:W-:Y:S02]  /*40b0*/  PRMT R194, R0, 0x5410, R194 ;  /* 0x0000541000c27816 */ /* 0x000fe400000000c2 */
[----:B------:R-:W-:Y:S02]  /*40c0*/  MOV R0, 0xff800000 ;  /* 0xff80000000007802 */ /* 0x000fe40000000f00 */
[----:B------:R-:W-:-:S07]  /*40d0*/  MOV R133, RZ ;  /* 0x000000ff00857202 */ /* 0x000fce0000000f00 */
.L_x_65:
[----:B------:R-:W0:Y:S01]  /*40e0*/  S2R R242, SR_TID.X ;  /* 0x0000000000f27919 */ /* 0x000e220000002100 */
[----:B------:R-:W0:Y:S01]  /*40f0*/  S2UR UR4, SR_CTAID.X ;  /* 0x00000000000479c3 */ /* 0x000e220000002500 */
[----:B------:R-:W-:Y:S02]  /*4100*/  IADD3 R126, PT, PT, R195, 0x60, RZ ;  /* 0x00000060c37e7810 */ /* 0x000fe40007ffe0ff */
[----:B------:R-:W-:-:S05]  /*4110*/  MOV R197, R195 ;  /* 0x000000c300c57202 */ /* 0x000fca0000000f00 */
[----:B------:R-:W0:Y:S02]  /*4120*/  LDC R127, c[0x0][0x360] ;  /* 0x0000d800ff7f7b82 */ /* 0x000e240000000800 */
[----:B0-----:R-:W-:Y:S01]  /*4130*/  IMAD R127, R127, UR4, R242 ;  /* 0x000000047f7f7c24 */ /* 0x001fe2000f8e02f2 */
[----:B------:R-:W-:Y:S05]  /*4140*/  WARPSYNC.ALL ;  /* 0x0000000000007948 */ /* 0x000fea0003800000 */
[----:B------:R-:W-:Y:S01]  /*4150*/  VIADDMNMX R127, R127, 0x1, R126, PT ;  /* 0x000000017f7f7846 */ /* 0x000fe2000380017e */
[----:B------:R-:W-:Y:S03]  /*4160*/  BAR.SYNC.DEFER_BLOCKING 0x0 ;  /* 0x0000000000007b1d */ /* 0x000fe60000010000 */
[----:B------:R-:W-:-:S02]  /*4170*/  IADD3 R196, PT, PT, R127, -R195, RZ ;  /* 0x800000c37fc47210 */ /* 0x000fc40007ffe0ff */
[----:B------:R-:W-:Y:S01]  /*4180*/  MOV R195, R126 ;  /* 0x0000007e00c37202 */ /* 0x000fe20000000f00 */
[----:B------:R-:W-:Y:S01]  /*4190*/  BSSY.RECONVERGENT B0, `(.L_x_54) ;  /* 0x0000068000007945 */ /* 0x000fe20003800200 */
[----:B------:R-:W-:-:S13]  /*41a0*/  ISETP.GE.AND P0, PT, R242, R196, PT ;  /* 0x000000c4f200720c */ /* 0x000fda0003f06270 */
[----:B------:R-:W-:Y:S05]  /*41b0*/  @P0 BRA `(.L_x_55) ;  /* 0x0000000400940947 */ /* 0x000fea0003800000 */
.L_x_59:
[----:B------:R-:W0:Y:S01]  /*41c0*/  LDCU UR4, c[0x0][0x3c0] ;  /* 0x00007800ff0477ac */ /* 0x000e220008000800 */
[----:B------:R-:W-:Y:S01]  /*41d0*/  IADD3 R128, PT, PT, R242, R197, RZ ;  /* 0x000000c5f2807210 */ /* 0x000fe20007ffe0ff */
[----:B------:R-:W-:Y:S03]  /*41e0*/  BSSY.RECONVERGENT B1, `(.L_x_56) ;  /* 0x000005e000017945 */ /* 0x000fe60003800200 */
[----:B0-----:R-:W-:-:S13]  /*41f0*/  ISETP.GE.AND P0, PT, R128, UR4, PT ;  /* 0x0000000480007c0c */ /* 0x001fda000bf06270 */
[----:B------:R-:W-:Y:S05]  /*4200*/  @P0 BRA `(.L_x_57) ;  /* 0x00000004006c0947 */ /* 0x000fea0003800000 */
[----:B------:R-:W0:Y:S01]  /*4210*/  S2UR UR6, SR_CgaCtaId ;  /* 0x00000000000679c3 */ /* 0x000e220000008800 */
[----:B------:R-:W1:Y:S01]  /*4220*/  LDCU.128 UR12, c[0x0][0x380] ;  /* 0x00007000ff0c77ac */ /* 0x000e620008000c00 */
[----:B------:R-:W-:Y:S01]  /*4230*/  SHF.L.U32 R128, R128, 0x7, RZ ;  /* 0x0000000780807819 */ /* 0x000fe200000006ff */
[----:B------:R-:W-:Y:S02]  /*4240*/  UMOV UR4, 0x400 ;  /* 0x0000040000047882 */ /* 0x000fe40000000000 */
[----:B------:R-:W-:Y:S01]  /*4250*/  UIADD3 UR5, UPT, UPT, UR4, 0x3000, URZ ;  /* 0x0000300004057890 */ /* 0x000fe2000fffe0ff */
[C---:B-1----:R-:W-:Y:S02]  /*4260*/  IADD3 R126, P0, PT, R128.reuse, UR12, RZ ;  /* 0x0000000c807e7c10 */ /* 0x042fe4000ff1e0ff */
[----:B------:R-:W-:Y:S02]  /*4270*/  IADD3 R128, P2, PT, R128, UR14, RZ ;  /* 0x0000000e80807c10 */ /* 0x000fe4000ff5e0ff */
[----:B------:R-:W-:Y:S01]  /*4280*/  IADD3 R126, P1, PT, R126, 0x7, RZ ;  /* 0x000000077e7e7810 */ /* 0x000fe20007f3e0ff */
[----:B0-----:R-:W-:Y:S01]  /*4290*/  ULEA UR4, UR6, UR4, 0x18 ;  /* 0x0000000406047291 */ /* 0x001fe2000f8ec0ff */
[----:B------:R-:W-:Y:S01]  /*42a0*/  IADD3 R128, P3, PT, R128, 0x7, RZ ;  /* 0x0000000780807810 */ /* 0x000fe20007f7e0ff */
[----:B------:R-:W-:Y:S01]  /*42b0*/  ULEA UR5, UR6, UR5, 0x18 ;  /* 0x0000000506057291 */ /* 0x000fe2000f8ec0ff */
[----:B------:R-:W-:-:S02]  /*42c0*/  IADD3.X R127, PT, PT, RZ, UR13, RZ, P1, P0 ;  /* 0x0000000dff7f7c10 */ /* 0x000fc40008fe04ff */
[----:B------:R-:W-:Y:S02]  /*42d0*/  IADD3.X R129, PT, PT, RZ, UR15, RZ, P3, P2 ;  /* 0x0000000fff817c10 */ /* 0x000fe40009fe44ff */
[C---:B------:R-:W-:Y:S01]  /*42e0*/  LEA R244, R242.reuse, UR4, 0x7 ;  /* 0x00000004f2f47c11 */ /* 0x040fe2000f8e38ff */
[----:B------:R-:W-:Y:S01]  /*42f0*/  UMOV UR4, 0xf ;  /* 0x0000000f00047882 */ /* 0x000fe20000000000 */
[----:B------:R-:W-:Y:S02]  /*4300*/  LEA R243, R242, UR5, 0x7 ;  /* 0x00000005f2f37c11 */ /* 0x000fe4000f8e38ff */
[----:B------:R-:W-:Y:S02]  /*4310*/  IADD3 R244, PT, PT, R244, 0x7, RZ ;  /* 0x00000007f4f47810 */ /* 0x000fe40007ffe0ff */
[----:B------:R-:W-:-:S07]  /*4320*/  IADD3 R243, PT, PT, R243, 0x7, RZ ;  /* 0x00000007f3f37810 */ /* 0x000fce0007ffe0ff */
.L_x_58:
[----:B------:R-:W2:Y:S04]  /*4330*/  LDG.E.U8.CONSTANT R245, desc[UR8][R126.64+-0x7] ;  /* 0xfffff9087ef57981 */ /* 0x000ea8000c1e9100 */
[----:B------:R-:W3:Y:S04]  /*4340*/  LDG.E.U8.CONSTANT R246, desc[UR8][R128.64+-0x7] ;  /* 0xfffff90880f67981 */ /* 0x000ee8000c1e9100 */
[----:B------:R-:W4:Y:S04]  /*4350*/  LDG.E.U8.CONSTANT R247, desc[UR8][R126.64+-0x6] ;  /* 0xfffffa087ef77981 */ /* 0x000f28000c1e9100 */
[----:B------:R-:W5:Y:S04]  /*4360*/  LDG.E.U8.CONSTANT R248, desc[UR8][R128.64+-0x6] ;  /* 0xfffffa0880f87981 */ /* 0x000f68000c1e9100 */
[----:B------:R-:W5:Y:S04]  /*4370*/  LDG.E.U8.CONSTANT R249, desc[UR8][R126.64+-0x5] ;  /* 0xfffffb087ef97981 */ /* 0x000f68000c1e9100 */
[----:B------:R-:W5:Y:S04]  /*4380*/  LDG.E.U8.CONSTANT R250, desc[UR8][R128.64+-0x5] ;  /* 0xfffffb0880fa7981 */ /* 0x000f68000c1e9100 */
[----:B------:R-:W5:Y:S04]  /*4390*/  LDG.E.U8.CONSTANT R251, desc[UR8][R126.64+-0x4] ;  /* 0xfffffc087efb7981 */ /* 0x000f68000c1e9100 */
[----:B------:R-:W5:Y:S04]  /*43a0*/  LDG.E.U8.CONSTANT R252, desc[UR8][R128.64+-0x4] ;  /* 0xfffffc0880fc7981 */ /* 0x000f68000c1e9100 */
[----:B--2---:R0:W-:Y:S04]  /*43b0*/  STS.U8 [R244+-0x7], R245 ;  /* 0xfffff9f5f4007388 */ /* 0x0041e80000000000 */
[----:B---3--:R1:W-:Y:S04]  /*43c0*/  STS.U8 [R243+-0x7], R246 ;  /* 0xfffff9f6f3007388 */ /* 0x0083e80000000000 */
[----:B----4-:R2:W-:Y:S04]  /*43d0*/  STS.U8 [R244+-0x6], R247 ;  /* 0xfffffaf7f4007388 */ /* 0x0105e80000000000 */
[----:B0-----:R-:W3:Y:S04]  /*43e0*/  LDG.E.U8.CONSTANT R245, desc[UR8][R126.64+-0x3] ;  /* 0xfffffd087ef57981 */ /* 0x001ee8000c1e9100 */
[----:B-1----:R-:W4:Y:S04]  /*43f0*/  LDG.E.U8.CONSTANT R246, desc[UR8][R128.64+-0x3] ;  /* 0xfffffd0880f67981 */ /* 0x002f28000c1e9100 */
[----:B-----5:R0:W-:Y:S04]  /*4400*/  STS.U8 [R243+-0x6], R248 ;  /* 0xfffffaf8f3007388 */ /* 0x0201e80000000000 */
[----:B--2---:R-:W2:Y:S04]  /*4410*/  LDG.E.U8.CONSTANT R247, desc[UR8][R126.64+-0x2] ;  /* 0xfffffe087ef77981 */ /* 0x004ea8000c1e9100 */
[----:B------:R1:W-:Y:S04]  /*4420*/  STS.U8 [R244+-0x5], R249 ;  /* 0xfffffbf9f4007388 */ /* 0x0003e80000000000 */
[----:B0-----:R-:W5:Y:S04]  /*4430*/  LDG.E.U8.CONSTANT R248, desc[UR8][R128.64+-0x2] ;  /* 0xfffffe0880f87981 */ /* 0x001f68000c1e9100 */
[----:B------:R0:W-:Y:S04]  /*4440*/  STS.U8 [R243+-0x5], R250 ;  /* 0xfffffbfaf3007388 */ /* 0x0001e80000000000 */
[----:B-1----:R-:W5:Y:S04]  /*4450*/  LDG.E.U8.CONSTANT R249, desc[UR8][R126.64+-0x1] ;  /* 0xffffff087ef97981 */ /* 0x002f68000c1e9100 */
[----:B------:R1:W-:Y:S04]  /*4460*/  STS.U8 [R244+-0x4], R251 ;  /* 0xfffffcfbf4007388 */ /* 0x0003e80000000000 */
[----:B0-----:R-:W5:Y:S04]  /*4470*/  LDG.E.U8.CONSTANT R250, desc[UR8][R128.64+-0x1] ;  /* 0xffffff0880fa7981 */ /* 0x001f68000c1e9100 */
[----:B------:R0:W-:Y:S04]  /*4480*/  STS.U8 [R243+-0x4], R252 ;  /* 0xfffffcfcf3007388 */ /* 0x0001e80000000000 */
[----:B-1----:R-:W5:Y:S04]  /*4490*/  LDG.E.U8.CONSTANT R251, desc[UR8][R126.64] ;  /* 0x000000087efb7981 */ /* 0x002f68000c1e9100 */
[----:B0-----:R-:W5:Y:S04]  /*44a0*/  LDG.E.U8.CONSTANT R252, desc[UR8][R128.64] ;  /* 0x0000000880fc7981 */ /* 0x001f68000c1e9100 */
[----:B---3--:R0:W-:Y:S04]  /*44b0*/  STS.U8 [R244+-0x3], R245 ;  /* 0xfffffdf5f4007388 */ /* 0x0081e80000000000 */
[----:B----4-:R1:W-:Y:S04]  /*44c0*/  STS.U8 [R243+-0x3], R246 ;  /* 0xfffffdf6f3007388 */ /* 0x0103e80000000000 */
[----:B0-----:R-:W3:Y:S04]  /*44d0*/  LDG.E.U8.CONSTANT R245, desc[UR8][R126.64+0x1] ;  /* 0x000001087ef57981 */ /* 0x001ee8000c1e9100 */
[----:B--2---:R0:W-:Y:S04]  /*44e0*/  STS.U8 [R244+-0x2], R247 ;  /* 0xfffffef7f4007388 */ /* 0x0041e80000000000 */
[----:B-1----:R-:W2:Y:S04]  /*44f0*/  LDG.E.U8.CONSTANT R246, desc[UR8][R128.64+0x1] ;  /* 0x0000010880f67981 */ /* 0x002ea8000c1e9100 */
[----:B-----5:R1:W-:Y:S04]  /*4500*/  STS.U8 [R243+-0x2], R248 ;  /* 0xfffffef8f3007388 */ /* 0x0203e80000000000 */
[----:B0-----:R-:W4:Y:S04]  /*4510*/  LDG.E.U8.CONSTANT R247, desc[UR8][R126.64+0x2] ;  /* 0x000002087ef77981 */ /* 0x001f28000c1e9100 */
[----:B------:R0:W-:Y:S04]  /*4520*/  STS.U8 [R244+-0x1], R249 ;  /* 0xfffffff9f4007388 */ /* 0x0001e80000000000 */
[----:B-1----:R-:W5:Y:S04]  /*4530*/  LDG.E.U8.CONSTANT R248, desc[UR8][R128.64+0x2] ;  /* 0x0000020880f87981 */ /* 0x002f68000c1e9100 */
[----:B------:R1:W-:Y:S04]  /*4540*/  STS.U8 [R243+-0x1], R250 ;  /* 0xfffffffaf3007388 */ /* 0x0003e80000000000 */
[----:B0-----:R-:W5:Y:S04]  /*4550*/  LDG.E.U8.CONSTANT R249, desc[UR8][R126.64+0x3] ;  /* 0x000003087ef97981 */ /* 0x001f68000c1e9100 */
[----:B------:R0:W-:Y:S04]  /*4560*/  STS.U8 [R244], R251 ;  /* 0x000000fbf4007388 */ /* 0x0001e80000000000 */
[----:B-1----:R-:W5:Y:S04]  /*4570*/  LDG.E.U8.CONSTANT R250, desc[UR8][R128.64+0x3] ;  /* 0x0000030880fa7981 */ /* 0x002f68000c1e9100 */
[----:B------:R1:W-:Y:S04]  /*4580*/  STS.U8 [R243], R252 ;  /* 0x000000fcf3007388 */ /* 0x0003e80000000000 */
[----:B0-----:R-:W5:Y:S04]  /*4590*/  LDG.E.U8.CONSTANT R251, desc[UR8][R126.64+0x4] ;  /* 0x000004087efb7981 */ /* 0x001f68000c1e9100 */
[----:B-1----:R-:W5:Y:S04]  /*45a0*/  LDG.E.U8.CONSTANT R252, desc[UR8][R128.64+0x4] ;  /* 0x0000040880fc7981 */ /* 0x002f68000c1e9100 */
[----:B---3--:R0:W-:Y:S04]  /*45b0*/  STS.U8 [R244+0x1], R245 ;  /* 0x000001f5f4007388 */ /* 0x0081e80000000000 */
[----:B--2---:R1:W-:Y:S04]  /*45c0*/  STS.U8 [R243+0x1], R246 ;  /* 0x000001f6f3007388 */ /* 0x0043e80000000000 */
[----:B0-----:R-:W2:Y:S04]  /*45d0*/  LDG.E.U8.CONSTANT R245, desc[UR8][R126.64+0x5] ;  /* 0x000005087ef57981 */ /* 0x001ea8000c1e9100 */
[----:B----4-:R0:W-:Y:S04]  /*45e0*/  STS.U8 [R244+0x2], R247 ;  /* 0x000002f7f4007388 */ /* 0x0101e80000000000 */
[----:B-1----:R-:W3:Y:S04]  /*45f0*/  LDG.E.U8.CONSTANT R246, desc[UR8][R128.64+0x5] ;  /* 0x0000050880f67981 */ /* 0x002ee8000c1e9100 */
[----:B-----5:R1:W-:Y:S04]  /*4600*/  STS.U8 [R243+0x2], R248 ;  /* 0x000002f8f3007388 */ /* 0x0203e80000000000 */
[----:B0-----:R-:W4:Y:S04]  /*4610*/  LDG.E.U8.CONSTANT R247, desc[UR8][R126.64+0x6] ;  /* 0x000006087ef77981 */ /* 0x001f28000c1e9100 */
[----:B------:R0:W-:Y:S04]  /*4620*/  STS.U8 [R244+0x3], R249 ;  /* 0x000003f9f4007388 */ /* 0x0001e80000000000 */
[----:B-1----:R-:W5:Y:S04]  /*4630*/  LDG.E.U8.CONSTANT R248, desc[UR8][R128.64+0x6] ;  /* 0x0000060880f87981 */ /* 0x002f68000c1e9100 */
[----:B------:R1:W-:Y:S04]  /*4640*/  STS.U8 [R243+0x3], R250 ;  /* 0x000003faf3007388 */ /* 0x0003e80000000000 */
[----:B0-----:R-:W5:Y:S04]  /*4650*/  LDG.E.U8.CONSTANT R249, desc[UR8][R126.64+0x7] ;  /* 0x000007087ef97981 */ /* 0x001f68000c1e9100 */
[----:B------:R0:W-:Y:S04]  /*4660*/  STS.U8 [R244+0x4], R251 ;  /* 0x000004fbf4007388 */ /* 0x0001e80000000000 */
[----:B-1----:R-:W5:Y:S04]  /*4670*/  LDG.E.U8.CONSTANT R250, desc[UR8][R128.64+0x7] ;  /* 0x0000070880fa7981 */ /* 0x002f68000c1e9100 */
[----:B------:R1:W-:Y:S04]  /*4680*/  STS.U8 [R243+0x4], R252 ;  /* 0x000004fcf3007388 */ /* 0x0003e80000000000 */
[----:B0-----:R0:W5:Y:S04]  /*4690*/  LDG.E.U8.CONSTANT R251, desc[UR8][R126.64+0x8] ;  /* 0x000008087efb7981 */ /* 0x001168000c1e9100 */
[----:B-1----:R1:W5:Y:S01]  /*46a0*/  LDG.E.U8.CONSTANT R252, desc[UR8][R128.64+0x8] ;  /* 0x0000080880fc7981 */ /* 0x002362000c1e9100 */
[----:B------:R-:W-:-:S04]  /*46b0*/  UIADD3 UR4, UPT, UPT, UR4, 0x10, URZ ;  /* 0x0000001004047890 */ /* 0x000fc8000fffe0ff */
[----:B------:R-:W-:Y:S01]  /*46c0*/  UISETP.NE.AND UP0, UPT, UR4, 0x8f, UPT ;  /* 0x0000008f0400788c */ /* 0x000fe2000bf05270 */
[----:B0-----:R-:W-:-:S04]  /*46d0*/  IADD3 R126, P0, PT, R126, 0x10, RZ ;  /* 0x000000107e7e7810 */ /* 0x001fc80007f1e0ff */
[----:B------:R-:W-:Y:S02]  /*46e0*/  IADD3.X R127, PT, PT, RZ, R127, RZ, P0, !PT ;  /* 0x0000007fff7f7210 */ /* 0x000fe400007fe4ff */
[----:B-1----:R-:W-:-:S04]  /*46f0*/  IADD3 R128, P0, PT, R128, 0x10, RZ ;  /* 0x0000001080807810 */ /* 0x002fc80007f1e0ff */
[----:B------:R-:W-:Y:S01]  /*4700*/  IADD3.X R129, PT, PT, RZ, R129, RZ, P0, !PT ;  /* 0x00000081ff817210 */ /* 0x000fe200007fe4ff */
[----:B--2---:R-:W-:Y:S04]  /*4710*/  STS.U8 [R244+0x5], R245 ;  /* 0x000005f5f4007388 */ /* 0x004fe80000000000 */
[----:B---3--:R-:W-:Y:S04]  /*4720*/  STS.U8 [R243+0x5], R246 ;  /* 0x000005f6f3007388 */ /* 0x008fe80000000000 */
[----:B----4-:R-:W-:Y:S04]  /*4730*/  STS.U8 [R244+0x6], R247 ;  /* 0x000006f7f4007388 */ /* 0x010fe80000000000 */
[----:B-----5:R-:W-:Y:S04]  /*4740*/  STS.U8 [R243+0x6], R248 ;  /* 0x000006f8f3007388 */ /* 0x020fe80000000000 */
[----:B------:R-:W-:Y:S04]  /*4750*/  STS.U8 [R244+0x7], R249 ;  /* 0x000007f9f4007388 */ /* 0x000fe80000000000 */
[----:B------:R-:W-:Y:S04]  /*4760*/  STS.U8 [R243+0x7], R250 ;  /* 0x000007faf3007388 */ /* 0x000fe80000000000 */
[----:B------:R0:W-:Y:S04]  /*4770*/  STS.U8 [R244+0x8], R251 ;  /* 0x000008fbf4007388 */ /* 0x0001e80000000000 */
[----:B------:R1:W-:Y:S01]  /*4780*/  STS.U8 [R243+0x8], R252 ;  /* 0x000008fcf3007388 */ /* 0x0003e20000000000 */
[----:B0-----:R-:W-:-:S02]  /*4790*/  IADD3 R244, PT, PT, R244, 0x10, RZ ;  /* 0x00000010f4f47810 */ /* 0x001fc40007ffe0ff */
[----:B-1----:R-:W-:Y:S01]  /*47a0*/  IADD3 R243, PT, PT, R243, 0x10, RZ ;  /* 0x00000010f3f37810 */ /* 0x002fe20007ffe0ff */
[----:B------:R-:W-:Y:S06]  /*47b0*/  BRA.U UP0, `(.L_x_58) ;  /* 0xfffffff900dc7547 */ /* 0x000fec000b83ffff */
.L_x_57:
[----:B------:R-:W-:Y:S05]  /*47c0*/  BSYNC.RECONVERGENT B1 ;  /* 0x0000000000017941 */ /* 0x000fea0003800200 */
.L_x_56:
[----:B------:R-:W0:Y:S02]  /*47d0*/  LDCU UR4, c[0x0][0x360] ;  /* 0x00006c00ff0477ac */ /* 0x000e240008000800 */
[----:B0-----:R-:W-:-:S04]  /*47e0*/  IADD3 R242, PT, PT, R242, UR4, RZ ;  /* 0x00000004f2f27c10 */ /* 0x001fc8000fffe0ff */
[----:B------:R-:W-:-:S13]  /*47f0*/  ISETP.GE.AND P0, PT, R242, R196, PT ;  /* 0x000000c4f200720c */ /* 0x000fda0003f06270 */
[----:B------:R-:W-:Y:S05]  /*4800*/  @!P0 BRA `(.L_x_59) ;  /* 0xfffffff8006c8947 */ /* 0x000fea000383ffff */
.L_x_55:
[----:B------:R-:W-:Y:S05]  /*4810*/  BSYNC.RECONVERGENT B0 ;  /* 0x0000000000007941 */ /* 0x000fea0003800200 */
.L_x_54:
[----:B------:R-:W-:Y:S01]  /*4820*/  BAR.SYNC.DEFER_BLOCKING 0x0 ;  /* 0x0000000000007b1d */ /* 0x000fe20000010000 */
[----:B------:R-:W-:-:S05]  /*4830*/  ISETP.GE.AND P0, PT, R196, 0x1, PT ;  /* 0x00000001c400780c */ /* 0x000fca0003f06270 */
[----:B------:R-:W-:Y:S08]  /*4840*/  BSSY.RECONVERGENT B0, `(.L_x_60) ;  /* 0x0000341000007945 */ /* 0x000ff00003800200 */
[----:B------:R-:W-:Y:S05]  /*4850*/  @!P0 BRA `(.L_x_61) ;  /* 0x0000003000fc8947 */ /* 0x000fea0003800000 */
[----:B------:R-:W-:Y:S01]  /*4860*/  HFMA2 R129, -RZ, RZ, 0, 0 ;  /* 0x00000000ff817431 */ /* 0x000fe200000001ff */
[----:B------:R-:W-:Y:S01]  /*4870*/  BSSY.RECONVERGENT B1, `(.L_x_61) ;  /* 0x000033d000017945 */ /* 0x000fe20003800200 */
[----:B------:R-:W-:-:S07]  /*4880*/  MOV R128, R0 ;  /* 0x0000000000807202 */ /* 0x000fce0000000f00 */
.L_x_64:
[----:B------:R-:W0:Y:S01]  /*4890*/  S2UR UR5, SR_CgaCtaId ;  /* 0x00000000000579c3 */ /* 0x000e220000008800 */
[----:B------:R-:W-:Y:S01]  /*48a0*/  UMOV UR4, 0x400 ;  /* 0x0000040000047882 */ /* 0x000fe20000000000 */
[----:B------:R-:W-:Y:S01]  /*48b0*/  BSSY.RECONVERGENT B2, `(.L_x_62) ;  /* 0x0000113000027945 */ /* 0x000fe20003800200 */
[----:B0-----:R-:W-:-:S06]  /*48c0*/  ULEA UR4, UR5, UR4, 0x18 ;  /* 0x0000000405047291 */ /* 0x001fcc000f8ec0ff */
[----:B------:R-:W-:-:S05]  /*48d0*/  LEA R126, R129, UR4, 0x7 ;  /* 0x00000004817e7c11 */ /* 0x000fca000f8e38ff */
[----:B------:R-:W-:Y:S04]  /*48e0*/  LDS.U8 R0, [R126+0x7c] ;  /* 0x00007c007e007984 */ /* 0x000fe80000000000 */
[----:B------:R-:W0:Y:S04]  /*48f0*/  LDS.U8 R127, [R126+0x7d] ;  /* 0x00007d007e7f7984 */ /* 0x000e280000000000 */
[----:B------:R-:W-:Y:S04]  /*4900*/  LDS.U8 R242, [R126+0x7e] ;  /* 0x00007e007ef27984 */ /* 0x000fe80000000000 */
[----:B------:R-:W-:Y:S04]  /*4910*/  LDS.U8 R243, [R126] ;  /* 0x000000007ef37984 */ /* 0x000fe80000000000 */
[----:B------:R-:W-:Y:S01]  /*4920*/  LDS.U8 R244, [R126+0x4] ;  /* 0x000004007ef47984 */ /* 0x000fe20000000000 */
[----:B0-----:R-:W-:-:S03]  /*4930*/  PRMT R0, R0, 0x3340, R127 ;  /* 0x0000334000007816 */ /* 0x001fc6000000007f */
[----:B------:R-:W0:Y:S02]  /*4940*/  LDS.U8 R127, [R126+0x7f] ;  /* 0x00007f007e7f7984 */ /* 0x000e240000000000 */
[----:B0-----:R-:W-:Y:S02]  /*4950*/  PRMT R127, R242, 0x3340, R127 ;  /* 0x00003340f27f7816 */ /* 0x001fe4000000007f */
[----:B------:R-:W-:Y:S02]  /*4960*/  LDS.U8 R242, [R126+0x2] ;  /* 0x000002007ef27984 */ /* 0x000fe40000000000 */
[----:B------:R-:W-:Y:S02]  /*4970*/  PRMT R0, R0, 0x5410, R127 ;  /* 0x0000541000007816 */ /* 0x000fe4000000007f */
[----:B------:R-:W0:Y:S02]  /*4980*/  LDS.U8 R127, [R126+0x3] ;  /* 0x000003007e7f7984 */ /* 0x000e240000000000 */
[----:B0-----:R-:W-:-:S02]  /*4990*/  PRMT R127, R242, 0x3340, R127 ;  /* 0x00003340f27f7816 */ /* 0x001fc4000000007f */
[----:B------:R-:W0:Y:S02]  /*49a0*/  LDS.U8 R242, [R126+0x1] ;  /* 0x000001007ef27984 */ /* 0x000e240000000000 */
[----:B0-----:R-:W-:Y:S02]  /*49b0*/  PRMT R242, R243, 0x3340, R242 ;  /* 0x00003340f3f27816 */ /* 0x001fe400000000f2 */
[----:B------:R-:W-:Y:S02]  /*49c0*/  LDS.U8 R243, [R126+0x6] ;  /* 0x000006007ef37984 */ /* 0x000fe40000000000 */
[----:B------:R-:W-:Y:S02]  /*49d0*/  PRMT R127, R242, 0x5410, R127 ;  /* 0x00005410f27f7816 */ /* 0x000fe4000000007f */
[----:B------:R-:W0:Y:S03]  /*49e0*/  LDS.U8 R242, [R126+0x7] ;  /* 0x000007007ef27984 */ /* 0x000e260000000000 */
[----:B------:R-:W-:Y:S01]  /*49f0*/  IDP.4A.S8.S8 R127, R163, R127, RZ ;  /* 0x0000007fa37f7226 */ /* 0x000fe200000006ff */
[----:B0-----:R-:W-:-:S02]  /*4a00*/  PRMT R242, R243, 0x3340, R242 ;  /* 0x00003340f3f27816 */ /* 0x001fc400000000f2 */
[----:B------:R-:W0:Y:S02]  /*4a10*/  LDS.U8 R243, [R126+0x5] ;  /* 0x000005007ef37984 */ /* 0x000e240000000000 */
[----:B0-----:R-:W-:Y:S02]  /*4a20*/  PRMT R243, R244, 0x3340, R243 ;  /* 0x00003340f4f37816 */ /* 0x001fe400000000f3 */
[----:B------:R-:W-:Y:S02]  /*4a30*/  LDS.U8 R244, [R126+0x8] ;  /* 0x000008007ef47984 */ /* 0x000fe40000000000 */
[----:B------:R-:W-:Y:S02]  /*4a40*/  PRMT R242, R243, 0x5410, R242 ;  /* 0x00005410f3f27816 */ /* 0x000fe400000000f2 */
[----:B------:R-:W-:Y:S03]  /*4a50*/  LDS.U8 R243, [R126+0xa] ;  /* 0x00000a007ef37984 */ /* 0x000fe60000000000 */
[----:B------:R-:W-:-:S02]  /*4a60*/  IDP.4A.S8.S8 R127, R164, R242, R127 ;  /* 0x000000f2a47f7226 */ /* 0x000fc4000000067f */
[----:B------:R-:W0:Y:S02]  /*4a70*/  LDS.U8 R242, [R126+0xb] ;  /* 0x00000b007ef27984 */ /* 0x000e240000000000 */
[----:B0-----:R-:W-:Y:S02]  /*4a80*/  PRMT R242, R243, 0x3340, R242 ;  /* 0x00003340f3f27816 */ /* 0x001fe400000000f2 */
[----:B------:R-:W0:Y:S02]  /*4a90*/  LDS.U8 R243, [R126+0x9] ;  /* 0x000009007ef37984 */ /* 0x000e240000000000 */
[----:B0-----:R-:W-:Y:S02]  /*4aa0*/  PRMT R243, R244, 0x3340, R243 ;  /* 0x00003340f4f37816 */ /* 0x001fe400000000f3 */
[----:B------:R-:W-:Y:S02]  /*4ab0*/  LDS.U8 R244, [R126+0xc] ;  /* 0x00000c007ef47984 */ /* 0x000fe40000000000 */
[----:B------:R-:W-:-:S02]  /*4ac0*/  PRMT R242, R243, 0x5410, R242 ;  /* 0x00005410f3f27816 */ /* 0x000fc400000000f2 */
[----:B------:R-:W-:Y:S03]  /*4ad0*/  LDS.U8 R243, [R126+0xe] ;  /* 0x00000e007ef37984 */ /* 0x000fe60000000000 */
[----:B------:R-:W-:Y:S02]  /*4ae0*/  IDP.4A.S8.S8 R127, R165, R242, R127 ;  /* 0x000000f2a57f7226 */ /* 0x000fe4000000067f */
[----:B------:R-:W0:Y:S02]  /*4af0*/  LDS.U8 R242, [R126+0xf] ;  /* 0x00000f007ef27984 */ /* 0x000e240000000000 */
[----:B0-----:R-:W-:Y:S02]  /*4b00*/  PRMT R242, R243, 0x3340, R242 ;  /* 0x00003340f3f27816 */ /* 0x001fe400000000f2 */
[----:B------:R-:W0:Y:S02]  /*4b10*/  LDS.U8 R243, [R126+0xd] ;  /* 0x00000d007ef37984 */ /* 0x000e240000000000 */
[----:B0-----:R-:W-:-:S02]  /*4b20*/  PRMT R243, R244, 0x3340, R243 ;  /* 0x00003340f4f37816 */ /* 0x001fc400000000f3 */
[----:B------:R-:W-:Y:S02]  /*4b30*/  LDS.U8 R244, [R126+0x10] ;  /* 0x000010007ef47984 */ /* 0x000fe40000000000 */
[----:B------:R-:W-:Y:S02]  /*4b40*/  PRMT R242, R243, 0x5410, R242 ;  /* 0x00005410f3f27816 */ /* 0x000fe400000000f2 */
[----:B------:R-:W-:Y:S03]  /*4b50*/  LDS.U8 R243, [R126+0x12] ;  /* 0x000012007ef37984 */ /* 0x000fe60000000000 */
[----:B------:R-:W-:Y:S02]  /*4b60*/  IDP.4A.S8.S8 R127, R166, R242, R127 ;  /* 0x000000f2a67f7226 */ /* 0x000fe4000000067f */
[----:B------:R-:W0:Y:S02]  /*4b70*/  LDS.U8 R242, [R126+0x13] ;  /* 0x000013007ef27984 */ /* 0x000e240000000000 */
        /* <DEDUP_REMOVED lines=202> */
[----:B0-----:R-:W-:-:S04]  /*5820*/  PRMT R243, R244, 0x3340, R243 ;  /* 0x00003340f4f37816 */ /* 0x001fc800000000f3 */
[----:B------:R-:W-:Y:S02]  /*5830*/  PRMT R242, R243, 0x5410, R242 ;  /* 0x00005410f3f27816 */ /* 0x000fe400000000f2 */
[----:B------:R-:W-:Y:S03]  /*5840*/  LDS.U8 R243, [R126+0x7a] ;  /* 0x00007a007ef37984 */ /* 0x000fe60000000000 */
[----:B------:R-:W-:Y:S02]  /*5850*/  IDP.4A.S8.S8 R127, R192, R242, R127 ;  /* 0x000000f2c07f7226 */ /* 0x000fe4000000067f */
[----:B------:R-:W0:Y:S02]  /*5860*/  LDS.U8 R242, [R126+0x7b] ;  /* 0x00007b007ef27984 */ /* 0x000e240000000000 */
[----:B0-----:R-:W-:Y:S02]  /*5870*/  PRMT R242, R243, 0x3340, R242 ;  /* 0x00003340f3f27816 */ /* 0x001fe400000000f2 */
[----:B------:R-:W-:Y:S04]  /*5880*/  LDS.U8 R243, [R126+0x79] ;  /* 0x000079007ef37984 */ /* 0x000fe80000000000 */
[----:B------:R-:W0:Y:S02]  /*5890*/  LDS.U8 R126, [R126+0x78] ;  /* 0x000078007e7e7984 */ /* 0x000e240000000000 */
[----:B0-----:R-:W-:-:S04]  /*58a0*/  PRMT R126, R126, 0x3340, R243 ;  /* 0x000033407e7e7816 */ /* 0x001fc800000000f3 */
[----:B------:R-:W-:-:S05]  /*58b0*/  PRMT R126, R126, 0x5410, R242 ;  /* 0x000054107e7e7816 */ /* 0x000fca00000000f2 */
[----:B------:R-:W-:-:S04]  /*58c0*/  IDP.4A.S8.S8 R126, R193, R126, R127 ;  /* 0x0000007ec17e7226 */ /* 0x000fc8000000067f */
[----:B------:R-:W-:Y:S02]  /*58d0*/  IDP.4A.S8.S8 R0, R194, R0, R126 ;  /* 0x00000000c2007226 */ /* 0x000fe4000000067e */
[----:B------:R-:W0:Y:S03]  /*58e0*/  LDC.64 R126, c[0x0][0x3e0] ;  /* 0x0000f800ff7e7b82 */ /* 0x000e260000000a00 */
[----:B------:R-:W-:-:S05]  /*58f0*/  I2FP.F32.S32 R0, R0 ;  /* 0x0000000000007245 */ /* 0x000fca0000201400 */
[----:B0-----:R-:W-:Y:S02]  /*5900*/  FMUL R126, R0, R126 ;  /* 0x0000007e007e7220 */ /* 0x001fe40000400000 */
[----:B------:R-:W0:Y:S08]  /*5910*/  MUFU.RCP R0, R127 ;  /* 0x0000007f00007308 */ /* 0x000e300000001000 */
[----:B------:R1:W2:Y:S01]  /*5920*/  FCHK P0, R126, R127 ;  /* 0x0000007f7e007302 */ /* 0x0002a20000000000 */
[----:B0-----:R-:W-:-:S04]  /*5930*/  FFMA R242, R0, -R127, 1 ;  /* 0x3f80000000f27423 */ /* 0x001fc8000000087f */
[----:B------:R-:W-:-:S04]  /*5940*/  FFMA R0, R0, R242, R0 ;  /* 0x000000f200007223 */ /* 0x000fc80000000000 */
[----:B------:R-:W-:-:S04]  /*5950*/  FFMA R242, R126, R0, RZ ;  /* 0x000000007ef27223 */ /* 0x000fc800000000ff */
[----:B-1----:R-:W-:-:S04]  /*5960*/  FFMA R127, R242, -R127, R126 ;  /* 0x8000007ff27f7223 */ /* 0x002fc8000000007e */
[----:B------:R-:W-:Y:S01]  /*5970*/  FFMA R127, R0, R127, R242 ;  /* 0x0000007f007f7223 */ /* 0x000fe200000000f2 */
[----:B--2---:R-:W-:Y:S06]  /*5980*/  @!P0 BRA `(.L_x_63) ;  /* 0x0000000000148947 */ /* 0x004fec0003800000 */
[----:B------:R-:W0:Y:S01]  /*5990*/  LDCU UR4, c[0x0][0x3e4] ;  /* 0x00007c80ff0477ac */ /* 0x000e220008000800 */
[----:B------:R-:W-:Y:S02]  /*59a0*/  MOV R248, 0x59d0 ;  /* 0x000059d000f87802 */ /* 0x000fe40000000f00 */
[----:B0-----:R-:W-:-:S07]  /*59b0*/  MOV R0, UR4 ;  /* 0x0000000400007c02 */ /* 0x001fce0008000f00 */
[----:B------:R-:W-:Y:S05]  /*59c0*/  CALL.REL.NOINC `($__internal_3_$__cuda_sm3x_div_rn_noftz_f32_slowpath) ;  /* 0x000000c8000c7944 */ /* 0x000fea0003c00000 */
[----:B------:R-:W-:-:S07]  /*59d0*/  MOV R127, R0 ;  /* 0x00000000007f7202 */ /* 0x000fce0000000f00 */
.L_x_63:
[----:B------:R-:W-:Y:S05]  /*59e0*/  BSYNC.RECONVERGENT B2 ;  /* 0x0000000000027941 */ /* 0x000fea0003800200 */
.L_x_62:
[----:B------:R-:W0:Y:S01]  /*59f0*/  S2UR UR5, SR_CgaCtaId ;  /* 0x00000000000579c3 */ /* 0x000e220000008800 */
[----:B------:R-:W-:Y:S01]  /*5a00*/  HFMA2 R242, -RZ, RZ, 0.96630859375, -0.0022525787353515625 ;  /* 0x3bbb989dfff27431 */ /* 0x000fe200000001ff */
[----:B------:R-:W1:Y:S01]  /*5a10*/  S2R R244, SR_TID.X ;  /* 0x0000000000f47919 */ /* 0x000e620000002100 */
[----:B------:R-:W-:Y:S01]  /*5a20*/  FMNMX R0, R127, R128, !PT ;  /* 0x000000807f007209 */ /* 0x000fe20007800000 */
[----:B------:R-:W-:Y:S01]  /*5a30*/  UMOV UR4, 0x400 ;  /* 0x0000040000047882 */ /* 0x000fe20000000000 */
[----:B------:R-:W-:Y:S01]  /*5a40*/  MOV R126, 0x437c0000 ;  /* 0x437c0000007e7802 */ /* 0x000fe20000000f00 */
[----:B------:R-:W-:Y:S02]  /*5a50*/  UIADD3 UR4, UPT, UPT, UR4, 0x3000, URZ ;  /* 0x0000300004047890 */ /* 0x000fe4000fffe0ff */
[C---:B------:R-:W-:Y:S01]  /*5a60*/  FADD R243, -R0.reuse, R128 ;  /* 0x0000008000f37221 */ /* 0x040fe20000000100 */
[----:B------:R-:W-:Y:S01]  /*5a70*/  FADD R127, -R0, R127 ;  /* 0x0000007f007f7221 */ /* 0x000fe20000000100 */
[----:B------:R-:W1:Y:S02]  /*5a80*/  LDC R245, c[0x0][0x360] ;  /* 0x0000d800fff57b82 */ /* 0x000e640000000800 */
[-C--:B------:R-:W-:Y:S01]  /*5a90*/  FFMA.SAT R128, R243, R242.reuse, 0.5 ;  /* 0x3f000000f3807423 */ /* 0x080fe200000020f2 */
[----:B------:R-:W-:-:S03]  /*5aa0*/  FFMA.SAT R242, R127, R242, 0.5 ;  /* 0x3f0000007ff27423 */ /* 0x000fc600000020f2 */
[-C--:B------:R-:W-:Y:S01]  /*5ab0*/  FFMA.RM R128, R128, R126.reuse, 12582913 ;  /* 0x4b40000180807423 */ /* 0x080fe2000000407e */
[----:B------:R-:W-:-:S04]  /*5ac0*/  FFMA.RM R242, R242, R126, 12582913 ;  /* 0x4b400001f2f27423 */ /* 0x000fc8000000407e */
[C---:B------:R-:W-:Y:S01]  /*5ad0*/  FADD R126, R242.reuse, -12583039 ;  /* 0xcb40007ff27e7421 */ /* 0x040fe20000000000 */
[----:B------:R-:W-:Y:S01]  /*5ae0*/  SHF.L.U32 R242, R242, 0x17, RZ ;  /* 0x00000017f2f27819 */ /* 0x000fe200000006ff */
[----:B0-----:R-:W-:Y:S01]  /*5af0*/  ULEA UR4, UR5, UR4, 0x18 ;  /* 0x0000000405047291 */ /* 0x001fe2000f8ec0ff */
[----:B------:R-:W1:Y:S01]  /*5b00*/  S2UR UR5, SR_CTAID.X ;  /* 0x00000000000579c3 */ /* 0x000e620000002500 */
[----:B------:R-:W-:-:S04]  /*5b10*/  FFMA R126, R127, 1.4426950216293334961, -R126 ;  /* 0x3fb8aa3b7f7e7823 */ /* 0x000fc8000000087e */
[----:B------:R-:W-:Y:S01]  /*5b20*/  FFMA R126, R127, 1.925963033500011079e-08, R126 ;  /* 0x32a570607f7e7823 */ /* 0x000fe2000000007e */
[C---:B------:R-:W-:Y:S02]  /*5b30*/  LEA R127, R129.reuse, UR4, 0x7 ;  /* 0x00000004817f7c11 */ /* 0x040fe4000f8e38ff */
[----:B------:R-:W-:-:S03]  /*5b40*/  IADD3 R129, PT, PT, R129, 0x1, RZ ;  /* 0x0000000181817810 */ /* 0x000fc60007ffe0ff */
[----:B------:R-:W0:Y:S01]  /*5b50*/  MUFU.EX2 R126, R126 ;  /* 0x0000007e007e7308 */ /* 0x000e220000000800 */
[----:B-1----:R-:W-:Y:S01]  /*5b60*/  IMAD R244, R245, UR5, R244 ;  /* 0x00000005f5f47c24 */ /* 0x002fe2000f8e02f4 */
[----:B------:R-:W-:Y:S01]  /*5b70*/  IADD3 R245, PT, PT, R129, R197, RZ ;  /* 0x000000c581f57210 */ /* 0x000fe20007ffe0ff */
[----:B0-----:R-:W-:-:S03]  /*5b80*/  FMUL R126, R242, R126 ;  /* 0x0000007ef27e7220 */ /* 0x001fc60000400000 */
[----:B------:R-:W-:Y:S01]  /*5b90*/  ISETP.GT.AND P0, PT, R245, R244, PT ;  /* 0x000000f4f500720c */ /* 0x000fe20003f04270 */
[C---:B------:R-:W-:Y:S01]  /*5ba0*/  FADD R244, R128.reuse, -12583039 ;  /* 0xcb40007f80f47421 */ /* 0x040fe20000000000 */
[----:B------:R-:W-:Y:S01]  /*5bb0*/  SHF.L.U32 R128, R128, 0x17, RZ ;  /* 0x0000001780807819 */ /* 0x000fe200000006ff */
[----:B------:R-:W0:Y:S01]  /*5bc0*/  LDS.S8 R242, [R127+0x7f] ;  /* 0x00007f007ff27984 */ /* 0x000e220000000200 */
[----:B------:R-:W-:Y:S01]  /*5bd0*/  ISETP.GE.OR P0, PT, R129, R196, P0 ;  /* 0x000000c48100720c */ /* 0x000fe20000706670 */
[----:B------:R-:W-:-:S04]  /*5be0*/  FFMA R244, R243, 1.4426950216293334961, -R244 ;  /* 0x3fb8aa3bf3f47823 */ /* 0x000fc800000008f4 */
[----:B------:R-:W-:-:S06]  /*5bf0*/  FFMA R243, R243, 1.925963033500011079e-08, R244 ;  /* 0x32a57060f3f37823 */ /* 0x000fcc00000000f4 */
[----:B------:R-:W1:Y:S02]  /*5c00*/  MUFU.EX2 R243, R243 ;  /* 0x000000f300f37308 */ /* 0x000e640000000800 */
[----:B-1----:R-:W-:Y:S02]  /*5c10*/  FMUL R245, R128, R243 ;  /* 0x000000f380f57220 */ /* 0x002fe40000400000 */
[----:B------:R-:W1:Y:S02]  /*5c20*/  LDS.S8 R128, [R127] ;  /* 0x000000007f807984 */ /* 0x000e640000000200 */
[----:B------:R-:W-:Y:S02]  /*5c30*/  FFMA R162, R245, R162, R126 ;  /* 0x000000a2f5a27223 */ /* 0x000fe4000000007e */
[----:B0-----:R-:W0:Y:S02]  /*5c40*/  I2F.S16 R242, R242 ;  /* 0x000000f200f27306 */ /* 0x001e240000101400 */
[----:B0-----:R-:W-:-:S04]  /*5c50*/  FMUL R242, R126, R242 ;  /* 0x000000f27ef27220 */ /* 0x001fc80000400000 */
[----:B------:R-:W-:Y:S02]  /*5c60*/  FFMA R133, R245, R133, R242 ;  /* 0x00000085f5857223 */ /* 0x000fe400000000f2 */
[----:B-1----:R-:W0:Y:S02]  /*5c70*/  I2F.S16 R128, R128 ;  /* 0x0000008000807306 */ /* 0x002e240000101400 */
[----:B0-----:R-:W-:-:S04]  /*5c80*/  FMUL R128, R126, R128 ;  /* 0x000000807e807220 */ /* 0x001fc80000400000 */
[----:B------:R-:W-:Y:S02]  /*5c90*/  FFMA R2, R245, R2, R128 ;  /* 0x00000002f5027223 */ /* 0x000fe40000000080 */
[----:B------:R-:W0:Y:S02]  /*5ca0*/  LDS.S8 R128, [R127+0x1] ;  /* 0x000001007f807984 */ /* 0x000e240000000200 */
[----:B0-----:R-:W0:Y:S02]  /*5cb0*/  I2F.S16 R128, R128 ;  /* 0x0000008000807306 */ /* 0x001e240000101400 */
        /* <DEDUP_REMOVED lines=494> */
[----:B------:R-:W0:Y:S04]  /*7ba0*/  LDS.S8 R128, [R127+0x7d] ;  /* 0x00007d007f807984 */ /* 0x000e280000000200 */
[----:B------:R-:W1:Y:S01]  /*7bb0*/  LDS.S8 R127, [R127+0x7e] ;  /* 0x00007e007f7f7984 */ /* 0x000e620000000200 */
[----:B0-----:R-:W0:Y:S08]  /*7bc0*/  I2F.S16 R128, R128 ;  /* 0x0000008000807306 */ /* 0x001e300000101400 */
[----:B-1----:R-:W1:Y:S01]  /*7bd0*/  I2F.S16 R127, R127 ;  /* 0x0000007f007f7306 */ /* 0x002e620000101400 */
[----:B0-----:R-:W-:-:S04]  /*7be0*/  FMUL R128, R126, R128 ;  /* 0x000000807e807220 */ /* 0x001fc80000400000 */
[----:B------:R-:W-:Y:S01]  /*7bf0*/  FFMA R131, R245, R131, R128 ;  /* 0x00000083f5837223 */ /* 0x000fe20000000080 */
[----:B------:R-:W-:Y:S01]  /*7c00*/  MOV R128, R0 ;  /* 0x0000000000807202 */ /* 0x000fe20000000f00 */
[----:B-1----:R-:W-:-:S04]  /*7c10*/  FMUL R127, R126, R127 ;  /* 0x0000007f7e7f7220 */ /* 0x002fc80000400000 */
[----:B------:R-:W-:Y:S01]  /*7c20*/  FFMA R132, R245, R132, R127 ;  /* 0x00000084f5847223 */ /* 0x000fe2000000007f */
[----:B------:R-:W-:Y:S06]  /*7c30*/  @!P0 BRA `(.L_x_64) ;  /* 0xffffffcc00148947 */ /* 0x000fec000383ffff */
[----:B------:R-:W-:Y:S05]  /*7c40*/  BSYNC.RECONVERGENT B1 ;  /* 0x0000000000017941 */ /* 0x000fea0003800200 */
.L_x_61:
[----:B------:R-:W-:Y:S05]  /*7c50*/  BSYNC.RECONVERGENT B0 ;  /* 0x0000000000007941 */ /* 0x000fea0003800200 */
.L_x_60:
[----:B------:R-:W0:Y:S01]  /*7c60*/  S2R R127, SR_TID.X ;  /* 0x00000000007f7919 */ /* 0x000e220000002100 */
[----:B------:R-:W0:Y:S08]  /*7c70*/  S2UR UR4, SR_CTAID.X ;  /* 0x00000000000479c3 */ /* 0x000e300000002500 */
[----:B------:R-:W0:Y:S02]  /*7c80*/  LDC R126, c[0x0][0x360] ;  /* 0x0000d800ff7e7b82 */ /* 0x000e240000000800 */
[----:B0-----:R-:W-:-:S05]  /*7c90*/  IMAD R126, R126, UR4, R127 ;  /* 0x000000047e7e7c24 */ /* 0x001fca000f8e027f */
[----:B------:R-:W-:-:S13]  /*7ca0*/  ISETP.GT.AND P0, PT, R195, R126, PT ;  /* 0x0000007ec300720c */ /* 0x000fda0003f04270 */
[----:B------:R-:W-:Y:S05]  /*7cb0*/  @!P0 BRA `(.L_x_65) ;  /* 0xffffffc400088947 */ /* 0x000fea000383ffff */
.L_x_53:
[----:B------:R-:W-:Y:S01]  /*7cc0*/  IADD3 R0, PT, PT, R162, 0x1800000, RZ ;  /* 0x01800000a2007810 */ /* 0x000fe20007ffe0ff */
[----:B------:R-:W-:Y:S03]  /*7cd0*/  BSSY.RECONVERGENT B0, `(.L_x_66) ;  /* 0x000000c000007945 */ /* 0x000fe60003800200 */
[----:B------:R-:W-:-:S04]  /*7ce0*/  LOP3.LUT R0, R0, 0x7f800000, RZ, 0xc0, !PT ;  /* 0x7f80000000007812 */ /* 0x000fc800078ec0ff */
[----:B------:R-:W-:-:S13]  /*7cf0*/  ISETP.GT.U32.AND P0, PT, R0, 0x1ffffff, PT ;  /* 0x01ffffff0000780c */ /* 0x000fda0003f04070 */
[----:B------:R-:W-:Y:S05]  /*7d00*/  @P0 BRA `(.L_x_67) ;  /* 0x0000000000100947 */ /* 0x000fea0003800000 */
[----:B------:R-:W-:-:S07]  /*7d10*/  MOV R163, 0x7d30 ;  /* 0x00007d3000a37802 */ /* 0x000fce0000000f00 */
[----:B-----5:R-:W-:Y:S05]  /*7d20*/  CALL.REL.NOINC `($__internal_2_$__cuda_sm20_rcp_rn_f32_slowpath) ;  /* 0x000000a000607944 */ /* 0x020fea0003c00000 */
[----:B------:R-:W-:Y:S01]  /*7d30*/  MOV R0, R162 ;  /* 0x000000a200007202 */ /* 0x000fe20000000f00 */
[----:B------:R-:W-:Y:S06]  /*7d40*/  BRA `(.L_x_68) ;  /* 0x0000000000107947 */ /* 0x000fec0003800000 */
.L_x_67:
[----:B------:R-:W0:Y:S02]  /*7d50*/  MUFU.RCP R0, R162 ;  /* 0x000000a200007308 */ /* 0x000e240000001000 */
[----:B0-----:R-:W-:-:S04]  /*7d60*/  FFMA R162, R0, R162, -1 ;  /* 0xbf80000000a27423 */ /* 0x001fc800000000a2 */
[----:B------:R-:W-:-:S04]  /*7d70*/  FADD.FTZ R162, -R162, -RZ ;  /* 0x800000ffa2a27221 */ /* 0x000fc80000010100 */
[----:B------:R-:W-:-:S07]  /*7d80*/  FFMA R0, R0, R162, R0 ;  /* 0x000000a200007223 */ /* 0x000fce0000000000 */
.L_x_68:
[----:B------:R-:W-:Y:S05]  /*7d90*/  BSYNC.RECONVERGENT B0 ;  /* 0x0000000000007941 */ /* 0x000fea0003800200 */
.L_x_66:
[----:B------:R-:W2:Y:S01]  /*7da0*/  LDL.LU R170, [R1+0x18] ;  /* 0x0000180001aa7983 */ /* 0x000ea20000300800 */
[----:B------:R-:W0:Y:S03]  /*7db0*/  LDCU UR4, c[0x0][0x3e8] ;  /* 0x00007d00ff0477ac */ /* 0x000e260008000800 */
[----:B------:R-:W3:Y:S04]  /*7dc0*/  LDL.LU R169, [R1+0x14] ;  /* 0x0000140001a97983 */ /* 0x000ee80000300800 */
[----:B------:R-:W4:Y:S04]  /*7dd0*/  LDL.LU R168, [R1+0x10] ;  /* 0x0000100001a87983 */ /* 0x000f280000300800 */
[----:B------:R-:W4:Y:S04]  /*7de0*/  LDL.LU R167, [R1+0xc] ;  /* 0x00000c0001a77983 */ /* 0x000f280000300800 */
[----:B------:R-:W4:Y:S04]  /*7df0*/  LDL.LU R166, [R1+0x8] ;  /* 0x0000080001a67983 */ /* 0x000f280000300800 */
[----:B------:R-:W4:Y:S04]  /*7e00*/  LDL.LU R165, [R1+0x4] ;  /* 0x0000040001a57983 */ /* 0x000f280000300800 */
[----:B------:R-:W4:Y:S01]  /*7e10*/  LDL.LU R164, [R1] ;  /* 0x0000000001a47983 */ /* 0x000f220000300800 */
[C---:B------:R-:W-:Y:S01]  /*7e20*/  FMUL R128, R0.reuse, R96 ;  /* 0x0000006000807220 */ /* 0x040fe20000400000 */
[C---:B------:R-:W-:Y:S01]  /*7e30*/  FMUL R2, R0.reuse, R2 ;  /* 0x0000000200027220 */ /* 0x040fe20000400000 */
[C---:B------:R-:W-:Y:S01]  /*7e40*/  FMUL R127, R0.reuse, R97 ;  /* 0x00000061007f7220 */ /* 0x040fe20000400000 */
[----:B------:R-:W4:Y:S01]  /*7e50*/  LDL.LU R96, [R1+0x1c] ;  /* 0x00001c0001607983 */ /* 0x000f220000300800 */
[C---:B------:R-:W-:Y:S01]  /*7e60*/  FMUL R3, R0.reuse, R3 ;  /* 0x0000000300037220 */ /* 0x040fe20000400000 */
[C---:B------:R-:W-:Y:S01]  /*7e70*/  FMUL R4, R0.reuse, R4 ;  /* 0x0000000400047220 */ /* 0x040fe20000400000 */
[C---:B------:R-:W-:Y:S01]  /*7e80*/  FMUL R5, R0.reuse, R5 ;  /* 0x0000000500057220 */ /* 0x040fe20000400000 */
[----:B------:R-:W4:Y:S01]  /*7e90*/  LDL.LU R97, [R1+0x20] ;  /* 0x0000200001617983 */ /* 0x000f220000300800 */
        /* <DEDUP_REMOVED lines=121> */
[----:B------:R-:W-:Y:S01]  /*8630*/  FMUL R133, R0, R133 ;  /* 0x0000008500857220 */ /* 0x000fe20000400000 */
[----:B0----5:R-:W-:Y:S01]  /*8640*/  FFMA R9, R241, UR4, R9 ;  /* 0x00000004f1097c23 */ /* 0x021fe20008000009 */
        /* <DEDUP_REMOVED lines=25> */
[----:B---3--:R-:W-:Y:S01]  /*87e0*/  FFMA R3, R169, UR4, R3 ;  /* 0x00000004a9037c23 */ /* 0x008fe20008000003 */
[----:B--2---:R-:W-:Y:S01]  /*87f0*/  FFMA R0, R170, UR4, R2 ;  /* 0x00000004aa007c23 */ /* 0x004fe20008000002 */
[----:B----4-:R-:W-:-:S03]  /*8800*/  FFMA R4, R168, UR4, R4 ;  /* 0x00000004a8047c23 */ /* 0x010fc60008000004 */
[----:B------:R-:W-:Y:S01]  /*8810*/  FFMA R2, R0, R0, RZ ;  /* 0x0000000000027223 */ /* 0x000fe200000000ff */
[----:B------:R-:W-:-:S03]  /*8820*/  FFMA R5, R167, UR4, R5 ;  /* 0x00000004a7057c23 */ /* 0x000fc60008000005 */
[----:B------:R-:W-:Y:S01]  /*8830*/  FFMA R2, R3, R3, R2 ;  /* 0x0000000303027223 */ /* 0x000fe20000000002 */
[----:B------:R-:W-:-:S03]  /*8840*/  FFMA R6, R166, UR4, R6 ;  /* 0x00000004a6067c23 */ /* 0x000fc60008000006 */
[----:B------:R-:W-:Y:S01]  /*8850*/  FFMA R2, R4, R4, R2 ;  /* 0x0000000404027223 */ /* 0x000fe20000000002 */
[----:B------:R-:W-:-:S03]  /*8860*/  FFMA R7, R165, UR4, R7 ;  /* 0x00000004a5077c23 */ /* 0x000fc60008000007 */
[----:B------:R-:W-:Y:S01]  /*8870*/  FFMA R2, R5, R5, R2 ;  /* 0x0000000505027223 */ /* 0x000fe20000000002 */
[----:B------:R-:W-:-:S03]  /*8880*/  FFMA R8, R164, UR4, R8 ;  /* 0x00000004a4087c23 */ /* 0x000fc60008000008 */
[----:B------:R-:W-:Y:S01]  /*8890*/  FFMA R2, R6, R6, R2 ;  /* 0x0000000606027223 */ /* 0x000fe20000000002 */
[----:B------:R-:W-:Y:S01]  /*88a0*/  FFMA R35, R215, UR4, R35 ;  /* 0x00000004d7237c23 */ /* 0x000fe20008000023 */
[----:B------:R-:W-:Y:S01]  /*88b0*/  FFMA R36, R214, UR4, R36 ;  /* 0x00000004d6247c23 */ /* 0x000fe20008000024 */
[----:B------:R-:W-:Y:S01]  /*88c0*/  FFMA R37, R213, UR4, R37 ;  /* 0x00000004d5257c23 */ /* 0x000fe20008000025 */
        /* <DEDUP_REMOVED lines=35> */
[----:B------:R-:W2:Y:S01]  /*8b00*/  LDL.LU R98, [R1+0x24] ;  /* 0x0000240001627983 */ /* 0x000ea20000300800 */
[----:B------:R-:W-:Y:S01]  /*8b10*/  FFMA R2, R16, R16, R93 ;  /* 0x0000001010027223 */ /* 0x000fe2000000005d */
[----:B------:R-:W-:-:S02]  /*8b20*/  FFMA R64, R150, UR4, R64 ;  /* 0x0000000496407c23 */ /* 0x000fc40008000040 */
[----:B------:R-:W3:Y:S01]  /*8b30*/  LDL.LU R172, [R1+0x28] ;  /* 0x0000280001ac7983 */ /* 0x000ee20000300800 */
[----:B------:R-:W-:Y:S01]  /*8b40*/  FFMA R93, R17, R17, R2 ;  /* 0x00000011115d7223 */ /* 0x000fe20000000002 */
[----:B------:R-:W-:Y:S02]  /*8b50*/  FFMA R65, R149, UR4, R65 ;  /* 0x0000000495417c23 */ /* 0x000fe40008000041 */
[----:B------:R-:W4:Y:S01]  /*8b60*/  LDL.LU R171, [R1+0x2c] ;  /* 0x00002c0001ab7983 */ /* 0x000f220000300800 */
[----:B------:R-:W-:Y:S01]  /*8b70*/  FFMA R2, R18, R18, R93 ;  /* 0x0000001212027223 */ /* 0x000fe2000000005d */
[----:B------:R-:W-:Y:S02]  /*8b80*/  FFMA R66, R148, UR4, R66 ;  /* 0x0000000494427c23 */ /* 0x000fe40008000042 */
[----:B------:R-:W4:Y:S01]  /*8b90*/  LDL.LU R170, [R1+0x30] ;  /* 0x0000300001aa7983 */ /* 0x000f220000300800 */
[----:B------:R-:W-:Y:S01]  /*8ba0*/  FFMA R93, R19, R19, R2 ;  /* 0x00000013135d7223 */ /* 0x000fe20000000002 */
[----:B------:R-:W-:-:S02]  /*8bb0*/  FFMA R67, R147, UR4, R67 ;  /* 0x0000000493437c23 */ /* 0x000fc40008000043 */
[----:B------:R-:W4:Y:S01]  /*8bc0*/  LDL.LU R169, [R1+0x34] ;  /* 0x0000340001a97983 */ /* 0x000f220000300800 */
        /* <DEDUP_REMOVED lines=62> */
[----:B------:R-:W-:Y:S01]  /*8fb0*/  FFMA R73, R141, UR4, R73 ;  /* 0x000000048d497c23 */ /* 0x000fe20008000049 */
[----:B------:R-:W-:Y:S02]  /*8fc0*/  FFMA R96, R96, UR4, R81 ;  /* 0x0000000460607c23 */ /* 0x000fe40008000051 */
[----:B------:R-:W-:Y:S01]  /*8fd0*/  FFMA R2, R72, R72, R93 ;  /* 0x0000004848027223 */ /* 0x000fe2000000005d */
[----:B------:R-:W4:Y:S01]  /*8fe0*/  LDL.LU R81, [R1+0x4c] ;  /* 0x00004c0001517983 */ /* 0x000f220000300800 */
[----:B------:R-:W-:Y:S01]  /*8ff0*/  FFMA R140, R140, UR4, R74 ;  /* 0x000000048c8c7c23 */ /* 0x000fe2000800004a */
[----:B------:R-:W-:Y:S01]  /*9000*/  FFMA R93, R139, UR4, R75 ;  /* 0x000000048b5d7c23 */ /* 0x000fe2000800004b */
[----:B------:R-:W-:Y:S01]  /*9010*/  FFMA R95, R73, R73, R2 ;  /* 0x00000049495f7223 */ /* 0x000fe20000000002 */
[----:B------:R-:W4:Y:S01]  /*9020*/  LDL.LU R139, [R1+0x50] ;  /* 0x00005000018b7983 */ /* 0x000f220000300800 */
[----:B------:R-:W-:-:S02]  /*9030*/  FFMA R76, R138, UR4, R76 ;  /* 0x000000048a4c7c23 */ /* 0x000fc4000800004c */
[----:B------:R-:W-:Y:S01]  /*9040*/  FFMA R2, R140, R140, R95 ;  /* 0x0000008c8c027223 */ /* 0x000fe2000000005f */
[----:B------:R-:W-:Y:S02]  /*9050*/  FFMA R95, R134, UR4, R80 ;  /* 0x00000004865f7c23 */ /* 0x000fe40008000050 */
[----:B------:R-:W4:Y:S01]  /*9060*/  LDL.LU R80, [R1+0x54] ;  /* 0x0000540001507983 */ /* 0x000f220000300800 */
[----:B------:R-:W-:-:S03]  /*9070*/  FFMA R97, R97, UR4, R82 ;  /* 0x0000000461617c23 */ /* 0x000fc60008000052 */
[----:B------:R-:W4:Y:S01]  /*9080*/  LDL.LU R138, [R1+0x58] ;  /* 0x00005800018a7983 */ /* 0x000f220000300800 */
[----:B------:R-:W-:-:S03]  /*9090*/  FFMA R77, R137, UR4, R77 ;  /* 0x00000004894d7c23 */ /* 0x000fc6000800004d */
[----:B------:R-:W4:Y:S01]  /*90a0*/  LDL.LU R82, [R1+0x5c] ;  /* 0x00005c0001527983 */ /* 0x000f220000300800 */
[----:B------:R-:W-:-:S03]  /*90b0*/  FFMA R78, R136, UR4, R78 ;  /* 0x00000004884e7c23 */ /* 0x000fc6000800004e */
[----:B------:R-:W4:Y:S01]  /*90c0*/  LDL.LU R137, [R1+0x60] ;  /* 0x0000600001897983 */ /* 0x000f220000300800 */
[----:B------:R-:W-:-:S03]  /*90d0*/  FFMA R94, R135, UR4, R79 ;  /* 0x00000004875e7c23 */ /* 0x000fc6000800004f */
[----:B------:R-:W4:Y:S04]  /*90e0*/  LDL.LU R136, [R1+0x64] ;  /* 0x0000640001887983 */ /* 0x000f280000300800 */
[----:B------:R-:W4:Y:S04]  /*90f0*/  LDL.LU R135, [R1+0x68] ;  /* 0x0000680001877983 */ /* 0x000f280000300800 */
[----:B------:R-:W4:Y:S01]  /*9100*/  LDL.LU R134, [R1+0x6c] ;  /* 0x00006c0001867983 */ /* 0x000f220000300800 */
[----:B------:R-:W-:-:S03]  /*9110*/  FFMA R75, R93, R93, R2 ;  /* 0x0000005d5d4b7223 */ /* 0x000fc60000000002 */
[----:B------:R-:W4:Y:S01]  /*9120*/  LDL.LU R144, [R1+0x70] ;  /* 0x0000700001907983 */ /* 0x000f220000300800 */
[----:B------:R-:W-:-:S03]  /*9130*/  FFMA R2, R76, R76, R75 ;  /* 0x0000004c4c027223 */ /* 0x000fc6000000004b */
[----:B------:R-:W4:Y:S01]  /*9140*/  LDL.LU R143, [R1+0x74] ;  /* 0x00007400018f7983 */ /* 0x000f220000300800 */
[----:B------:R-:W-:-:S03]  /*9150*/  FFMA R75, R77, R77, R2 ;  /* 0x0000004d4d4b7223 */ /* 0x000fc60000000002 */
[----:B------:R-:W4:Y:S01]  /*9160*/  LDL.LU R142, [R1+0x78] ;  /* 0x00007800018e7983 */ /* 0x000f220000300800 */
[----:B------:R-:W-:-:S03]  /*9170*/  FFMA R75, R78, R78, R75 ;  /* 0x0000004e4e4b7223 */ /* 0x000fc6000000004b */
[----:B------:R-:W4:Y:S01]  /*9180*/  LDL.LU R141, [R1+0x7c] ;  /* 0x00007c00018d7983 */ /* 0x000f220000300800 */
[----:B------:R-:W-:-:S04]  /*9190*/  FFMA R2, R94, R94, R75 ;  /* 0x0000005e5e027223 */ /* 0x000fc8000000004b */
[----:B------:R-:W-:-:S04]  /*91a0*/  FFMA R75, R95, R95, R2 ;  /* 0x0000005f5f4b7223 */ /* 0x000fc80000000002 */
[----:B------:R-:W-:-:S04]  /*91b0*/  FFMA R2, R96, R96, R75 ;  /* 0x0000006060027223 */ /* 0x000fc8000000004b */
[----:B------:R-:W-:Y:S01]  /*91c0*/  FFMA R75, R97, R97, R2 ;  /* 0x00000061614b7223 */ /* 0x000fe20000000002 */
[----:B--2---:R-:W-:Y:S01]  /*91d0*/  FFMA R98, R98, UR4, R83 ;  /* 0x0000000462627c23 */ /* 0x004fe20008000053 */
[----:B---3--:R-:W-:-:S03]  /*91e0*/  FFMA R147, R172, UR4, R84 ;  /* 0x00000004ac937c23 */ /* 0x008fc60008000054 */
[----:B------:R-:W-:Y:S01]  /*91f0*/  FFMA R2, R98, R98, R75 ;  /* 0x0000006262027223 */ /* 0x000fe2000000004b */
[----:B----4-:R-:W-:-:S03]  /*9200*/  FFMA R85, R171, UR4, R85 ;  /* 0x00000004ab557c23 */ /* 0x010fc60008000055 */
[----:B------:R-:W-:Y:S01]  /*9210*/  FFMA R2, R147, R147, R2 ;  /* 0x0000009393027223 */ /* 0x000fe20000000002 */
        /* <DEDUP_REMOVED lines=18> */
[----:B------:R-:W2:Y:S03]  /*9340*/  LDL.LU R139, [R1+0x80] ;  /* 0x00008000018b7983 */ /* 0x000ea60000300800 */
[----:B------:R-:W-:Y:S01]  /*9350*/  FFMA R83, R79, R79, R2 ;  /* 0x0000004f4f537223 */ /* 0x000fe20000000002 */
[----:B------:R-:W-:Y:S01]  /*9360*/  FFMA R80, R80, UR4, R129 ;  /* 0x0000000450507c23 */ /* 0x000fe20008000081 */
[----:B------:R-:W-:Y:S02]  /*9370*/  FFMA R81, R138, UR4, R128 ;  /* 0x000000048a517c23 */ /* 0x000fe40008000080 */
[----:B------:R-:W3:Y:S01]  /*9380*/  LDL.LU R138, [R1+0x84] ;  /* 0x00008400018a7983 */ /* 0x000ee20000300800 */
[----:B------:R-:W-:Y:S01]  /*9390*/  FFMA R2, R80, R80, R83 ;  /* 0x0000005050027223 */ /* 0x000fe20000000053 */
[----:B------:R-:W-:-:S02]  /*93a0*/  FFMA R83, R137, UR4, R126 ;  /* 0x0000000489537c23 */ /* 0x000fc4000800007e */
        /* <DEDUP_REMOVED lines=8> */
[----:B------:R-:W4:Y:S04]  /*9430*/  LDL.LU R126, [R1+0x9c] ;  /* 0x00009c00017e7983 */ /* 0x000f280000300800 */
[----:B------:R-:W4:Y:S01]  /*9440*/  LDL.LU R128, [R1+0xa0] ;  /* 0x0000a00001807983 */ /* 0x000f220000300800 */
[----:B------:R-:W-:Y:S01]  /*9450*/  FFMA R82, R82, UR4, R127 ;  /* 0x0000000452527c23 */ /* 0x000fe2000800007f */
[----:B------:R-:W-:-:S02]  /*9460*/  FFMA R127, R81, R81, R2 ;  /* 0x00000051517f7223 */ /* 0x000fc40000000002 */
[----:B------:R-:W4:Y:S02]  /*9470*/  LDL.LU R151, [R1+0xa4] ;  /* 0x0000a40001977983 */ /* 0x000f240000300800 */
[----:B------:R-:W-:Y:S02]  /*9480*/  FFMA R2, R82, R82, R127 ;  /* 0x0000005252027223 */ /* 0x000fe4000000007f */
[----:B------:R-:W4:Y:S02]  /*9490*/  LDL.LU R146, [R1+0xa8] ;  /* 0x0000a80001927983 */ /* 0x000f240000300800 */
[----:B------:R-:W-:Y:S02]  /*94a0*/  FFMA R2, R83, R83, R2 ;  /* 0x0000005353027223 */ /* 0x000fe40000000002 */
[----:B------:R-:W4:Y:S02]  /*94b0*/  LDL.LU R145, [R1+0xac] ;  /* 0x0000ac0001917983 */ /* 0x000f240000300800 */
        /* <DEDUP_REMOVED lines=12> */
[----:B------:R-:W-:-:S04]  /*9580*/  FFMA R127, R103, R103, R2 ;  /* 0x00000067677f7223 */ /* 0x000fc80000000002 */
[----:B------:R-:W-:-:S04]  /*9590*/  FFMA R2, R104, R104, R127 ;  /* 0x0000006868027223 */ /* 0x000fc8000000007f */
[----:B------:R-:W-:Y:S01]  /*95a0*/  FFMA R127, R105, R105, R2 ;  /* 0x00000069697f7223 */ /* 0x000fe20000000002 */
[----:B------:R-:W0:Y:S02]  /*95b0*/  LDC.64 R74, c[0x0][0x3a0] ;  /* 0x0000e800ff4a7b82 */ /* 0x000e240000000a00 */
[----:B0-----:R-:W4:Y:S04]  /*95c0*/  LDG.E.CONSTANT R149, desc[UR8][R74.64] ;  /* 0x000000084a957981 */ /* 0x001f28000c1e9900 */
[----:B------:R-:W4:Y:S04]  /*95d0*/  LDG.E.CONSTANT R150, desc[UR8][R74.64+0x4] ;  /* 0x000004084a967981 */ /* 0x000f28000c1e9900 */
        /* <DEDUP_REMOVED lines=46> */
[----:B------:R-:W4:Y:S01]  /*98c0*/  LDG.E.CONSTANT R205, desc[UR8][R74.64+0xc0] ;  /* 0x0000c0084acd7981 */ /* 0x000f22000c1e9900 */
[----:B--2---:R-:W-:-:S03]  /*98d0*/  FFMA R106, R139, UR4, R106 ;  /* 0x000000048b6a7c23 */ /* 0x004fc6000800006a */
[----:B------:R-:W2:Y:S04]  /*98e0*/  LDG.E.CONSTANT R204, desc[UR8][R74.64+0xc4] ;  /* 0x0000c4084acc7981 */ /* 0x000ea8000c1e9900 */
[----:B------:R-:W2:Y:S01]  /*98f0*/  LDL.LU R139, [R1+0xc0] ;  /* 0x0000c000018b7983 */ /* 0x000ea20000300800 */
[----:B------:R-:W-:-:S03]  /*9900*/  FFMA R2, R106, R106, R127 ;  /* 0x0000006a6a027223 */ /* 0x000fc6000000007f */
[----:B------:R-:W2:Y:S01]  /*9910*/  LDG.E.CONSTANT R203, desc[UR8][R74.64+0xc8] ;  /* 0x0000c8084acb7981 */ /* 0x000ea2000c1e9900 */
[----:B---3--:R-:W-:-:S03]  /*9920*/  FFMA R107, R138, UR4, R107 ;  /* 0x000000048a6b7c23 */ /* 0x008fc6000800006b */
[----:B------:R-:W3:Y:S01]  /*9930*/  LDL.LU R138, [R1+0xc4] ;  /* 0x0000c400018a7983 */ /* 0x000ee20000300800 */
[----:B------:R-:W-:-:S03]  /*9940*/  FFMA R127, R107, R107, R2 ;  /* 0x0000006b6b7f7223 */ /* 0x000fc60000000002 */
[----:B------:R-:W3:Y:S01]  /*9950*/  LDG.E.CONSTANT R202, desc[UR8][R74.64+0xcc] ;  /* 0x0000cc084aca7981 */ /* 0x000ee2000c1e9900 */
[----:B----4-:R-:W-:-:S03]  /*9960*/  FFMA R108, R137, UR4, R108 ;  /* 0x00000004896c7c23 */ /* 0x010fc6000800006c */
[----:B------:R-:W4:Y:S01]  /*9970*/  LDL.LU R137, [R1+0xc8] ;  /* 0x0000c80001897983 */ /* 0x000f220000300800 */
[----:B------:R-:W-:Y:S01]  /*9980*/  FFMA R109, R136, UR4, R109 ;  /* 0x00000004886d7c23 */ /* 0x000fe2000800006d */
[----:B------:R-:W-:Y:S02]  /*9990*/  FFMA R2, R108, R108, R127 ;  /* 0x0000006c6c027223 */ /* 0x000fe4000000007f */
[----:B------:R-:W4:Y:S01]  /*99a0*/  LDL.LU R136, [R1+0xcc] ;  /* 0x0000cc0001887983 */ /* 0x000f220000300800 */
[----:B------:R-:W-:Y:S01]  /*99b0*/  FFMA R110, R135, UR4, R110 ;  /* 0x00000004876e7c23 */ /* 0x000fe2000800006e */
[----:B------:R-:W-:Y:S02]  /*99c0*/  FFMA R127, R109, R109, R2 ;  /* 0x0000006d6d7f7223 */ /* 0x000fe40000000002 */
[----:B------:R-:W4:Y:S01]  /*99d0*/  LDL.LU R135, [R1+0xd4] ;  /* 0x0000d40001877983 */ /* 0x000f220000300800 */
[----:B------:R-:W-:Y:S01]  /*99e0*/  FFMA R111, R134, UR4, R111 ;  /* 0x00000004866f7c23 */ /* 0x000fe2000800006f */
[----:B------:R-:W-:-:S02]  /*99f0*/  FFMA R2, R110, R110, R127 ;  /* 0x0000006e6e027223 */ /* 0x000fc4000000007f */
[----:B------:R-:W4:Y:S01]  /*9a00*/  LDL.LU R134, [R1+0xd8] ;  /* 0x0000d80001867983 */ /* 0x000f220000300800 */
[----:B------:R-:W-:Y:S01]  /*9a10*/  FFMA R112, R129, UR4, R112 ;  /* 0x0000000481707c23 */ /* 0x000fe20008000070 */
[----:B------:R-:W-:Y:S02]  /*9a20*/  FFMA R127, R111, R111, R2 ;  /* 0x0000006f6f7f7223 */ /* 0x000fe40000000002 */
[----:B------:R-:W4:Y:S01]  /*9a30*/  LDL.LU R129, [R1+0xd0] ;  /* 0x0000d00001817983 */ /* 0x000f220000300800 */
[----:B------:R-:W-:-:S03]  /*9a40*/  FFMA R113, R126, UR4, R113 ;  /* 0x000000047e717c23 */ /* 0x000fc60008000071 */
[----:B------:R-:W4:Y:S01]  /*9a50*/  LDG.E.CONSTANT R201, desc[UR8][R74.64+0xd0] ;  /* 0x0000d0084ac97981 */ /* 0x000f22000c1e9900 */
[----:B------:R-:W-:-:S03]  /*9a60*/  FFMA R2, R128, UR4, R114 ;  /* 0x0000000480027c23 */ /* 0x000fc60008000072 */
[----:B------:R-:W4:Y:S01]  /*9a70*/  LDL.LU R128, [R1+0xdc] ;  /* 0x0000dc0001807983 */ /* 0x000f220000300800 */
[----:B------:R-:W-:Y:S01]  /*9a80*/  FFMA R126, R112, R112, R127 ;  /* 0x00000070707e7223 */ /* 0x000fe2000000007f */
[----:B------:R-:W-:Y:S02]  /*9a90*/  FFMA R115, R151, UR4, R115 ;  /* 0x0000000497737c23 */ /* 0x000fe40008000073 */
[----:B------:R-:W4:Y:S01]  /*9aa0*/  LDG.E.CONSTANT R200, desc[UR8][R74.64+0xd4] ;  /* 0x0000d4084ac87981 */ /* 0x000f22000c1e9900 */
[----:B------:R-:W-:Y:S01]  /*9ab0*/  FFMA R127, R113, R113, R126 ;  /* 0x00000071717f7223 */ /* 0x000fe2000000007e */
[----:B------:R-:W-:Y:S01]  /*9ac0*/  FFMA R116, R146, UR4, R116 ;  /* 0x0000000492747c23 */ /* 0x000fe20008000074 */
[----:B------:R-:W0:Y:S01]  /*9ad0*/  LDC R126, c[0x0][0x3f0] ;  /* 0x0000fc00ff7e7b82 */ /* 0x000e220000000800 */
[----:B------:R-:W4:Y:S01]  /*9ae0*/  LDG.E.CONSTANT R199, desc[UR8][R74.64+0xd8] ;  /* 0x0000d8084ac77981 */ /* 0x000f22000c1e9900 */
[----:B------:R-:W-:Y:S01]  /*9af0*/  FFMA R114, R2, R2, R127 ;  /* 0x0000000202727223 */ /* 0x000fe2000000007f */
[----:B------:R-:W-:-:S02]  /*9b00*/  FFMA R117, R145, UR4, R117 ;  /* 0x0000000491757c23 */ /* 0x000fc40008000075 */
[----:B------:R-:W4:Y:S01]  /*9b10*/  LDG.E.CONSTANT R198, desc[UR8][R74.64+0xdc] ;  /* 0x0000dc084ac67981 */ /* 0x000f22000c1e9900 */
[----:B------:R-:W-:Y:S01]  /*9b20*/  FFMA R127, R115, R115, R114 ;  /* 0x00000073737f7223 */ /* 0x000fe20000000072 */
[----:B------:R-:W-:Y:S02]  /*9b30*/  FFMA R118, R144, UR4, R118 ;  /* 0x0000000490767c23 */ /* 0x000fe40008000076 */
[----:B------:R-:W4:Y:S01]  /*9b40*/  LDG.E.CONSTANT R197, desc[UR8][R74.64+0xe0] ;  /* 0x0000e0084ac57981 */ /* 0x000f22000c1e9900 */
[----:B------:R-:W-:Y:S01]  /*9b50*/  FFMA R114, R116, R116, R127 ;  /* 0x0000007474727223 */ /* 0x000fe2000000007f */
[----:B------:R-:W-:Y:S02]  /*9b60*/  FFMA R119, R143, UR4, R119 ;  /* 0x000000048f777c23 */ /* 0x000fe40008000077 */
[----:B------:R-:W4:Y:S01]  /*9b70*/  LDG.E.CONSTANT R196, desc[UR8][R74.64+0xe4] ;  /* 0x0000e4084ac47981 */ /* 0x000f22000c1e9900 */
[----:B------:R-:W-:Y:S01]  /*9b80*/  FFMA R127, R117, R117, R114 ;  /* 0x00000075757f7223 */ /* 0x000fe20000000072 */
[----:B------:R-:W-:-:S02]  /*9b90*/  FFMA R120, R142, UR4, R120 ;  /* 0x000000048e787c23 */ /* 0x000fc40008000078 */
[----:B------:R-:W4:Y:S01]  /*9ba0*/  LDG.E.CONSTANT R195, desc[UR8][R74.64+0xe8] ;  /* 0x0000e8084ac37981 */ /* 0x000f22000c1e9900 */
[----:B------:R-:W-:Y:S01]  /*9bb0*/  FFMA R114, R118, R118, R127 ;  /* 0x0000007676727223 */ /* 0x000fe2000000007f */
[----:B------:R-:W-:Y:S02]  /*9bc0*/  FFMA R121, R141, UR4, R121 ;  /* 0x000000048d797c23 */ /* 0x000fe40008000079 */
[----:B------:R-:W4:Y:S01]  /*9bd0*/  LDG.E.CONSTANT R194, desc[UR8][R74.64+0xec] ;  /* 0x0000ec084ac27981 */ /* 0x000f22000c1e9900 */
[----:B------:R-:W-:-:S03]  /*9be0*/  FFMA R127, R119, R119, R114 ;  /* 0x00000077777f7223 */ /* 0x000fc60000000072 */
[----:B------:R-:W4:Y:S01]  /*9bf0*/  LDG.E.CONSTANT R193, desc[UR8][R74.64+0xf0] ;  /* 0x0000f0084ac17981 */ /* 0x000f22000c1e9900 */
[----:B------:R-:W-:-:S03]  /*9c00*/  FFMA R114, R120, R120, R127 ;  /* 0x0000007878727223 */ /* 0x000fc6000000007f */
[----:B------:R-:W4:Y:S01]  /*9c10*/  LDG.E.CONSTANT R192, desc[UR8][R74.64+0xf4] ;  /* 0x0000f4084ac07981 */ /* 0x000f22000c1e9900 */
[----:B------:R-:W-:-:S03]  /*9c20*/  FFMA R127, R121, R121, R114 ;  /* 0x00000079797f7223 */ /* 0x000fc60000000072 */
        /* <DEDUP_REMOVED lines=43> */
[----:B--2---:R-:W-:-:S04]  /*9ee0*/  FFMA R122, R139, UR4, R122 ;  /* 0x000000048b7a7c23 */ /* 0x004fc8000800007a */
[----:B------:R-:W-:Y:S01]  /*9ef0*/  FFMA R114, R122, R122, R127 ;  /* 0x0000007a7a727223 */ /* 0x000fe2000000007f */
[----:B---3--:R-:W-:-:S04]  /*9f00*/  FFMA R123, R138, UR4, R123 ;  /* 0x000000048a7b7c23 */ /* 0x008fc8000800007b */
[----:B------:R-:W-:Y:S01]  /*9f10*/  FFMA R127, R123, R123, R114 ;  /* 0x0000007b7b7f7223 */ /* 0x000fe20000000072 */
[----:B----4-:R-:W-:Y:S01]  /*9f20*/  FFMA R124, R137, UR4, R124 ;  /* 0x00000004897c7c23 */ /* 0x010fe2000800007c */
[----:B------:R-:W-:-:S03]  /*9f30*/  FFMA R125, R136, UR4, R125 ;  /* 0x00000004887d7c23 */ /* 0x000fc6000800007d */
[----:B------:R-:W-:Y:S01]  /*9f40*/  FFMA R114, R124, R124, R127 ;  /* 0x0000007c7c727223 */ /* 0x000fe2000000007f */
[----:B------:R-:W-:-:S03]  /*9f50*/  FFMA R130, R135, UR4, R130 ;  /* 0x0000000487827c23 */ /* 0x000fc60008000082 */
[----:B------:R-:W-:Y:S01]  /*9f60*/  FFMA R127, R125, R125, R114 ;  /* 0x0000007d7d7f7223 */ /* 0x000fe20000000072 */
[----:B------:R-:W-:-:S03]  /*9f70*/  FFMA R131, R134, UR4, R131 ;  /* 0x0000000486837c23 */ /* 0x000fc60008000083 */
[----:B------:R-:W-:Y:S01]  /*9f80*/  FFMA R114, R130, R130, R127 ;  /* 0x0000008282727223 */ /* 0x000fe2000000007f */
[----:B------:R-:W-:-:S03]  /*9f90*/  FFMA R132, R129, UR4, R132 ;  /* 0x0000000481847c23 */ /* 0x000fc60008000084 */
[----:B------:R-:W-:-:S04]  /*9fa0*/  FFMA R127, R131, R131, R114 ;  /* 0x00000083837f7223 */ /* 0x000fc80000000072 */
[----:B------:R-:W-:Y:S01]  /*9fb0*/  FFMA R127, R132, R132, R127 ;  /* 0x00000084847f7223 */ /* 0x000fe2000000007f */
[----:B------:R-:W-:-:S04]  /*9fc0*/  FFMA R146, R128, UR4, R133 ;  /* 0x0000000480927c23 */ /* 0x000fc80008000085 */
[----:B------:R-:W-:-:S04]  /*9fd0*/  FFMA R127, R146, R146, R127 ;  /* 0x00000092927f7223 */ /* 0x000fc8000000007f */
[----:B0-----:R-:W-:-:S05]  /*9fe0*/  FFMA R127, R127, 0.0078125, R126 ;  /* 0x3c0000007f7f7823 */ /* 0x001fca000000007e */
[----:B------:R-:W-:-:S13]  /*9ff0*/  FSETP.GEU.AND P0, PT, |R127|, 1.175494350822287508e-38, PT ;  /* 0x008000007f00780b */ /* 0x000fda0003f0e200 */
[----:B------:R-:W-:-:S04]  /*a000*/  @!P0 FMUL R127, R127, 16777216 ;  /* 0x4b8000007f7f8820 */ /* 0x000fc80000400000 */
[----:B------:R-:W0:Y:S02]  /*a010*/  MUFU.RSQ R145, R127 ;  /* 0x0000007f00917308 */ /* 0x000e240000001400 */
[----:B0-----:R-:W-:-:S04]  /*a020*/  @!P0 FMUL R145, R145, 4096 ;  /* 0x4580000091918820 */ /* 0x001fc80000400000 */
[-C--:B------:R-:W-:Y:S01]  /*a030*/  FMUL R10, R10, R145.reuse ;  /* 0x000000910a0a7220 */ /* 0x080fe20000400000 */
[----:B------:R-:W-:-:S04]  /*a040*/  FMUL R126, R0, R145 ;  /* 0x00000091007e7220 */ /* 0x000fc80000400000 */
[----:B------:R0:W-:Y:S02]  /*a050*/  STL [R1+0xe0], R10 ;  /* 0x0000e00a01007387 */ /* 0x0001e40000100800 */
[----:B0-----:R-:W-:Y:S01]  /*a060*/  FMUL R10, R126, R149 ;  /* 0x000000957e0a7220 */ /* 0x001fe20000400000 */
[-C--:B------:R-:W-:Y:S01]  /*a070*/  FMUL R3, R3, R145.reuse ;  /* 0x0000009103037220 */ /* 0x080fe20000400000 */
[-C--:B------:R-:W-:Y:S01]  /*a080*/  FMUL R141, R70, R145.reuse ;  /* 0x00000091468d7220 */ /* 0x080fe20000400000 */
[-C--:B------:R-:W-:Y:S01]  /*a090*/  FMUL R133, R63, R145.reuse ;  /* 0x000000913f857220 */ /* 0x080fe20000400000 */
[-C--:B------:R-:W-:Y:S01]  /*a0a0*/  FMUL R128, R61, R145.reuse ;  /* 0x000000913d807220 */ /* 0x080fe20000400000 */
[----:B------:R0:W-:Y:S01]  /*a0b0*/  STL [R1+0x3c], R10 ;  /* 0x00003c0a01007387 */ /* 0x0001e20000100800 */
[-C--:B------:R-:W-:Y:S01]  /*a0c0*/  FMUL R129, R62, R145.reuse ;  /* 0x000000913e817220 */ /* 0x080fe20000400000 */
        /* <DEDUP_REMOVED lines=8> */
[----:B0-----:R-:W2:Y:S01]  /*a150*/  LDG.E.CONSTANT R10, desc[UR8][R74.64+0x1f4] ;  /* 0x0001f4084a0a7981 */ /* 0x001ea2000c1e9900 */
[-C--:B------:R-:W-:Y:S01]  /*a160*/  FMUL R70, R85, R145.reuse ;  /* 0x0000009155467220 */ /* 0x080fe20000400000 */
[-C--:B------:R-:W-:Y:S01]  /*a170*/  FMUL R85, R100, R145.reuse ;  /* 0x0000009164557220 */ /* 0x080fe20000400000 */
[-C--:B------:R-:W-:Y:S01]  /*a180*/  FMUL R100, R115, R145.reuse ;  /* 0x0000009173647220 */ /* 0x080fe20000400000 */
[-C--:B------:R-:W-:Y:S01]  /*a190*/  FMUL R115, R146, R145.reuse ;  /* 0x0000009192737220 */ /* 0x080fe20000400000 */
[----:B------:R-:W-:Y:S01]  /*a1a0*/  FMUL R3, R3, R150 ;  /* 0x0000009603037220 */ /* 0x000fe20000400000 */
        /* <DEDUP_REMOVED lines=108> */
[----:B------:R-:W-:Y:S01]  /*a870*/  FMUL R113, R132, R145 ;  /* 0x0000009184717220 */ /* 0x000fe20000400000 */
[----:B------:R-:W-:Y:S01]  /*a880*/  FMUL R2, R115, R148 ;  /* 0x0000009473027220 */ /* 0x000fe20000400000 */
[----:B------:R0:W-:Y:S04]  /*a890*/  STL [R1+0x38], R3 ;  /* 0x0000380301007387 */ /* 0x0001e80000100800 */
[----:B------:R-:W3:Y:S04]  /*a8a0*/  LDG.E.CONSTANT R150, desc[UR8][R74.64+0x19c] ;  /* 0x00019c084a967981 */ /* 0x000ee8000c1e9900 */
[----:B------:R-:W4:Y:S04]  /*a8b0*/  LDG.E.CONSTANT R149, desc[UR8][R74.64+0x1a0] ;  /* 0x0001a0084a957981 */ /* 0x000f28000c1e9900 */
        /* <DEDUP_REMOVED lines=19> */
[----:B------:R2:W4:Y:S02]  /*a9f0*/  LDG.E.CONSTANT R115, desc[UR8][R74.64+0x1ec] ;  /* 0x0001ec084a737981 */ /* 0x000524000c1e9900 */
[----:B--2---:R-:W-:-:S02]  /*aa00*/  MOV R75, R10 ;  /* 0x0000000a004b7202 */ /* 0x004fc40000000f00 */
[----:B------:R-:W2:Y:S01]  /*aa10*/  LDL.LU R10, [R1+0xe0] ;  /* 0x0000e000010a7983 */ /* 0x000ea20000300800 */
[----:B------:R-:W-:Y:S01]  /*aa20*/  FMUL R74, R4, R250 ;  /* 0x000000fa044a7220 */ /* 0x000fe20000400000 */
[----:B------:R-:W-:Y:S01]  /*aa30*/  FMUL R4, R5, R249 ;  /* 0x000000f905047220 */ /* 0x000fe20000400000 */
[----:B------:R-:W-:Y:S01]  /*aa40*/  FMUL R6, R6, R248 ;  /* 0x000000f806067220 */ /* 0x000fe20000400000 */
[----:B------:R-:W-:Y:S02]  /*aa50*/  FMUL R5, R7, R247 ;  /* 0x000000f707057220 */ /* 0x000fe40000400000 */
[----:B------:R-:W-:Y:S04]  /*aa60*/  STL [R1+0x34], R74 ;  /* 0x0000344a01007387 */ /* 0x000fe80000100800 */
[----:B------:R0:W-:Y:S04]  /*aa70*/  STL [R1+0x30], R4 ;  /* 0x0000300401007387 */ /* 0x0001e80000100800 */
[----:B------:R1:W-:Y:S01]  /*aa80*/  STL [R1+0x2c], R6 ;  /* 0x00002c0601007387 */ /* 0x0003e20000100800 */
[----:B0-----:R-:W-:-:S03]  /*aa90*/  FMUL R4, R8, R246 ;  /* 0x000000f608047220 */ /* 0x001fc60000400000 */
[----:B------:R-:W-:Y:S01]  /*aaa0*/  STL [R1+0x28], R5 ;  /* 0x0000280501007387 */ /* 0x000fe20000100800 */
[----:B-1----:R-:W-:-:S03]  /*aab0*/  FMUL R6, R9, R245 ;  /* 0x000000f509067220 */ /* 0x002fc60000400000 */
[----:B------:R0:W-:Y:S04]  /*aac0*/  STL [R1+0x24], R4 ;  /* 0x0000240401007387 */ /* 0x0001e80000100800 */
[----:B------:R1:W-:Y:S01]  /*aad0*/  STL [R1+0x20], R6 ;  /* 0x0000200601007387 */ /* 0x0003e20000100800 */
[----:B0-----:R-:W-:Y:S01]  /*aae0*/  FMUL R4, R11, R243 ;  /* 0x000000f30b047220 */ /* 0x001fe20000400000 */
[----:B-1----:R-:W-:Y:S01]  /*aaf0*/  FMUL R6, R12, R242 ;  /* 0x000000f20c067220 */ /* 0x002fe20000400000 */
[----:B------:R-:W-:Y:S01]  /*ab00*/  MOV R250, R75 ;  /* 0x0000004b00fa7202 */ /* 0x000fe20000000f00 */
        /* <DEDUP_REMOVED lines=15> */
[----:B------:R-:W-:Y:S01]  /*ac00*/  BSSY.RECONVERGENT B0, `(.L_x_69) ;  /* 0x0000309000007945 */ /* 0x000fe20003800200 */
        /* <DEDUP_REMOVED lines=38> */
[----:B------:R-:W-:-:S02]  /*ae70*/  CS2R R138, SRZ ;  /* 0x00000000008a7805 */ /* 0x000fc4000001ff00 */
[----:B------:R-:W-:Y:S02]  /*ae80*/  CS2R R142, SRZ ;  /* 0x00000000008e7805 */ /* 0x000fe4000001ff00 */
[----:B------:R-:W-:Y:S02]  /*ae90*/  CS2R R152, SRZ ;  /* 0x0000000000987805 */ /* 0x000fe4000001ff00 */
[----:B------:R-:W-:Y:S02]  /*aea0*/  CS2R R154, SRZ ;  /* 0x00000000009a7805 */ /* 0x000fe4000001ff00 */
[----:B------:R-:W-:Y:S02]  /*aeb0*/  CS2R R156, SRZ ;  /* 0x00000000009c7805 */ /* 0x000fe4000001ff00 */
[----:B------:R-:W-:Y:S02]  /*aec0*/  CS2R R158, SRZ ;  /* 0x00000000009e7805 */ /* 0x000fe4000001ff00 */
        /* <DEDUP_REMOVED lines=16> */
[----:B------:R-:W-:Y:S01]  /*afd0*/  CS2R R242, SRZ ;  /* 0x0000000000f27805 */ /* 0x000fe2000001ff00 */
[----:B---3--:R-:W-:Y:S01]  /*afe0*/  FMUL R90, R90, R150 ;  /* 0x000000965a5a7220 */ /* 0x008fe20000400000 */
[----:B------:R-:W-:Y:S01]  /*aff0*/  CS2R R150, SRZ ;  /* 0x0000000000967805 */ /* 0x000fe2000001ff00 */
[----:B----4-:R-:W-:Y:S01]  /*b000*/  FMUL R91, R91, R149 ;  /* 0x000000955b5b7220 */ /* 0x010fe20000400000 */
[----:B------:R-:W-:Y:S01]  /*b010*/  FMUL R3, R18, R3 ;  /* 0x0000000312037220 */ /* 0x000fe20000400000 */
[----:B------:R-:W-:Y:S01]  /*b020*/  FMUL R18, R33, R222 ;  /* 0x000000de21127220 */ /* 0x000fe20000400000 */
[----:B------:R-:W-:Y:S01]  /*b030*/  FMUL R33, R48, R207 ;  /* 0x000000cf30217220 */ /* 0x000fe20000400000 */
[----:B------:R-:W-:Y:S01]  /*b040*/  FMUL R48, R133, R192 ;  /* 0x000000c085307220 */ /* 0x000fe20000400000 */
[----:B------:R-:W-:Y:S01]  /*b050*/  FMUL R92, R92, R148 ;  /* 0x000000945c5c7220 */ /* 0x000fe20000400000 */
[----:B------:R-:W-:Y:S01]  /*b060*/  CS2R R148, SRZ ;  /* 0x0000000000947805 */ /* 0x000fe2000001ff00 */
        /* <DEDUP_REMOVED lines=26> */
[----:B------:R-:W-:Y:S01]  /*b210*/  CS2R R114, SRZ ;  /* 0x0000000000727805 */ /* 0x000fe2000001ff00 */
[----:B--2---:R-:W-:-:S05]  /*b220*/  FMUL R5, R10, R244 ;  /* 0x000000f40a057220 */ /* 0x004fca0000400000 */
[----:B------:R0:W-:Y:S04]  /*b230*/  STL [R1+0x1c], R5 ;  /* 0x00001c0501007387 */ /* 0x0001e80000100800 */
[----:B------:R1:W-:Y:S01]  /*b240*/  STL [R1+0x18], R4 ;  /* 0x0000180401007387 */ /* 0x0003e20000100800 */
[----:B0-----:R-:W-:-:S03]  /*b250*/  FMUL R5, R13, R241 ;  /* 0x000000f10d057220 */ /* 0x001fc60000400000 */
[----:B------:R0:W-:Y:S01]  /*b260*/  STL [R1+0x14], R6 ;  /* 0x0000140601007387 */ /* 0x0001e20000100800 */
[----:B-1----:R-:W-:-:S03]  /*b270*/  FMUL R4, R14, R240 ;  /* 0x000000f00e047220 */ /* 0x002fc60000400000 */
[----:B------:R1:W-:Y:S04]  /*b280*/  STL [R1+0x10], R5 ;  /* 0x0000100501007387 */ /* 0x0003e80000100800 */
[----:B------:R2:W-:Y:S01]  /*b290*/  STL [R1+0xc], R4 ;  /* 0x00000c0401007387 */ /* 0x0005e20000100800 */
[----:B0-----:R-:W-:Y:S01]  /*b2a0*/  FMUL R6, R15, R239 ;  /* 0x000000ef0f067220 */ /* 0x001fe20000400000 */
[----:B-1----:R-:W-:-:S04]  /*b2b0*/  FMUL R5, R16, R238 ;  /* 0x000000ee10057220 */ /* 0x002fc80000400000 */
[----:B------:R0:W-:Y:S01]  /*b2c0*/  STL [R1+0x8], R6 ;  /* 0x0000080601007387 */ /* 0x0001e20000100800 */
[----:B--2---:R-:W-:-:S03]  /*b2d0*/  FMUL R4, R17, R237 ;  /* 0x000000ed11047220 */ /* 0x004fc60000400000 */
[----:B------:R1:W-:Y:S01]  /*b2e0*/  STL [R1+0x4], R5 ;  /* 0x0000040501007387 */ /* 0x0003e20000100800 */
[----:B------:R-:W-:Y:S01]  /*b2f0*/  FMUL R10, R25, R230 ;  /* 0x000000e6190a7220 */ /* 0x000fe20000400000 */
[----:B------:R-:W-:Y:S01]  /*b300*/  FMUL R13, R28, R227 ;  /* 0x000000e31c0d7220 */ /* 0x000fe20000400000 */
[----:B------:R-:W-:Y:S01]  /*b310*/  FMUL R14, R29, R226 ;  /* 0x000000e21d0e7220 */ /* 0x000fe20000400000 */
[----:B------:R2:W-:Y:S01]  /*b320*/  STL [R1], R4 ;  /* 0x0000000401007387 */ /* 0x0005e20000100800 */
[----:B------:R-:W-:Y:S01]  /*b330*/  FMUL R15, R30, R225 ;  /* 0x000000e11e0f7220 */ /* 0x000fe20000400000 */
[----:B0-----:R-:W-:Y:S01]  /*b340*/  FMUL R6, R21, R234 ;  /* 0x000000ea15067220 */ /* 0x001fe20000400000 */
[----:B------:R-:W-:Y:S01]  /*b350*/  FMUL R16, R31, R224 ;  /* 0x000000e01f107220 */ /* 0x000fe20000400000 */
[----:B------:R-:W-:Y:S01]  /*b360*/  FMUL R17, R32, R223 ;  /* 0x000000df20117220 */ /* 0x000fe20000400000 */
[----:B------:R-:W-:Y:S01]  /*b370*/  FMUL R21, R36, R219 ;  /* 0x000000db24157220 */ /* 0x000fe20000400000 */
[----:B-1----:R-:W-:Y:S01]  /*b380*/  FMUL R5, R20, R235 ;  /* 0x000000eb14057220 */ /* 0x002fe20000400000 */
[----:B------:R-:W-:Y:S01]  /*b390*/  FMUL R20, R35, R220 ;  /* 0x000000dc23147220 */ /* 0x000fe20000400000 */
[----:B------:R-:W-:Y:S01]  /*b3a0*/  FMUL R25, R40, R215 ;  /* 0x000000d728197220 */ /* 0x000fe20000400000 */
[----:B------:R-:W-:Y:S01]  /*b3b0*/  FMUL R28, R43, R212 ;  /* 0x000000d42b1c7220 */ /* 0x000fe20000400000 */
[----:B--2---:R-:W-:Y:S01]  /*b3c0*/  FMUL R4, R19, R236 ;  /* 0x000000ec13047220 */ /* 0x004fe20000400000 */
        /* <DEDUP_REMOVED lines=11> */
[----:B------:R-:W-:-:S02]  /*b480*/  HFMA2 R244, -RZ, RZ, 0, 0 ;  /* 0x00000000fff47431 */ /* 0x000fc400000001ff */
        /* <DEDUP_REMOVED lines=38> */
[----:B------:R-:W-:-:S07]  /*b6f0*/  CS2R R240, SRZ ;  /* 0x0000000000f07805 */ /* 0x000fce000001ff00 */
.L_x_74:
[----:B------:R-:W0:Y:S01]  /*b700*/  LDC.64 R126, c[0x0][0x390] ;  /* 0x0000e400ff7e7b82 */ /* 0x000e220000000a00 */
[----:B------:R-:W2:Y:S04]  /*b710*/  LDL R252, [R1+0x28] ;  /* 0x0000280001fc7983 */ /* 0x000ea80000100800 */
[----:B------:R-:W3:Y:S04]  /*b720*/  LDL R251, [R1+0x24] ;  /* 0x0000240001fb7983 */ /* 0x000ee80000100800 */
[----:B------:R1:W-:Y:S04]  /*b730*/  STL [R1+0xf0], R119 ;  /* 0x0000f07701007387 */ /* 0x0003e80000100800 */
[----:B-1----:R-:W4:Y:S04]  /*b740*/  LDL R119, [R1+0x34] ;  /* 0x0000340001777983 */ /* 0x002f280000100800 */
[----:B------:R1:W-:Y:S01]  /*b750*/  STL [R1+0xec], R118 ;  /* 0x0000ec7601007387 */ /* 0x0003e20000100800 */
[----:B0-----:R-:W-:-:S05]  /*b760*/  IMAD.WIDE.U32 R126, R114, 0x4, R126 ;  /* 0x00000004727e7825 */ /* 0x001fca00078e007e */
[----:B------:R-:W2:Y:S04]  /*b770*/  LDG.E.CONSTANT R250, desc[UR8][R126.64] ;  /* 0x000000087efa7981 */ /* 0x000ea8000c1e9900 */
[----:B-1----:R-:W3:Y:S04]  /*b780*/  LDL R118, [R1+0x30] ;  /* 0x0000300001767983 */ /* 0x002ee80000100800 */
[----:B------:R0:W-:Y:S04]  /*b790*/  STL [R1+0xe8], R117 ;  /* 0x0000e87501007387 */ /* 0x0001e80000100800 */
[----:B------:R-:W4:Y:S04]  /*b7a0*/  LDG.E.CONSTANT R249, desc[UR8][R126.64+0x800] ;  /* 0x000800087ef97981 */ /* 0x000f28000c1e9900 */
[----:B------:R-:W3:Y:S04]  /*b7b0*/  LDG.E.CONSTANT R248, desc[UR8][R126.64+0x1000] ;  /* 0x001000087ef87981 */ /* 0x000ee8000c1e9900 */
[----:B0-----:R-:W3:Y:S04]  /*b7c0*/  LDL R117, [R1+0x2c] ;  /* 0x00002c0001757983 */ /* 0x001ee80000100800 */
[----:B------:R0:W-:Y:S04]  /*b7d0*/  STL [R1+0xe4], R116 ;  /* 0x0000e47401007387 */ /* 0x0001e80000100800 */
[----:B------:R-:W3:Y:S04]  /*b7e0*/  LDG.E.CONSTANT R247, desc[UR8][R126.64+0x1800] ;  /* 0x001800087ef77981 */ /* 0x000ee8000c1e9900 */
[----:B------:R-:W3:Y:S04]  /*b7f0*/  LDG.E.CONSTANT R246, desc[UR8][R126.64+0x2000] ;  /* 0x002000087ef67981 */ /* 0x000ee8000c1e9900 */
[----:B0-----:R-:W4:Y:S04]  /*b800*/  LDL R116, [R1+0x38] ;  /* 0x0000380001747983 */ /* 0x001f280000100800 */
[----:B------:R0:W-:Y:S04]  /*b810*/  STL [R1+0xe0], R115 ;  /* 0x0000e07301007387 */ /* 0x0001e80000100800 */
[----:B------:R-:W3:Y:S04]  /*b820*/  LDG.E.CONSTANT R245, desc[UR8][R126.64+0x2800] ;  /* 0x002800087ef57981 */ /* 0x000ee8000c1e9900 */
[----:B------:R-:W3:Y:S04]  /*b830*/  LDG.E.CONSTANT R0, desc[UR8][R126.64+0x3000] ;  /* 0x003000087e007981 */ /* 0x000ee8000c1e9900 */
[----:B0-----:R-:W2:Y:S02]  /*b840*/  LDL R115, [R1+0x3c] ;  /* 0x00003c0001737983 */ /* 0x001ea40000100800 */
[----:B--2---:R-:W-:-:S02]  /*b850*/  FFMA R250, R115, R250, RZ ;  /* 0x000000fa73fa7223 */ /* 0x004fc400000000ff */
[----:B------:R-:W2:Y:S02]  /*b860*/  LDL R115, [R1] ;  /* 0x0000000001737983 */ /* 0x000ea40000100800 */
[----:B----4-:R-:W-:Y:S02]  /*b870*/  FFMA R249, R116, R249, R250 ;  /* 0x000000f974f97223 */ /* 0x010fe400000000fa */
[----:B------:R-:W4:Y:S02]  /*b880*/  LDL R116, [R1+0x14] ;  /* 0x0000140001747983 */ /* 0x000f240000100800 */
[----:B---3--:R-:W-:Y:S02]  /*b890*/  FFMA R248, R119, R248, R249 ;  /* 0x000000f877f87223 */ /* 0x008fe400000000f9 */
[----:B------:R-:W3:Y:S02]  /*b8a0*/  LDL R119, [R1+0x20] ;  /* 0x0000200001777983 */ /* 0x000ee40000100800 */
[----:B------:R-:W-:-:S02]  /*b8b0*/  FFMA R247, R118, R247, R248 ;  /* 0x000000f776f77223 */ /* 0x000fc400000000f8 */
[----:B------:R-:W2:Y:S02]  /*b8c0*/  LDL R118, [R1+0x1c] ;  /* 0x00001c0001767983 */ /* 0x000ea40000100800 */
[----:B------:R-:W-:Y:S02]  /*b8d0*/  FFMA R246, R117, R246, R247 ;  /* 0x000000f675f67223 */ /* 0x000fe400000000f7 */
[----:B------:R-:W4:Y:S02]  /*b8e0*/  LDL R117, [R1+0x18] ;  /* 0x0000180001757983 */ /* 0x000f240000100800 */
[----:B------:R-:W-:Y:S02]  /*b8f0*/  FFMA R245, R252, R245, R246 ;  /* 0x000000f5fcf57223 */ /* 0x000fe400000000f6 */
[----:B------:R-:W2:Y:S02]  /*b900*/  LDG.E.CONSTANT R246, desc[UR8][R126.64+0x4000] ;  /* 0x004000087ef67981 */ /* 0x000ea4000c1e9900 */
[----:B------:R-:W-:-:S02]  /*b910*/  FFMA R0, R251, R0, R245 ;  /* 0x00000000fb007223 */ /* 0x000fc400000000f5 */
[----:B------:R-:W3:Y:S04]  /*b920*/  LDG.E.CONSTANT R245, desc[UR8][R126.64+0x3800] ;  /* 0x003800087ef57981 */ /* 0x000ee8000c1e9900 */
[----:B------:R-:W4:Y:S04]  /*b930*/  LDG.E.CONSTANT R247, desc[UR8][R126.64+0x4800] ;  /* 0x004800087ef77981 */ /* 0x000f28000c1e9900 */
[----:B------:R-:W4:Y:S04]  /*b940*/  LDG.E.CONSTANT R248, desc[UR8][R126.64+0x5000] ;  /* 0x005000087ef87981 */ /* 0x000f28000c1e9900 */
[----:B------:R-:W4:Y:S04]  /*b950*/  LDG.E.CONSTANT R249, desc[UR8][R126.64+0x5800] ;  /* 0x005800087ef97981 */ /* 0x000f28000c1e9900 */
[----:B------:R-:W4:Y:S04]  /*b960*/  LDG.E.CONSTANT R250, desc[UR8][R126.64+0x6000] ;  /* 0x006000087efa7981 */ /* 0x000f28000c1e9900 */
[----:B------:R-:W4:Y:S04]  /*b970*/  LDG.E.CONSTANT R251, desc[UR8][R126.64+0x6800] ;  /* 0x006800087efb7981 */ /* 0x000f28000c1e9900 */
[----:B------:R-:W4:Y:S01]  /*b980*/  LDG.E.CONSTANT R252, desc[UR8][R126.64+0x7000] ;  /* 0x007000087efc7981 */ /* 0x000f22000c1e9900 */
[----:B---3--:R-:W-:-:S03]  /*b990*/  FFMA R0, R119, R245, R0 ;  /* 0x000000f577007223 */ /* 0x008fc60000000000 */
[----:B------:R0:W5:Y:S01]  /*b9a0*/  LDL.LU R119, [R1+0xf0] ;  /* 0x0000f00001777983 */ /* 0x0001620000300800 */
[----:B--2---:R-:W-:-:S03]  /*b9b0*/  FFMA R0, R118, R246, R0 ;  /* 0x000000f676007223 */ /* 0x004fc60000000000 */
[----:B------:R-:W2:Y:S01]  /*b9c0*/  LDL R245, [R1+0x4] ;  /* 0x0000040001f57983 */ /* 0x000ea20000100800 */
[----:B----4-:R-:W-:-:S03]  /*b9d0*/  FFMA R0, R117, R247, R0 ;  /* 0x000000f775007223 */ /* 0x010fc60000000000 */
[----:B------:R0:W5:Y:S01]  /*b9e0*/  LDL.LU R118, [R1+0xec] ;  /* 0x0000ec0001767983 */ /* 0x0001620000300800 */
[----:B------:R-:W-:-:S03]  /*b9f0*/  FFMA R0, R116, R248, R0 ;  /* 0x000000f874007223 */ /* 0x000fc60000000000 */
[----:B------:R-:W3:Y:S04]  /*ba00*/  LDL R246, [R1+0x8] ;  /* 0x0000080001f67983 */ /* 0x000ee80000100800 */
[----:B------:R0:W5:Y:S04]  /*ba10*/  LDL.LU R117, [R1+0xe8] ;  /* 0x0000e80001757983 */ /* 0x0001680000300800 */
[----:B------:R-:W4:Y:S04]  /*ba20*/  LDL R247, [R1+0xc] ;  /* 0x00000c0001f77983 */ /* 0x000f280000100800 */
[----:B------:R0:W5:Y:S04]  /*ba30*/  LDL.LU R116, [R1+0xe4] ;  /* 0x0000e40001747983 */ /* 0x0001680000300800 */
[----:B------:R-:W2:Y:S02]  /*ba40*/  LDL R248, [R1+0x10] ;  /* 0x0000100001f87983 */ /* 0x000ea40000100800 */
[----:B--2---:R-:W-:-:S02]  /*ba50*/  FFMA R0, R248, R249, R0 ;  /* 0x000000f9f8007223 */ /* 0x004fc40000000000 */
[----:B------:R-:W2:Y:S02]  /*ba60*/  LDG.E.CONSTANT R248, desc[UR8][R126.64+0x9800] ;  /* 0x009800087ef87981 */ /* 0x000ea4000c1e9900 */
[----:B----4-:R-:W-:Y:S02]  /*ba70*/  FFMA R0, R247, R250, R0 ;  /* 0x000000faf7007223 */ /* 0x010fe40000000000 */
[----:B------:R-:W4:Y:S02]  /*ba80*/  LDG.E.CONSTANT R247, desc[UR8][R126.64+0x9000] ;  /* 0x009000087ef77981 */ /* 0x000f24000c1e9900 */
[----:B---3--:R-:W-:Y:S02]  /*ba90*/  FFMA R0, R246, R251, R0 ;  /* 0x000000fbf6007223 */ /* 0x008fe40000000000 */
[----:B------:R-:W3:Y:S02]  /*baa0*/  LDG.E.CONSTANT R246, desc[UR8][R126.64+0x8800] ;  /* 0x008800087ef67981 */ /* 0x000ee4000c1e9900 */
[----:B------:R-:W-:-:S02]  /*bab0*/  FFMA R252, R245, R252, R0 ;  /* 0x000000fcf5fc7223 */ /* 0x000fc40000000000 */
[----:B------:R-:W2:Y:S04]  /*bac0*/  LDG.E.CONSTANT R0, desc[UR8][R126.64+0x7800] ;  /* 0x007800087e007981 */ /* 0x000ea8000c1e9900 */
[----:B------:R-:W4:Y:S04]  /*bad0*/  LDG.E.CONSTANT R245, desc[UR8][R126.64+0x8000] ;  /* 0x008000087ef57981 */ /* 0x000f28000c1e9900 */
[----:B------:R-:W3:Y:S04]  /*bae0*/  LDG.E.CONSTANT R249, desc[UR8][R126.64+0xa000] ;  /* 0x00a000087ef97981 */ /* 0x000ee8000c1e9900 */
[----:B------:R-:W3:Y:S04]  /*baf0*/  LDG.E.CONSTANT R250, desc[UR8][R126.64+0xa800] ;  /* 0x00a800087efa7981 */ /* 0x000ee8000c1e9900 */
[----:B------:R-:W3:Y:S01]  /*bb00*/  LDG.E.CONSTANT R251, desc[UR8][R126.64+0xb000] ;  /* 0x00b000087efb7981 */ /* 0x000ee2000c1e9900 */
[----:B--2---:R-:W-:-:S03]  /*bb10*/  FFMA R0, R115, R0, R252 ;  /* 0x0000000073007223 */ /* 0x004fc600000000fc */
[----:B------:R-:W2:Y:S01]  /*bb20*/  LDG.E.CONSTANT R252, desc[UR8][R126.64+0xf000] ;  /* 0x00f000087efc7981 */ /* 0x000ea2000c1e9900 */
[----:B----4-:R-:W-:-:S03]  /*bb30*/  FFMA R0, R3, R245, R0 ;  /* 0x000000f503007223 */ /* 0x010fc60000000000 */
[----:B------:R-:W4:Y:S01]  /*bb40*/  LDG.E.CONSTANT R245, desc[UR8][R126.64+0xc000] ;  /* 0x00c000087ef57981 */ /* 0x000f22000c1e9900 */
[----:B---3--:R-:W-:-:S03]  /*bb50*/  FFMA R0, R4, R246, R0 ;  /* 0x000000f604007223 */ /* 0x008fc60000000000 */
[----:B------:R-:W3:Y:S01]  /*bb60*/  LDG.E.CONSTANT R246, desc[UR8][R126.64+0xc800] ;  /* 0x00c800087ef67981 */ /* 0x000ee2000c1e9900 */
[----:B------:R-:W-:-:S03]  /*bb70*/  FFMA R0, R5, R247, R0 ;  /* 0x000000f705007223 */ /* 0x000fc60000000000 */
[----:B------:R-:W2:Y:S01]  /*bb80*/  LDG.E.CONSTANT R247, desc[UR8][R126.64+0xd000] ;  /* 0x00d000087ef77981 */ /* 0x000ea2000c1e9900 */
[----:B------:R-:W-:-:S03]  /*bb90*/  FFMA R0, R6, R248, R0 ;  /* 0x000000f806007223 */ /* 0x000fc60000000000 */
[----:B------:R-:W2:Y:S01]  /*bba0*/  LDG.E.CONSTANT R248, desc[UR8][R126.64+0xd800] ;  /* 0x00d800087ef87981 */ /* 0x000ea2000c1e9900 */
[----:B------:R-:W-:-:S03]  /*bbb0*/  FFMA R0, R7, R249, R0 ;  /* 0x000000f907007223 */ /* 0x000fc60000000000 */
[----:B------:R-:W2:Y:S01]  /*bbc0*/  LDG.E.CONSTANT R249, desc[UR8][R126.64+0xe000] ;  /* 0x00e000087ef97981 */ /* 0x000ea2000c1e9900 */
[----:B------:R-:W-:-:S03]  /*bbd0*/  FFMA R0, R8, R250, R0 ;  /* 0x000000fa08007223 */ /* 0x000fc60000000000 */
[----:B------:R-:W2:Y:S01]  /*bbe0*/  LDG.E.CONSTANT R250, desc[UR8][R126.64+0xe800] ;  /* 0x00e800087efa7981 */ /* 0x000ea2000c1e9900 */
[----:B------:R-:W-:-:S03]  /*bbf0*/  FFMA R251, R9, R251, R0 ;  /* 0x000000fb09fb7223 */ /* 0x000fc60000000000 */
[----:B------:R-:W4:Y:S04]  /*bc00*/  LDG.E.CONSTANT R0, desc[UR8][R126.64+0xb800] ;  /* 0x00b800087e007981 */ /* 0x000f28000c1e9900 */
[----:B------:R0:W5:Y:S01]  /*bc10*/  LDL.LU R115, [R1+0xe0] ;  /* 0x0000e00001737983 */ /* 0x0001620000300800 */
[----:B----4-:R-:W-:-:S03]  /*bc20*/  FFMA R0, R10, R0, R251 ;  /* 0x000000000a007223 */ /* 0x010fc600000000fb */
[----:B------:R-:W4:Y:S01]  /*bc30*/  LDG.E.CONSTANT R251, desc[UR8][R126.64+0x13000] ;  /* 0x013000087efb7981 */ /* 0x000f22000c1e9900 */
[----:B------:R-:W-:-:S03]  /*bc40*/  FFMA R0, R11, R245, R0 ;  /* 0x000000f50b007223 */ /* 0x000fc60000000000 */
[----:B------:R-:W4:Y:S01]  /*bc50*/  LDG.E.CONSTANT R245, desc[UR8][R126.64+0x10000] ;  /* 0x010000087ef57981 */ /* 0x000f22000c1e9900 */
[----:B---3--:R-:W-:-:S03]  /*bc60*/  FFMA R0, R12, R246, R0 ;  /* 0x000000f60c007223 */ /* 0x008fc60000000000 */
[----:B------:R-:W3:Y:S01]  /*bc70*/  LDG.E.CONSTANT R246, desc[UR8][R126.64+0x10800] ;  /* 0x010800087ef67981 */ /* 0x000ee2000c1e9900 */
[----:B--2---:R-:W-:-:S03]  /*bc80*/  FFMA R0, R13, R247, R0 ;  /* 0x000000f70d007223 */ /* 0x004fc60000000000 */
        /* <DEDUP_REMOVED lines=8> */
[----:B------:R-:W4:Y:S02]  /*bd10*/  LDG.E.CONSTANT R0, desc[UR8][R126.64+0xf800] ;  /* 0x00f800087e007981 */ /* 0x000f24000c1e9900 */
[----:B----4-:R-:W-:Y:S02]  /*bd20*/  FFMA R0, R18, R0, R252 ;  /* 0x0000000012007223 */ /* 0x010fe400000000fc */
[----:B------:R-:W4:Y:S02]  /*bd30*/  LDG.E.CONSTANT R252, desc[UR8][R126.64+0x17000] ;  /* 0x017000087efc7981 */ /* 0x000f24000c1e9900 */
[----:B------:R-:W-:Y:S02]  /*bd40*/  FFMA R0, R19, R245, R0 ;  /* 0x000000f513007223 */ /* 0x000fe40000000000 */
[----:B------:R-:W4:Y:S02]  /*bd50*/  LDG.E.CONSTANT R245, desc[UR8][R126.64+0x14000] ;  /* 0x014000087ef57981 */ /* 0x000f24000c1e9900 */
[----:B---3--:R-:W-:-:S02]  /*bd60*/  FFMA R0, R20, R246, R0 ;  /* 0x000000f614007223 */ /* 0x008fc40000000000 */
[----:B------:R-:W3:Y:S02]  /*bd70*/  LDG.E.CONSTANT R246, desc[UR8][R126.64+0x14800] ;  /* 0x014800087ef67981 */ /* 0x000ee4000c1e9900 */
[----:B--2---:R-:W-:Y:S02]  /*bd80*/  FFMA R0, R21, R247, R0 ;  /* 0x000000f715007223 */ /* 0x004fe40000000000 */
[----:B------:R-:W2:Y:S02]  /*bd90*/  LDG.E.CONSTANT R247, desc[UR8][R126.64+0x15000] ;  /* 0x015000087ef77981 */ /* 0x000ea4000c1e9900 */
[----:B------:R-:W-:Y:S02]  /*bda0*/  FFMA R0, R22, R248, R0 ;  /* 0x000000f816007223 */ /* 0x000fe40000000000 */
[----:B------:R-:W2:Y:S02]  /*bdb0*/  LDG.E.CONSTANT R248, desc[UR8][R126.64+0x15800] ;  /* 0x015800087ef87981 */ /* 0x000ea4000c1e9900 */
[----:B------:R-:W-:-:S02]  /*bdc0*/  FFMA R0, R23, R249, R0 ;  /* 0x000000f917007223 */ /* 0x000fc40000000000 */
[----:B------:R-:W2:Y:S02]  /*bdd0*/  LDG.E.CONSTANT R249, desc[UR8][R126.64+0x16000] ;  /* 0x016000087ef97981 */ /* 0x000ea4000c1e9900 */
[----:B------:R-:W-:Y:S02]  /*bde0*/  FFMA R0, R24, R250, R0 ;  /* 0x000000fa18007223 */ /* 0x000fe40000000000 */
[----:B------:R-:W2:Y:S02]  /*bdf0*/  LDG.E.CONSTANT R250, desc[UR8][R126.64+0x16800] ;  /* 0x016800087efa7981 */ /* 0x000ea4000c1e9900 */
[----:B------:R-:W-:Y:S02]  /*be00*/  FFMA R251, R25, R251, R0 ;  /* 0x000000fb19fb7223 */ /* 0x000fe40000000000 */
[----:B------:R-:W4:Y:S02]  /*be10*/  LDG.E.CONSTANT R0, desc[UR8][R126.64+0x13800] ;  /* 0x013800087e007981 */ /* 0x000f24000c1e9900 */
[----:B----4-:R-:W-:-:S02]  /*be20*/  FFMA R0, R26, R0, R251 ;  /* 0x000000001a007223 */ /* 0x010fc400000000fb */
[----:B------:R-:W4:Y:S02]  /*be30*/  LDG.E.CONSTANT R251, desc[UR8][R126.64+0x1b000] ;  /* 0x01b000087efb7981 */ /* 0x000f24000c1e9900 */
[----:B------:R-:W-:Y:S02]  /*be40*/  FFMA R0, R27, R245, R0 ;  /* 0x000000f51b007223 */ /* 0x000fe40000000000 */
[----:B------:R-:W4:Y:S02]  /*be50*/  LDG.E.CONSTANT R245, desc[UR8][R126.64+0x18000] ;  /* 0x018000087ef57981 */ /* 0x000f24000c1e9900 */
[----:B---3--:R-:W-:Y:S02]  /*be60*/  FFMA R0, R28, R246, R0 ;  /* 0x000000f61c007223 */ /* 0x008fe40000000000 */
[----:B------:R-:W3:Y:S02]  /*be70*/  LDG.E.CONSTANT R246, desc[UR8][R126.64+0x18800] ;  /* 0x018800087ef67981 */ /* 0x000ee4000c1e9900 */
[----:B--2---:R-:W-:-:S02]  /*be80*/  FFMA R0, R29, R247, R0 ;  /* 0x000000f71d007223 */ /* 0x004fc40000000000 */
[----:B------:R-:W2:Y:S02]  /*be90*/  LDG.E.CONSTANT R247, desc[UR8][R126.64+0x19000] ;  /* 0x019000087ef77981 */ /* 0x000ea4000c1e9900 */
[----:B------:R-:W-:Y:S02]  /*bea0*/  FFMA R0, R30, R248, R0 ;  /* 0x000000f81e007223 */ /* 0x000fe40000000000 */
[----:B------:R-:W2:Y:S02]  /*beb0*/  LDG.E.CONSTANT R248, desc[UR8][R126.64+0x19800] ;  /* 0x019800087ef87981 */ /* 0x000ea4000c1e9900 */
[----:B------:R-:W-:Y:S02]  /*bec0*/  FFMA R0, R31, R249, R0 ;  /* 0x000000f91f007223 */ /* 0x000fe40000000000 */
[----:B------:R-:W2:Y:S02]  /*bed0*/  LDG.E.CONSTANT R249, desc[UR8][R126.64+0x1a000] ;  /* 0x01a000087ef97981 */ /* 0x000ea4000c1e9900 */
[----:B------:R-:W-:-:S02]  /*bee0*/  FFMA R0, R32, R250, R0 ;  /* 0x000000fa20007223 */ /* 0x000fc40000000000 */
[----:B------:R-:W2:Y:S02]  /*bef0*/  LDG.E.CONSTANT R250, desc[UR8][R126.64+0x1a800] ;  /* 0x01a800087efa7981 */ /* 0x000ea4000c1e9900 */
[----:B------:R-:W-:Y:S02]  /*bf00*/  FFMA R252, R33, R252, R0 ;  /* 0x000000fc21fc7223 */ /* 0x000fe40000000000 */
[----:B------:R-:W4:Y:S02]  /*bf10*/  LDG.E.CONSTANT R0, desc[UR8][R126.64+0x17800] ;  /* 0x017800087e007981 */ /* 0x000f24000c1e9900 */
[----:B----4-:R-:W-:Y:S02]  /*bf20*/  FFMA R0, R34, R0, R252 ;  /* 0x0000000022007223 */ /* 0x010fe400000000fc */
[----:B------:R-:W4:Y:S02]  /*bf30*/  LDG.E.CONSTANT R252, desc[UR8][R126.64+0x1f000] ;  /* 0x01f000087efc7981 */ /* 0x000f24000c1e9900 */
[----:B------:R-:W-:-:S02]  /*bf40*/  FFMA R0, R35, R245, R0 ;  /* 0x000000f523007223 */ /* 0x000fc40000000000 */
[----:B------:R-:W4:Y:S02]  /*bf50*/  LDG.E.CONSTANT R245, desc[UR8][R126.64+0x1c000] ;  /* 0x01c000087ef57981 */ /* 0x000f24000c1e9900 */
[----:B---3--:R-:W-:Y:S02]  /*bf60*/  FFMA R0, R36, R246, R0 ;  /* 0x000000f624007223 */ /* 0x008fe40000000000 */
[----:B------:R-:W3:Y:S02]  /*bf70*/  LDG.E.CONSTANT R246, desc[UR8][R126.64+0x1c800] ;  /* 0x01c800087ef67981 */ /* 0x000ee4000c1e9900 */
[----:B--2---:R-:W-:Y:S02]  /*bf80*/  FFMA R0, R37, R247, R0 ;  /* 0x000000f725007223 */ /* 0x004fe40000000000 */
[----:B------:R-:W2:Y:S02]  /*bf90*/  LDG.E.CONSTANT R247, desc[UR8][R126.64+0x1d000] ;  /* 0x01d000087ef77981 */ /* 0x000ea4000c1e9900 */
[----:B------:R-:W-:-:S02]  /*bfa0*/  FFMA R0, R38, R248, R0 ;  /* 0x000000f826007223 */ /* 0x000fc40000000000 */
[----:B------:R-:W2:Y:S02]  /*bfb0*/  LDG.E.CONSTANT R248, desc[UR8][R126.64+0x1d800] ;  /* 0x01d800087ef87981 */ /* 0x000ea4000c1e9900 */
[----:B------:R-:W-:Y:S02]  /*bfc0*/  FFMA R0, R39, R249, R0 ;  /* 0x000000f927007223 */ /* 0x000fe40000000000 */
[----:B------:R-:W2:Y:S02]  /*bfd0*/  LDG.E.CONSTANT R249, desc[UR8][R126.64+0x1e000] ;  /* 0x01e000087ef97981 */ /* 0x000ea4000c1e9900 */
[----:B------:R-:W-:Y:S02]  /*bfe0*/  FFMA R0, R40, R250, R0 ;  /* 0x000000fa28007223 */ /* 0x000fe40000000000 */
[----:B------:R-:W2:Y:S02]  /*bff0*/  LDG.E.CONSTANT R250, desc[UR8][R126.64+0x1e800] ;  /* 0x01e800087efa7981 */ /* 0x000ea4000c1e9900 */
[----:B------:R-:W-:-:S02]  /*c000*/  FFMA R251, R41, R251, R0 ;  /* 0x000000fb29fb7223 */ /* 0x000fc40000000000 */
        /* <DEDUP_REMOVED lines=128> */
[----:B------:R-:W4:Y:S04]  /*c810*/  LDG.E.CONSTANT R0, desc[UR8][R126.64+0x3b800] ;  /* 0x03b800087e007981 */ /* 0x000f28000c1e9900 */
[----:B------:R-:W2:Y:S01]  /*c820*/  LDG.E.CONSTANT R126, desc[UR8][R126.64+0x3f800] ;  /* 0x03f800087e7e7981 */ /* 0x000ea2000c1e9900 */
[----:B------:R-:W-:Y:S01]  /*c830*/  UISETP.NE.AND UP0, UPT, UR7, 0x1, UPT ;  /* 0x000000010700788c */ /* 0x000fe2000bf05270 */
[----:B----4-:R-:W-:-:S04]  /*c840*/  FFMA R0, R106, R0, R251 ;  /* 0x000000006a007223 */ /* 0x010fc800000000fb */
[----:B------:R-:W-:-:S04]  /*c850*/  FFMA R0, R107, R245, R0 ;  /* 0x000000f56b007223 */ /* 0x000fc80000000000 */
[----:B---3--:R-:W-:-:S04]  /*c860*/  FFMA R0, R108, R246, R0 ;  /* 0x000000f66c007223 */ /* 0x008fc80000000000 */
[----:B--2---:R-:W-:-:S04]  /*c870*/  FFMA R0, R109, R247, R0 ;  /* 0x000000f76d007223 */ /* 0x004fc80000000000 */
[----:B------:R-:W-:-:S04]  /*c880*/  FFMA R0, R110, R248, R0 ;  /* 0x000000f86e007223 */ /* 0x000fc80000000000 */
[----:B------:R-:W-:-:S04]  /*c890*/  FFMA R0, R111, R249, R0 ;  /* 0x000000f96f007223 */ /* 0x000fc80000000000 */
[----:B------:R-:W-:-:S04]  /*c8a0*/  FFMA R0, R112, R250, R0 ;  /* 0x000000fa70007223 */ /* 0x000fc80000000000 */
[----:B------:R-:W-:-:S04]  /*c8b0*/  FFMA R0, R113, R252, R0 ;  /* 0x000000fc71007223 */ /* 0x000fc80000000000 */
[----:B------:R-:W-:Y:S01]  /*c8c0*/  FFMA R0, R2, R126, R0 ;  /* 0x0000007e02007223 */ /* 0x000fe20000000000 */
[----:B0-----:R-:W-:Y:S06]  /*c8d0*/  BRA.U !UP0, `(.L_x_70) ;  /* 0x00000001086c7547 */ /* 0x001fec000b800000 */
[----:B------:R-:W-:-:S09]  /*c8e0*/  UISETP.NE.AND UP0, UPT, UR7, URZ, UPT ;  /* 0x000000ff0700728c */ /* 0x000fd2000bf05270 */
[----:B------:R-:W-:Y:S05]  /*c8f0*/  BRA.U UP0, `(.L_x_71) ;  /* 0x0000000100cc7547 */ /* 0x000fea000b800000 */
[----:B------:R-:W-:Y:S01]  /*c900*/  FMUL R126, R0, 0.044714998453855514526 ;  /* 0x3d372713007e7820 */ /* 0x000fe20000400000 */
[----:B------:R-:W-:-:S03]  /*c910*/  MOV R127, 0x3f800000 ;  /* 0x3f800000007f7802 */ /* 0x000fc60000000f00 */
[----:B------:R-:W-:-:S04]  /*c920*/  FMUL R126, R0, R126 ;  /* 0x0000007e007e7220 */ /* 0x000fc80000400000 */
[C---:B------:R-:W-:Y:S01]  /*c930*/  FFMA R126, R0.reuse, R126, R0 ;  /* 0x0000007e007e7223 */ /* 0x040fe20000000000 */
[----:B------:R-:W-:-:S03]  /*c940*/  FMUL R0, R0, 0.5 ;  /* 0x3f00000000007820 */ /* 0x000fc60000400000 */
[----:B------:R-:W-:-:S04]  /*c950*/  FMUL R245, R126, 0.79788458347320556641 ;  /* 0x3f4c422a7ef57820 */ /* 0x000fc80000400000 */
[C---:B------:R-:W-:Y:S01]  /*c960*/  FMUL R126, |R245|.reuse, 2.8853900432586669922 ;  /* 0x4038aa3bf57e7820 */ /* 0x040fe20000400200 */
[C---:B------:R-:W-:Y:S01]  /*c970*/  FMUL R246, R245.reuse, R245 ;  /* 0x000000f5f5f67220 */ /* 0x040fe20000400000 */
[C---:B------:R-:W-:Y:S02]  /*c980*/  FSETP.GE.AND P1, PT, |R245|.reuse, 0.60000002384185791016, PT ;  /* 0x3f19999af500780b */ /* 0x040fe40003f26200 */
[----:B------:R-:W-:Y:S02]  /*c990*/  FSETP.GE.AND P0, PT, |R245|, 9.010913848876953125, PT ;  /* 0x41102cb4f500780b */ /* 0x000fe40003f06200 */
[----:B------:R-:W0:Y:S02]  /*c9a0*/  MUFU.EX2 R126, R126 ;  /* 0x0000007e007e7308 */ /* 0x000e240000000800 */
[----:B0-----:R-:W-:-:S06]  /*c9b0*/  FADD R126, R126, 1 ;  /* 0x3f8000007e7e7421 */ /* 0x001fcc0000000000 */
[----:B------:R-:W0:Y:S02]  /*c9c0*/  MUFU.RCP R126, R126 ;  /* 0x0000007e007e7308 */ /* 0x000e240000001000 */
[----:B0-----:R-:W-:Y:S01]  /*c9d0*/  FFMA R127, R126, -2, R127 ;  /* 0xc00000007e7f7823 */ /* 0x001fe2000000007f */
[----:B------:R-:W-:-:S04]  /*c9e0*/  HFMA2 R126, -RZ, RZ, 1.125, -9232 ;  /* 0x3c80f082ff7e7431 */ /* 0x000fc800000001ff */
[----:B------:R-:W-:-:S04]  /*c9f0*/  FSEL R127, R127, 1, !P0 ;  /* 0x3f8000007f7f7808 */ /* 0x000fc80004000000 */
[----:B------:R-:W-:Y:S01]  /*ca00*/  LOP3.LUT R127, R127, 0x80000000, R245, 0xb8, !PT ;  /* 0x800000007f7f7812 */ /* 0x000fe200078eb8f5 */
[----:B------:R-:W-:-:S04]  /*ca10*/  FFMA R126, R246, R126, -0.052303962409496307373 ;  /* 0xbd563caef67e7423 */ /* 0x000fc8000000007e */
[----:B------:R-:W-:-:S04]  /*ca20*/  FFMA R126, R246, R126, 0.1331529766321182251 ;  /* 0x3e085941f67e7423 */ /* 0x000fc8000000007e */
[----:B------:R-:W-:-:S04]  /*ca30*/  FFMA R126, R246, R126, -0.33332768082618713379 ;  /* 0xbeaaa9edf67e7423 */ /* 0x000fc8000000007e */
[----:B------:R-:W-:-:S04]  /*ca40*/  FFMA R126, R246, R126, RZ ;  /* 0x0000007ef67e7223 */ /* 0x000fc800000000ff */
[----:B------:R-:W-:-:S04]  /*ca50*/  @!P1 FFMA R127, R245, R126, R245 ;  /* 0x0000007ef57f9223 */ /* 0x000fc800000000f5 */
[----:B------:R-:W-:-:S04]  /*ca60*/  FADD R127, R127, 1 ;  /* 0x3f8000007f7f7421 */ /* 0x000fc80000000000 */
[----:B------:R-:W-:Y:S01]  /*ca70*/  FMUL R0, R0, R127 ;  /* 0x0000007f00007220 */ /* 0x000fe20000400000 */
[----:B------:R-:W-:Y:S06]  /*ca80*/  BRA `(.L_x_71) ;  /* 0x0000000000687947 */ /* 0x000fec0003800000 */
.L_x_70:
        /* <DEDUP_REMOVED lines=8> */
[----:B------:R-:W-:-:S06]  /*cb10*/  FFMA R127, R0, -1.925963033500011079e-08, R127 ;  /* 0xb2a57060007f7823 */ /* 0x000fcc000000007f */
        /* <DEDUP_REMOVED lines=11> */
[----:B------:R-:W-:Y:S02]  /*cbd0*/  MOV R0, R127 ;  /* 0x0000007f00007202 */ /* 0x000fe40000000f00 */
[----:B------:R-:W-:-:S07]  /*cbe0*/  MOV R248, 0xcc00 ;  /* 0x0000cc0000f87802 */ /* 0x000fce0000000f00 */
[----:B-----5:R-:W-:Y:S05]  /*cbf0*/  CALL.REL.NOINC `($__internal_3_$__cuda_sm3x_div_rn_noftz_f32_slowpath) ;  /* 0x0000005400807944 */ /* 0x020fea0003c00000 */
[----:B------:R-:W-:-:S07]  /*cc00*/  MOV R126, R0 ;  /* 0x00000000007e7202 */ /* 0x000fce0000000f00 */
.L_x_73:
[----:B------:R-:W-:Y:S05]  /*cc10*/  BSYNC.RECONVERGENT B1 ;  /* 0x0000000000017941 */ /* 0x000fea0003800200 */
.L_x_72:
[----:B------:R-:W-:-:S07]  /*cc20*/  MOV R0, R126 ;  /* 0x0000007e00007202 */ /* 0x000fce0000000f00 */
.L_x_71:
[----:B------:R-:W0:Y:S01]  /*cc30*/  LDC.64 R246, c[0x0][0x398] ;  /* 0x0000e600fff67b82 */ /* 0x000e220000000a00 */
[----:B------:R-:W-:-:S05]  /*cc40*/  SHF.L.U32 R126, R114, 0x7, RZ ;  /* 0x00000007727e7819 */ /* 0x000fca00000006ff */
[----:B0-----:R-:W-:-:S05]  /*cc50*/  IMAD.WIDE.U32 R126, R126, 0x4, R246 ;  /* 0x000000047e7e7825 */ /* 0x001fca00078e00f6 */
[----:B------:R-:W2:Y:S04]  /*cc60*/  LDG.E.CONSTANT R245, desc[UR8][R126.64+0x1fc] ;  /* 0x0001fc087ef57981 */ /* 0x000ea8000c1e9900 */
[----:B------:R-:W3:Y:S04]  /*cc70*/  LDG.E.CONSTANT R246, desc[UR8][R126.64] ;  /* 0x000000087ef67981 */ /* 0x000ee8000c1e9900 */
[----:B------:R-:W4:Y:S04]  /*cc80*/  LDG.E.CONSTANT R247, desc[UR8][R126.64+0x4] ;  /* 0x000004087ef77981 */ /* 0x000f28000c1e9900 */
[----:B------:R-:W4:Y:S04]  /*cc90*/  LDG.E.CONSTANT R248, desc[UR8][R126.64+0x8] ;  /* 0x000008087ef87981 */ /* 0x000f28000c1e9900 */
[----:B------:R-:W4:Y:S04]  /*cca0*/  LDG.E.CONSTANT R249, desc[UR8][R126.64+0xc] ;  /* 0x00000c087ef97981 */ /* 0x000f28000c1e9900 */
[----:B------:R-:W4:Y:S04]  /*ccb0*/  LDG.E.CONSTANT R250, desc[UR8][R126.64+0x10] ;  /* 0x000010087efa7981 */ /* 0x000f28000c1e9900 */
[----:B------:R-:W4:Y:S04]  /*ccc0*/  LDG.E.CONSTANT R251, desc[UR8][R126.64+0x14] ;  /* 0x000014087efb7981 */ /* 0x000f28000c1e9900 */
[----:B------:R-:W4:Y:S01]  /*ccd0*/  LDG.E.CONSTANT R252, desc[UR8][R126.64+0x34] ;  /* 0x000034087efc7981 */ /* 0x000f22000c1e9900 */
[----:B--2--5:R-:W-:-:S03]  /*cce0*/  FFMA R115, R245, R0, R115 ;  /* 0x00000000f5737223 */ /* 0x024fc60000000073 */
[----:B------:R-:W2:Y:S01]  /*ccf0*/  LDG.E.CONSTANT R245, desc[UR8][R126.64+0x18] ;  /* 0x000018087ef57981 */ /* 0x000ea2000c1e9900 */
[----:B---3--:R-:W-:-:S03]  /*cd00*/  FFMA R244, R246, R0, R244 ;  /* 0x00000000f6f47223 */ /* 0x008fc600000000f4 */
[----:B------:R-:W3:Y:S01]  /*cd10*/  LDG.E.CONSTANT R246, desc[UR8][R126.64+0x1c] ;  /* 0x00001c087ef67981 */ /* 0x000ee2000c1e9900 */
[----:B----4-:R-:W-:-:S03]  /*cd20*/  FFMA R243, R247, R0, R243 ;  /* 0x00000000f7f37223 */ /* 0x010fc600000000f3 */
[----:B------:R-:W4:Y:S01]  /*cd30*/  LDG.E.CONSTANT R247, desc[UR8][R126.64+0x20] ;  /* 0x000020087ef77981 */ /* 0x000f22000c1e9900 */
[----:B------:R-:W-:-:S03]  /*cd40*/  FFMA R242, R248, R0, R242 ;  /* 0x00000000f8f27223 */ /* 0x000fc600000000f2 */
        /* <DEDUP_REMOVED lines=9> */
[----:B--2---:R-:W-:-:S03]  /*cde0*/  FFMA R238, R245, R0, R238 ;  /* 0x00000000f5ee7223 */ /* 0x004fc600000000ee */
        /* <DEDUP_REMOVED lines=220> */
[----:B------:R-:W4:Y:S04]  /*dbb0*/  LDG.E.CONSTANT R251, desc[UR8][R126.64+0x1f0] ;  /* 0x0001f0087efb7981 */ /* 0x000f28000c1e9900 */
[----:B------:R-:W4:Y:S01]  /*dbc0*/  LDG.E.CONSTANT R126, desc[UR8][R126.64+0x1f8] ;  /* 0x0001f8087e7e7981 */ /* 0x000f22000c1e9900 */
[----:B------:R-:W-:-:S04]  /*dbd0*/  IADD3 R114, PT, PT, R114, 0x1, RZ ;  /* 0x0000000172727810 */ /* 0x000fc80007ffe0ff */
[----:B------:R-:W-:Y:S01]  /*dbe0*/  ISETP.NE.AND P0, PT, R114, 0x200, PT ;  /* 0x000002007200780c */ /* 0x000fe20003f05270 */
[-C--:B------:R-:W-:Y:S01]  /*dbf0*/  FFMA R117, R252, R0.reuse, R117 ;  /* 0x00000000fc757223 */ /* 0x080fe20000000075 */
[-C--:B--2---:R-:W-:Y:S01]  /*dc00*/  FFMA R124, R245, R0.reuse, R124 ;  /* 0x00000000f57c7223 */ /* 0x084fe2000000007c */
[-C--:B---3--:R-:W-:Y:S01]  /*dc10*/  FFMA R123, R246, R0.reuse, R123 ;  /* 0x00000000f67b7223 */ /* 0x088fe2000000007b */
[-C--:B----4-:R-:W-:Y:S01]  /*dc20*/  FFMA R122, R247, R0.reuse, R122 ;  /* 0x00000000f77a7223 */ /* 0x090fe2000000007a */
[-C--:B------:R-:W-:Y:S01]  /*dc30*/  FFMA R121, R248, R0.reuse, R121 ;  /* 0x00000000f8797223 */ /* 0x080fe20000000079 */
[-C--:B------:R-:W-:Y:S01]  /*dc40*/  FFMA R120, R249, R0.reuse, R120 ;  /* 0x00000000f9787223 */ /* 0x080fe20000000078 */
[-C--:B------:R-:W-:Y:S01]  /*dc50*/  FFMA R119, R250, R0.reuse, R119 ;  /* 0x00000000fa777223 */ /* 0x080fe20000000077 */
[-C--:B------:R-:W-:Y:S01]  /*dc60*/  FFMA R118, R251, R0.reuse, R118 ;  /* 0x00000000fb767223 */ /* 0x080fe20000000076 */
[----:B------:R-:W-:-:S04]  /*dc70*/  FFMA R116, R126, R0, R116 ;  /* 0x000000007e747223 */ /* 0x000fc80000000074 */
[----:B------:R-:W-:Y:S05]  /*dc80*/  @P0 BRA `(.L_x_74) ;  /* 0xffffffd8009c0947 */ /* 0x000fea000383ffff */
[----:B------:R-:W-:Y:S05]  /*dc90*/  BSYNC.RECONVERGENT B0 ;  /* 0x0000000000007941 */ /* 0x000fea0003800200 */
.L_x_69:
[----:B------:R-:W2:Y:S01]  /*dca0*/  LDL.LU R249, [R1+0x3c] ;  /* 0x00003c0001f97983 */ /* 0x000ea20000300800 */
[----:B------:R-:W0:Y:S03]  /*dcb0*/  LDCU.64 UR4, c[0x0][0x3f8] ;  /* 0x00007f00ff0477ac */ /* 0x000e260008000a00 */
[----:B------:R-:W3:Y:S01]  /*dcc0*/  LDL.LU R248, [R1+0x38] ;  /* 0x0000380001f87983 */ /* 0x000ee20000300800 */
[----:B------:R-:W2:Y:S03]  /*dcd0*/  LDCU UR6, c[0x0][0x3ec] ;  /* 0x00007d80ff0677ac */ /* 0x000ea60008000800 */
[----:B------:R-:W4:Y:S04]  /*dce0*/  LDL.LU R247, [R1+0x34] ;  /* 0x0000340001f77983 */ /* 0x000f280000300800 */
[----:B------:R-:W5:Y:S04]  /*dcf0*/  LDL.LU R246, [R1+0x30] ;  /* 0x0000300001f67983 */ /* 0x000f680000300800 */
[----:B------:R-:W5:Y:S01]  /*dd00*/  LDL.LU R245, [R1+0x2c] ;  /* 0x00002c0001f57983 */ /* 0x000f620000300800 */
[----:B0-----:R-:W-:-:S03]  /*dd10*/  FMUL R126, R244, UR4 ;  /* 0x00000004f47e7c20 */ /* 0x001fc60008400000 */
[----:B------:R-:W5:Y:S01]  /*dd20*/  LDL.LU R127, [R1+0x28] ;  /* 0x00002800017f7983 */ /* 0x000f620000300800 */
[----:B------:R-:W-:Y:S01]  /*dd30*/  FMUL R0, R243, UR4 ;  /* 0x00000004f3007c20 */ /* 0x000fe20008400000 */
[----:B------:R-:W-:Y:S02]  /*dd40*/  FMUL R114, R242, UR4 ;  /* 0x00000004f2727c20 */ /* 0x000fe40008400000 */
[----:B------:R-:W5:Y:S04]  /*dd50*/  LDL.LU R251, [R1+0x24] ;  /* 0x0000240001fb7983 */ /* 0x000f680000300800 */
[----:B------:R-:W5:Y:S01]  /*dd60*/  LDL.LU R250, [R1+0x20] ;  /* 0x0000200001fa7983 */ /* 0x000f620000300800 */
[----:B------:R-:W-:Y:S01]  /*dd70*/  FMUL R241, R241, UR4 ;  /* 0x00000004f1f17c20 */ /* 0x000fe20008400000 */
[----:B------:R-:W-:Y:S01]  /*dd80*/  FMUL R240, R240, UR4 ;  /* 0x00000004f0f07c20 */ /* 0x000fe20008400000 */
[----:B--2---:R-:W-:-:S02]  /*dd90*/  FFMA R126, R249, UR6, R126 ;  /* 0x00000006f97e7c23 */ /* 0x004fc4000800007e */
[----:B------:R-:W2:Y:S01]  /*dda0*/  LDL.LU R249, [R1+0x1c] ;  /* 0x00001c0001f97983 */ /* 0x000ea20000300800 */
[----:B---3--:R-:W-:-:S03]  /*ddb0*/  FFMA R0, R248, UR6, R0 ;  /* 0x00000006f8007c23 */ /* 0x008fc60008000000 */
[----:B------:R-:W3:Y:S01]  /*ddc0*/  LDL.LU R248, [R1+0x18] ;  /* 0x0000180001f87983 */ /* 0x000ee20000300800 */
[----:B----4-:R-:W-:-:S03]  /*ddd0*/  FFMA R114, R247, UR6, R114 ;  /* 0x00000006f7727c23 */ /* 0x010fc60008000072 */
[----:B------:R-:W4:Y:S04]  /*dde0*/  LDL.LU R247, [R1+0x14] ;  /* 0x0000140001f77983 */ /* 0x000f280000300800 */
[----:B------:R-:W4:Y:S01]  /*ddf0*/  LDL.LU R243, [R1+0x10] ;  /* 0x0000100001f37983 */ /* 0x000f220000300800 */
[----:B-----5:R-:W-:-:S03]  /*de00*/  FFMA R241, R246, UR6, R241 ;  /* 0x00000006f6f17c23 */ /* 0x020fc600080000f1 */
[----:B------:R-:W5:Y:S01]  /*de10*/  LDL.LU R246, [R1+0xc] ;  /* 0x00000c0001f67983 */ /* 0x000f620000300800 */
[----:B------:R-:W-:-:S03]  /*de20*/  FFMA R240, R245, UR6, R240 ;  /* 0x00000006f5f07c23 */ /* 0x000fc600080000f0 */
[----:B------:R-:W5:Y:S04]  /*de30*/  LDL.LU R245, [R1+0x8] ;  /* 0x0000080001f57983 */ /* 0x000f680000300800 */
[----:B------:R-:W5:Y:S04]  /*de40*/  LDL.LU R244, [R1+0x4] ;  /* 0x0000040001f47983 */ /* 0x000f680000300800 */
[----:B------:R-:W5:Y:S01]  /*de50*/  LDL.LU R242, [R1] ;  /* 0x0000000001f27983 */ /* 0x000f620000300800 */
[----:B------:R-:W-:Y:S01]  /*de60*/  FMUL R239, R239, UR4 ;  /* 0x00000004efef7c20 */ /* 0x000fe20008400000 */
[----:B------:R-:W-:-:S03]  /*de70*/  FMUL R236, R236, UR4 ;  /* 0x00000004ecec7c20 */ /* 0x000fc60008400000 */
[----:B------:R-:W-:Y:S01]  /*de80*/  FFMA R239, R127, UR6, R239 ;  /* 0x000000067fef7c23 */ /* 0x000fe200080000ef */
[----:B------:R-:W-:Y:S01]  /*de90*/  FMUL R127, R238, UR4 ;  /* 0x00000004ee7f7c20 */ /* 0x000fe20008400000 */
[----:B------:R-:W-:Y:S01]  /*dea0*/  FMUL R238, R235, UR4 ;  /* 0x00000004ebee7c20 */ /* 0x000fe20008400000 */
[----:B------:R-:W-:Y:S01]  /*deb0*/  FMUL R234, R234, UR4 ;  /* 0x00000004eaea7c20 */ /* 0x000fe20008400000 */
[----:B------:R-:W-:Y:S01]  /*dec0*/  FMUL R237, R237, UR4 ;  /* 0x00000004eded7c20 */ /* 0x000fe20008400000 */
[----:B------:R-:W-:-:S03]  /*ded0*/  FFMA R127, R251, UR6, R127 ;  /* 0x00000006fb7f7c23 */ /* 0x000fc6000800007f */
[----:B------:R-:W-:Y:S01]  /*dee0*/  FFMA R237, R250, UR6, R237 ;  /* 0x00000006faed7c23 */ /* 0x000fe200080000ed */
[----:B------:R-:W-:Y:S01]  /*def0*/  FMUL R232, R232, UR4 ;  /* 0x00000004e8e87c20 */ /* 0x000fe20008400000 */
[----:B------:R-:W-:Y:S01]  /*df00*/  FMUL R228, R228, UR4 ;  /* 0x00000004e4e47c20 */ /* 0x000fe20008400000 */
[----:B------:R-:W-:Y:S01]  /*df10*/  FMUL R231, R231, UR4 ;  /* 0x00000004e7e77c20 */ /* 0x000fe20008400000 */
[----:B------:R-:W-:Y:S01]  /*df20*/  FMUL R227, R227, UR4 ;  /* 0x00000004e3e37c20 */ /* 0x000fe20008400000 */
[----:B------:R-:W-:Y:S01]  /*df30*/  FMUL R230, R230, UR4 ;  /* 0x00000004e6e67c20 */ /* 0x000fe20008400000 */
[----:B------:R-:W-:Y:S01]  /*df40*/  FFMA R3, R3, UR6, R228 ;  /* 0x0000000603037c23 */ /* 0x000fe200080000e4 */
[----:B------:R-:W-:Y:S01]  /*df50*/  FMUL R229, R229, UR4 ;  /* 0x00000004e5e57c20 */ /* 0x000fe20008400000 */
[----:B------:R-:W-:Y:S01]  /*df60*/  FFMA R4, R4, UR6, R227 ;  /* 0x0000000604047c23 */ /* 0x000fe200080000e3 */
[----:B------:R-:W-:Y:S01]  /*df70*/  FMUL R226, R226, UR4 ;  /* 0x00000004e2e27c20 */ /* 0x000fe20008400000 */
[----:B------:R-:W-:-:S03]  /*df80*/  FMUL R225, R225, UR4 ;  /* 0x00000004e1e17c20 */ /* 0x000fc60008400000 */
[----:B------:R-:W-:Y:S01]  /*df90*/  FFMA R5, R5, UR6, R226 ;  /* 0x0000000605057c23 */ /* 0x000fe200080000e2 */
[----:B------:R-:W-:Y:S01]  /*dfa0*/  FFMA R6, R6, UR6, R225 ;  /* 0x0000000606067c23 */ /* 0x000fe200080000e1 */
[----:B------:R-:W-:Y:S01]  /*dfb0*/  FMUL R224, R224, UR4 ;  /* 0x00000004e0e07c20 */ /* 0x000fe20008400000 */
[----:B------:R-:W-:-:S03]  /*dfc0*/  FMUL R223, R223, UR4 ;  /* 0x00000004dfdf7c20 */ /* 0x000fc60008400000 */
[----:B------:R-:W-:Y:S01]  /*dfd0*/  FFMA R7, R7, UR6, R224 ;  /* 0x0000000607077c23 */ /* 0x000fe200080000e0 */
[----:B------:R-:W-:Y:S01]  /*dfe0*/  FMUL R222, R222, UR4 ;  /* 0x00000004dede7c20 */ /* 0x000fe20008400000 */
[----:B------:R-:W-:Y:S01]  /*dff0*/  FFMA R8, R8, UR6, R223 ;  /* 0x0000000608087c23 */ /* 0x000fe200080000df */
[----:B------:R-:W-:Y:S02]  /*e000*/  FMUL R221, R221, UR4 ;  /* 0x00000004dddd7c20 */ /* 0x000fe40008400000 */
[----:B------:R-:W-:Y:S01]  /*e010*/  FFMA R9, R9, UR6, R222 ;  /* 0x0000000609097c23 */ /* 0x000fe200080000de */
[----:B------:R-:W-:Y:S01]  /*e020*/  FMUL R220, R220, UR4 ;  /* 0x00000004dcdc7c20 */ /* 0x000fe20008400000 */
[----:B------:R-:W-:Y:S01]  /*e030*/  FFMA R10, R10, UR6, R221 ;  /* 0x000000060a0a7c23 */ /* 0x000fe200080000dd */
[----:B------:R-:W-:Y:S02]  /*e040*/  FMUL R219, R219, UR4 ;  /* 0x00000004dbdb7c20 */ /* 0x000fe40008400000 */
[----:B------:R-:W-:Y:S01]  /*e050*/  FFMA R11, R11, UR6, R220 ;  /* 0x000000060b0b7c23 */ /* 0x000fe200080000dc */
[----:B------:R-:W-:Y:S01]  /*e060*/  FMUL R218, R218, UR4 ;  /* 0x00000004dada7c20 */ /* 0x000fe20008400000 */
[----:B------:R-:W-:Y:S01]  /*e070*/  FFMA R12, R12, UR6, R219 ;  /* 0x000000060c0c7c23 */ /* 0x000fe200080000db */
[----:B------:R-:W-:-:S02]  /*e080*/  FMUL R217, R217, UR4 ;  /* 0x00000004d9d97c20 */ /* 0x000fc40008400000 */
        /* <DEDUP_REMOVED lines=37> */
[----:B--2---:R-:W-:Y:S01]  /*e2e0*/  FFMA R235, R249, UR6, R236 ;  /* 0x00000006f9eb7c23 */ /* 0x004fe200080000ec */
[----:B---3--:R-:W-:Y:S01]  /*e2f0*/  FFMA R236, R248, UR6, R238 ;  /* 0x00000006f8ec7c23 */ /* 0x008fe200080000ee */
[----:B------:R-:W-:Y:S01]  /*e300*/  FMUL R238, R233, UR4 ;  /* 0x00000004e9ee7c20 */ /* 0x000fe20008400000 */
[----:B----4-:R-:W-:-:S03]  /*e310*/  FFMA R233, R247, UR6, R234 ;  /* 0x00000006f7e97c23 */ /* 0x010fc600080000ea */
[----:B------:R-:W-:Y:S01]  /*e320*/  FFMA R234, R243, UR6, R238 ;  /* 0x00000006f3ea7c23 */ /* 0x000fe200080000ee */
[----:B------:R-:W-:-:S04]  /*e330*/  FFMA R243, R126, R126, RZ ;  /* 0x0000007e7ef37223 */ /* 0x000fc800000000ff */
        /* <DEDUP_REMOVED lines=10> */
[----:B-----5:R-:W-:-:S03]  /*e3e0*/  FFMA R232, R246, UR6, R232 ;  /* 0x00000006f6e87c23 */ /* 0x020fc600080000e8 */
[----:B------:R-:W-:Y:S01]  /*e3f0*/  FFMA R243, R234, R234, R243 ;  /* 0x000000eaeaf37223 */ /* 0x000fe200000000f3 */
[----:B------:R-:W-:-:S03]  /*e400*/  FFMA R231, R245, UR6, R231 ;  /* 0x00000006f5e77c23 */ /* 0x000fc600080000e7 */
[----:B------:R-:W-:Y:S01]  /*e410*/  FFMA R228, R232, R232, R243 ;  /* 0x000000e8e8e47223 */ /* 0x000fe200000000f3 */
[----:B------:R-:W-:-:S03]  /*e420*/  FFMA R230, R244, UR6, R230 ;  /* 0x00000006f4e67c23 */ /* 0x000fc600080000e6 */
[----:B------:R-:W-:Y:S01]  /*e430*/  FFMA R227, R231, R231, R228 ;  /* 0x000000e7e7e37223 */ /* 0x000fe200000000e4 */
[----:B------:R-:W-:-:S03]  /*e440*/  FFMA R229, R242, UR6, R229 ;  /* 0x00000006f2e57c23 */ /* 0x000fc600080000e5 */
        /* <DEDUP_REMOVED lines=30> */
[----:B------:R-:W-:Y:S01]  /*e630*/  FMUL R198, R198, UR4 ;  /* 0x00000004c6c67c20 */ /* 0x000fe20008400000 */
[----:B------:R-:W-:Y:S02]  /*e640*/  FFMA R32, R32, UR6, R199 ;  /* 0x0000000620207c23 */ /* 0x000fe400080000c7 */
[----:B------:R-:W-:Y:S01]  /*e650*/  FFMA R25, R31, R31, R24 ;  /* 0x0000001f1f197223 */ /* 0x000fe20000000018 */
[----:B------:R-:W-:Y:S01]  /*e660*/  FFMA R33, R33, UR6, R198 ;  /* 0x0000000621217c23 */ /* 0x000fe200080000c6 */
[----:B------:R-:W-:Y:S02]  /*e670*/  FMUL R197, R197, UR4 ;  /* 0x00000004c5c57c20 */ /* 0x000fe40008400000 */
[----:B------:R-:W-:Y:S01]  /*e680*/  FFMA R24, R32, R32, R25 ;  /* 0x0000002020187223 */ /* 0x000fe20000000019 */
[----:B------:R-:W-:Y:S01]  /*e690*/  FMUL R196, R196, UR4 ;  /* 0x00000004c4c47c20 */ /* 0x000fe20008400000 */
[----:B------:R-:W-:-:S02]  /*e6a0*/  FFMA R34, R34, UR6, R197 ;  /* 0x0000000622227c23 */ /* 0x000fc400080000c5 */
[----:B------:R-:W-:Y:S01]  /*e6b0*/  FFMA R25, R33, R33, R24 ;  /* 0x0000002121197223 */ /* 0x000fe20000000018 */
[----:B------:R-:W-:Y:S01]  /*e6c0*/  FFMA R35, R35, UR6, R196 ;  /* 0x0000000623237c23 */ /* 0x000fe200080000c4 */
[----:B------:R-:W-:Y:S02]  /*e6d0*/  FMUL R195, R195, UR4 ;  /* 0x00000004c3c37c20 */ /* 0x000fe40008400000 */
[----:B------:R-:W-:Y:S01]  /*e6e0*/  FFMA R24, R34, R34, R25 ;  /* 0x0000002222187223 */ /* 0x000fe20000000019 */
[----:B------:R-:W-:Y:S01]  /*e6f0*/  FMUL R194, R194, UR4 ;  /* 0x00000004c2c27c20 */ /* 0x000fe20008400000 */
[----:B------:R-:W-:Y:S02]  /*e700*/  FFMA R36, R36, UR6, R195 ;  /* 0x0000000624247c23 */ /* 0x000fe400080000c3 */
[----:B------:R-:W-:Y:S01]  /*e710*/  FFMA R25, R35, R35, R24 ;  /* 0x0000002323197223 */ /* 0x000fe20000000018 */
[----:B------:R-:W-:Y:S01]  /*e720*/  FFMA R37, R37, UR6, R194 ;  /* 0x0000000625257c23 */ /* 0x000fe200080000c2 */
[----:B------:R-:W-:-:S02]  /*e730*/  FMUL R193, R193, UR4 ;  /* 0x00000004c1c17c20 */ /* 0x000fc40008400000 */
        /* <DEDUP_REMOVED lines=164> */
[----:B------:R-:W-:Y:S01]  /*f180*/  FFMA R139, R92, UR6, R139 ;  /* 0x000000065c8b7c23 */ /* 0x000fe2000800008b */
[----:B------:R-:W0:Y:S01]  /*f190*/  LDC.64 R24, c[0x0][0x3a8] ;  /* 0x0000ea00ff187b82 */ /* 0x000e220000000a00 */
[----:B------:R-:W-:Y:S01]  /*f1a0*/  FFMA R140, R91, R91, R140 ;  /* 0x0000005b5b8c7223 */ /* 0x000fe2000000008c */
[----:B------:R-:W-:Y:S01]  /*f1b0*/  FFMA R93, R93, UR6, R52 ;  /* 0x000000065d5d7c23 */ /* 0x000fe20008000034 */
[----:B------:R-:W-:Y:S02]  /*f1c0*/  FMUL R137, R137, UR4 ;  /* 0x0000000489897c20 */ /* 0x000fe40008400000 */
[----:B------:R-:W-:Y:S01]  /*f1d0*/  FFMA R52, R139, R139, R140 ;  /* 0x0000008b8b347223 */ /* 0x000fe2000000008c */
[----:B------:R-:W-:Y:S01]  /*f1e0*/  FMUL R136, R136, UR4 ;  /* 0x0000000488887c20 */ /* 0x000fe20008400000 */
[----:B------:R-:W-:-:S02]  /*f1f0*/  FFMA R94, R94, UR6, R137 ;  /* 0x000000065e5e7c23 */ /* 0x000fc40008000089 */
        /* <DEDUP_REMOVED lines=11> */
[----:B------:R-:W-:Y:S01]  /*f2b0*/  FFMA R98, R98, UR6, R133 ;  /* 0x0000000662627c23 */ /* 0x000fe20008000085 */
[----:B0-----:R-:W2:Y:S01]  /*f2c0*/  LDG.E.CONSTANT R138, desc[UR8][R24.64] ;  /* 0x00000008188a7981 */ /* 0x001ea2000c1e9900 */
[----:B------:R-:W-:Y:S01]  /*f2d0*/  FFMA R141, R97, R97, R52 ;  /* 0x00000061618d7223 */ /* 0x000fe20000000034 */
[----:B------:R-:W-:Y:S01]  /*f2e0*/  FMUL R53, R131, UR4 ;  /* 0x0000000483357c20 */ /* 0x000fe20008400000 */
[----:B------:R-:W-:Y:S01]  /*f2f0*/  FFMA R99, R99, UR6, R132 ;  /* 0x0000000663637c23 */ /* 0x000fe20008000084 */
[----:B------:R-:W3:Y:S01]  /*f300*/  LDG.E.CONSTANT R140, desc[UR8][R24.64+0x4] ;  /* 0x00000408188c7981 */ /* 0x000ee2000c1e9900 */
[----:B------:R-:W-:Y:S01]  /*f310*/  FFMA R52, R98, R98, R141 ;  /* 0x0000006262347223 */ /* 0x000fe2000000008d */
[----:B------:R-:W-:Y:S02]  /*f320*/  FFMA R100, R100, UR6, R53 ;  /* 0x0000000664647c23 */ /* 0x000fe40008000035 */
[----:B------:R-:W4:Y:S01]  /*f330*/  LDG.E.CONSTANT R137, desc[UR8][R24.64+0x8] ;  /* 0x0000080818897981 */ /* 0x000f22000c1e9900 */
[----:B------:R-:W-:Y:S01]  /*f340*/  FFMA R53, R99, R99, R52 ;  /* 0x0000006363357223 */ /* 0x000fe20000000034 */
[----:B------:R-:W-:-:S02]  /*f350*/  FMUL R130, R130, UR4 ;  /* 0x0000000482827c20 */ /* 0x000fc40008400000 */
[----:B------:R-:W5:Y:S01]  /*f360*/  LDG.E.CONSTANT R92, desc[UR8][R24.64+0x1fc] ;  /* 0x0001fc08185c7981 */ /* 0x000f62000c1e9900 */
[----:B------:R-:W-:Y:S01]  /*f370*/  FMUL R52, R128, UR4 ;  /* 0x0000000480347c20 */ /* 0x000fe20008400000 */
[----:B------:R-:W-:Y:S01]  /*f380*/  FFMA R128, R100, R100, R53 ;  /* 0x0000006464807223 */ /* 0x000fe20000000035 */
[----:B------:R-:W-:Y:S01]  /*f390*/  FFMA R101, R101, UR6, R130 ;  /* 0x0000000665657c23 */ /* 0x000fe20008000082 */
[----:B------:R-:W5:Y:S04]  /*f3a0*/  LDG.E.CONSTANT R135, desc[UR8][R24.64+0x10] ;  /* 0x0000100818877981 */ /* 0x000f68000c1e9900 */
[----:B------:R-:W5:Y:S01]  /*f3b0*/  LDG.E.CONSTANT R133, desc[UR8][R24.64+0x14] ;  /* 0x0000140818857981 */ /* 0x000f62000c1e9900 */
[----:B------:R-:W-:-:S03]  /*f3c0*/  FFMA R141, R101, R101, R128 ;  /* 0x00000065658d7223 */ /* 0x000fc60000000080 */
[----:B------:R-:W5:Y:S04]  /*f3d0*/  LDG.E.CONSTANT R131, desc[UR8][R24.64+0x18] ;  /* 0x0000180818837981 */ /* 0x000f68000c1e9900 */
[----:B------:R-:W5:Y:S01]  /*f3e0*/  LDG.E.CONSTANT R128, desc[UR8][R24.64+0x28] ;  /* 0x0000280818807981 */ /* 0x000f62000c1e9900 */
[----:B------:R-:W-:-:S03]  /*f3f0*/  FMUL R129, R129, UR4 ;  /* 0x0000000481817c20 */ /* 0x000fc60008400000 */
[----:B------:R-:W5:Y:S01]  /*f400*/  LDG.E.CONSTANT R132, desc[UR8][R24.64+0x1c] ;  /* 0x00001c0818847981 */ /* 0x000f62000c1e9900 */
[----:B------:R-:W-:-:S03]  /*f410*/  FFMA R102, R102, UR6, R129 ;  /* 0x0000000666667c23 */ /* 0x000fc60008000081 */
[----:B------:R-:W5:Y:S04]  /*f420*/  LDG.E.CONSTANT R136, desc[UR8][R24.64+0xc] ;  /* 0x00000c0818887981 */ /* 0x000f68000c1e9900 */
[----:B------:R-:W5:Y:S04]  /*f430*/  LDG.E.CONSTANT R129, desc[UR8][R24.64+0x2c] ;  /* 0x00002c0818817981 */ /* 0x000f68000c1e9900 */
[----:B------:R-:W5:Y:S01]  /*f440*/  LDG.E.CONSTANT R130, desc[UR8][R24.64+0x20] ;  /* 0x0000200818827981 */ /* 0x000f62000c1e9900 */
[----:B------:R-:W-:-:S03]  /*f450*/  FMUL R53, R125, UR4 ;  /* 0x000000047d357c20 */ /* 0x000fc60008400000 */
[----:B------:R-:W5:Y:S01]  /*f460*/  LDG.E.CONSTANT R125, desc[UR8][R24.64+0x24] ;  /* 0x00002408187d7981 */ /* 0x000f62000c1e9900 */
[----:B------:R-:W-:Y:S01]  /*f470*/  FFMA R103, R103, UR6, R52 ;  /* 0x0000000667677c23 */ /* 0x000fe20008000034 */
[----:B------:R-:W-:Y:S01]  /*f480*/  FFMA R52, R102, R102, R141 ;  /* 0x0000006666347223 */ /* 0x000fe2000000008d */
[----:B------:R-:W-:Y:S01]  /*f490*/  FFMA R104, R104, UR6, R53 ;  /* 0x0000000668687c23 */ /* 0x000fe20008000035 */
[----:B------:R-:W-:Y:S01]  /*f4a0*/  FMUL R124, R124, UR4 ;  /* 0x000000047c7c7c20 */ /* 0x000fe20008400000 */
[----:B------:R-:W-:Y:S01]  /*f4b0*/  FMUL R123, R123, UR4 ;  /* 0x000000047b7b7c20 */ /* 0x000fe20008400000 */
[----:B------:R-:W-:Y:S01]  /*f4c0*/  FFMA R53, R103, R103, R52 ;  /* 0x0000006767357223 */ /* 0x000fe20000000034 */
[----:B------:R-:W-:Y:S01]  /*f4d0*/  FMUL R122, R122, UR4 ;  /* 0x000000047a7a7c20 */ /* 0x000fe20008400000 */
[----:B------:R-:W-:Y:S01]  /*f4e0*/  FFMA R105, R105, UR6, R124 ;  /* 0x0000000669697c23 */ /* 0x000fe2000800007c */
[----:B------:R-:W-:Y:S01]  /*f4f0*/  FMUL R121, R121, UR4 ;  /* 0x0000000479797c20 */ /* 0x000fe20008400000 */
[----:B------:R-:W-:Y:S01]  /*f500*/  FFMA R52, R104, R104, R53 ;  /* 0x0000006868347223 */ /* 0x000fe20000000035 */
[----:B------:R-:W-:Y:S01]  /*f510*/  FFMA R106, R106, UR6, R123 ;  /* 0x000000066a6a7c23 */ /* 0x000fe2000800007b */
[----:B------:R-:W-:Y:S01]  /*f520*/  FFMA R107, R107, UR6, R122 ;  /* 0x000000066b6b7c23 */ /* 0x000fe2000800007a */
[----:B------:R-:W-:Y:S01]  /*f530*/  FMUL R120, R120, UR4 ;  /* 0x0000000478787c20 */ /* 0x000fe20008400000 */
[----:B------:R-:W-:Y:S01]  /*f540*/  FFMA R53, R105, R105, R52 ;  /* 0x0000006969357223 */ /* 0x000fe20000000034 */
[----:B------:R-:W-:Y:S01]  /*f550*/  FFMA R108, R108, UR6, R121 ;  /* 0x000000066c6c7c23 */ /* 0x000fe20008000079 */
[----:B------:R-:W-:Y:S01]  /*f560*/  FMUL R119, R119, UR4 ;  /* 0x0000000477777c20 */ /* 0x000fe20008400000 */
[----:B------:R-:W-:Y:S01]  /*f570*/  FFMA R109, R109, UR6, R120 ;  /* 0x000000066d6d7c23 */ /* 0x000fe20008000078 */
[----:B------:R-:W-:Y:S01]  /*f580*/  FFMA R52, R106, R106, R53 ;  /* 0x0000006a6a347223 */ /* 0x000fe20000000035 */
[----:B------:R-:W-:Y:S01]  /*f590*/  FMUL R118, R118, UR4 ;  /* 0x0000000476767c20 */ /* 0x000fe20008400000 */
[----:B------:R-:W0:Y:S01]  /*f5a0*/  LDC R141, c[0x0][0x3f0] ;  /* 0x0000fc00ff8d7b82 */ /* 0x000e220000000800 */
[----:B------:R-:W-:Y:S01]  /*f5b0*/  FMUL R117, R117, UR4 ;  /* 0x0000000475757c20 */ /* 0x000fe20008400000 */
[----:B------:R-:W-:Y:S01]  /*f5c0*/  FFMA R53, R107, R107, R52 ;  /* 0x0000006b6b357223 */ /* 0x000fe20000000034 */
[----:B------:R-:W-:Y:S01]  /*f5d0*/  FMUL R211, R115, UR4 ;  /* 0x0000000473d37c20 */ /* 0x000fe20008400000 */
[----:B------:R-:W-:Y:S01]  /*f5e0*/  FFMA R110, R110, UR6, R119 ;  /* 0x000000066e6e7c23 */ /* 0x000fe20008000077 */
[----:B------:R-:W5:Y:S01]  /*f5f0*/  LDG.E.CONSTANT R123, desc[UR8][R24.64+0x4c] ;  /* 0x00004c08187b7981 */ /* 0x000f62000c1e9900 */
[----:B------:R-:W-:Y:S01]  /*f600*/  FFMA R52, R108, R108, R53 ;  /* 0x0000006c6c347223 */ /* 0x000fe20000000035 */
[----:B------:R-:W-:Y:S01]  /*f610*/  FFMA R120, R112, UR6, R117 ;  /* 0x0000000670787c23 */ /* 0x000fe20008000075 */
[----:B------:R-:W-:Y:S01]  /*f620*/  FFMA R119, R111, UR6, R118 ;  /* 0x000000066f777c23 */ /* 0x000fe20008000076 */
[----:B------:R-:W-:Y:S01]  /*f630*/  FFMA R211, R2, UR6, R211 ;  /* 0x0000000602d37c23 */ /* 0x000fe200080000d3 */
[----:B------:R-:W-:Y:S01]  /*f640*/  FFMA R53, R109, R109, R52 ;  /* 0x0000006d6d357223 */ /* 0x000fe20000000034 */
[----:B------:R-:W-:Y:S01]  /*f650*/  FMUL R52, R116, UR4 ;  /* 0x0000000474347c20 */ /* 0x000fe20008400000 */
[----:B------:R-:W5:Y:S02]  /*f660*/  LDG.E.CONSTANT R112, desc[UR8][R24.64+0x40] ;  /* 0x0000400818707981 */ /* 0x000f64000c1e9900 */
[----:B------:R-:W-:Y:S01]  /*f670*/  FFMA R122, R110, R110, R53 ;  /* 0x0000006e6e7a7223 */ /* 0x000fe20000000035 */
[----:B------:R-:W-:Y:S01]  /*f680*/  FFMA R205, R113, UR6, R52 ;  /* 0x0000000671cd7c23 */ /* 0x000fe20008000034 */
[----:B------:R-:W5:Y:S02]  /*f690*/  LDG.E.CONSTANT R116, desc[UR8][R24.64+0x34] ;  /* 0x0000340818747981 */ /* 0x000f64000c1e9900 */
[----:B------:R-:W-:-:S02]  /*f6a0*/  FFMA R53, R119, R119, R122 ;  /* 0x0000007777357223 */ /* 0x000fc4000000007a */
[----:B------:R-:W5:Y:S02]  /*f6b0*/  LDG.E.CONSTANT R113, desc[UR8][R24.64+0x44] ;  /* 0x0000440818717981 */ /* 0x000f64000c1e9900 */
[----:B------:R-:W-:Y:S02]  /*f6c0*/  FFMA R52, R120, R120, R53 ;  /* 0x0000007878347223 */ /* 0x000fe40000000035 */
[----:B------:R-:W5:Y:S02]  /*f6d0*/  LDG.E.CONSTANT R203, desc[UR8][R24.64+0x68] ;  /* 0x0000680818cb7981 */ /* 0x000f64000c1e9900 */
[----:B------:R-:W-:Y:S02]  /*f6e0*/  FFMA R52, R205, R205, R52 ;  /* 0x000000cdcd347223 */ /* 0x000fe40000000034 */
[----:B------:R-:W5:Y:S02]  /*f6f0*/  LDG.E.CONSTANT R122, desc[UR8][R24.64+0x50] ;  /* 0x00005008187a7981 */ /* 0x000f64000c1e9900 */
[----:B------:R-:W-:-:S02]  /*f700*/  FFMA R52, R211, R211, R52 ;  /* 0x000000d3d3347223 */ /* 0x000fc40000000034 */
[----:B------:R-:W5:Y:S02]  /*f710*/  LDG.E.CONSTANT R2, desc[UR8][R24.64+0x58] ;  /* 0x0000580818027981 */ /* 0x000f64000c1e9900 */
[----:B0-----:R-:W-:Y:S02]  /*f720*/  FFMA R208, R52, 0.0078125, R141 ;  /* 0x3c00000034d07823 */ /* 0x001fe4000000008d */
[----:B------:R-:W5:Y:S01]  /*f730*/  LDG.E.CONSTANT R202, desc[UR8][R24.64+0x5c] ;  /* 0x00005c0818ca7981 */ /* 0x000f62000c1e9900 */
[----:B------:R-:W0:Y:S02]  /*f740*/  S2UR UR10, SR_CTAID.X ;  /* 0x00000000000a79c3 */ /* 0x000e240000002500 */
[C---:B------:R-:W-:Y:S01]  /*f750*/  FSETP.GEU.AND P0, PT, |R208|.reuse, 1.175494350822287508e-38, PT ;  /* 0x00800000d000780b */ /* 0x040fe20003f0e200 */
[----:B------:R-:W5:Y:S04]  /*f760*/  LDG.E.CONSTANT R195, desc[UR8][R24.64+0x80] ;  /* 0x0000800818c37981 */ /* 0x000f68000c1e9900 */
[----:B------:R-:W5:Y:S01]  /*f770*/  LDG.E.CONSTANT R197, desc[UR8][R24.64+0x70] ;  /* 0x0000700818c57981 */ /* 0x000f62000c1e9900 */
[----:B------:R-:W0:Y:S03]  /*f780*/  LDC R215, c[0x0][0x360] ;  /* 0x0000d800ffd77b82 */ /* 0x000e260000000800 */
[----:B------:R-:W5:Y:S04]  /*f790*/  LDG.E.CONSTANT R199, desc[UR8][R24.64+0x78] ;  /* 0x0000780818c77981 */ /* 0x000f68000c1e9900 */
[----:B------:R-:W-:Y:S01]  /*f7a0*/  @!P0 FMUL R208, R208, 16777216 ;  /* 0x4b800000d0d08820 */ /* 0x000fe20000400000 */
[----:B------:R-:W5:Y:S01]  /*f7b0*/  LDG.E.CONSTANT R186, desc[UR8][R24.64+0x9c] ;  /* 0x00009c0818ba7981 */ /* 0x000f62000c1e9900 */
[----:B------:R-:W1:Y:S03]  /*f7c0*/  LDC.64 R52, c[0x0][0x3b8] ;  /* 0x0000ee00ff347b82 */ /* 0x000e660000000a00 */
[----:B------:R-:W5:Y:S01]  /*f7d0*/  LDG.E.CONSTANT R191, desc[UR8][R24.64+0x88] ;  /* 0x0000880818bf7981 */ /* 0x000f62000c1e9900 */
[----:B------:R-:W0:Y:S03]  /*f7e0*/  MUFU.RSQ R208, R208 ;  /* 0x000000d000d07308 */ /* 0x000e260000001400 */
[----:B------:R-:W5:Y:S04]  /*f7f0*/  LDG.E.CONSTANT R193, desc[UR8][R24.64+0x90] ;  /* 0x0000900818c17981 */ /* 0x000f68000c1e9900 */
[----:B------:R-:W5:Y:S01]  /*f800*/  LDG.E.CONSTANT R183, desc[UR8][R24.64+0xb8] ;  /* 0x0000b80818b77981 */ /* 0x000f62000c1e9900 */
[----:B------:R-:W1:Y:S03]  /*f810*/  S2R R124, SR_TID.X ;  /* 0x00000000007c7919 */ /* 0x000e660000002100 */
[----:B------:R-:W5:Y:S04]  /*f820*/  LDG.E.CONSTANT R189, desc[UR8][R24.64+0xa0] ;  /* 0x0000a00818bd7981 */ /* 0x000f68000c1e9900 */
[----:B------:R-:W5:Y:S04]  /*f830*/  LDG.E.CONSTANT R185, desc[UR8][R24.64+0xa8] ;  /* 0x0000a80818b97981 */ /* 0x000f68000c1e9900 */
[----:B------:R-:W5:Y:S01]  /*f840*/  LDG.E.CONSTANT R173, desc[UR8][R24.64+0xd0] ;  /* 0x0000d00818ad7981 */ /* 0x000f62000c1e9900 */
[----:B0-----:R-:W-:-:S03]  /*f850*/  @!P0 FMUL R208, R208, 4096 ;  /* 0x45800000d0d08820 */ /* 0x001fc60000400000 */
[----:B------:R-:W5:Y:S01]  /*f860*/  LDG.E.CONSTANT R175, desc[UR8][R24.64+0xc0] ;  /* 0x0000c00818af7981 */ /* 0x000f62000c1e9900 */
[----:B------:R-:W-:-:S03]  /*f870*/  FMUL R212, R5, R208 ;  /* 0x000000d005d47220 */ /* 0x000fc60000400000 */
[----:B------:R-:W5:Y:S04]  /*f880*/  LDG.E.CONSTANT R177, desc[UR8][R24.64+0xc8] ;  /* 0x0000c80818b17981 */ /* 0x000f68000c1e9900 */
[----:B------:R-:W5:Y:S01]  /*f890*/  LDG.E.CONSTANT R165, desc[UR8][R24.64+0xe8] ;  /* 0x0000e80818a57981 */ /* 0x000f62000c1e9900 */
[-C--:B------:R-:W-:Y:S01]  /*f8a0*/  FMUL R5, R10, R208.reuse ;  /* 0x000000d00a057220 */ /* 0x080fe20000400000 */
[-C--:B------:R-:W-:Y:S01]  /*f8b0*/  FMUL R10, R11, R208.reuse ;  /* 0x000000d00b0a7220 */ /* 0x080fe20000400000 */
[-C--:B------:R-:W-:Y:S01]  /*f8c0*/  FMUL R11, R12, R208.reuse ;  /* 0x000000d00c0b7220 */ /* 0x080fe20000400000 */
[----:B------:R-:W5:Y:S01]  /*f8d0*/  LDG.E.CONSTANT R169, desc[UR8][R24.64+0xd8] ;  /* 0x0000d80818a97981 */ /* 0x000f62000c1e9900 */
[-C--:B------:R-:W-:Y:S01]  /*f8e0*/  FMUL R12, R13, R208.reuse ;  /* 0x000000d00d0c7220 */ /* 0x080fe20000400000 */
[----:B------:R-:W-:-:S02]  /*f8f0*/  FMUL R13, R14, R208 ;  /* 0x000000d00e0d7220 */ /* 0x000fc40000400000 */
[----:B------:R-:W5:Y:S01]  /*f900*/  LDG.E.CONSTANT R171, desc[UR8][R24.64+0xe0] ;  /* 0x0000e00818ab7981 */ /* 0x000f62000c1e9900 */
[----:B------:R-:W-:-:S03]  /*f910*/  FMUL R14, R15, R208 ;  /* 0x000000d00f0e7220 */ /* 0x000fc60000400000 */
[----:B------:R-:W5:Y:S01]  /*f920*/  LDG.E.CONSTANT R159, desc[UR8][R24.64+0x100] ;  /* 0x00010008189f7981 */ /* 0x000f62000c1e9900 */
[-C--:B------:R-:W-:Y:S01]  /*f930*/  FMUL R15, R16, R208.reuse ;  /* 0x000000d0100f7220 */ /* 0x080fe20000400000 */
[-C--:B------:R-:W-:Y:S01]  /*f940*/  FMUL R16, R17, R208.reuse ;  /* 0x000000d011107220 */ /* 0x080fe20000400000 */
[-C--:B------:R-:W-:Y:S01]  /*f950*/  FMUL R17, R18, R208.reuse ;  /* 0x000000d012117220 */ /* 0x080fe20000400000 */
[----:B------:R-:W5:Y:S01]  /*f960*/  LDG.E.CONSTANT R167, desc[UR8][R24.64+0xf0] ;  /* 0x0000f00818a77981 */ /* 0x000f62000c1e9900 */
[-C--:B------:R-:W-:Y:S01]  /*f970*/  FMUL R18, R19, R208.reuse ;  /* 0x000000d013127220 */ /* 0x080fe20000400000 */
[-C--:B------:R-:W-:Y:S02]  /*f980*/  FMUL R19, R20, R208.reuse ;  /* 0x000000d014137220 */ /* 0x080fe40000400000 */
        /* <DEDUP_REMOVED lines=13> */
[----:B-1----:R-:W-:Y:S02]  /*fa60*/  IMAD R215, R215, UR10, R124 ;  /* 0x0000000ad7d77c24 */ /* 0x002fe4000f8e027c */
[-C--:B------:R-:W-:Y:S01]  /*fa70*/  FMUL R28, R29, R208.reuse ;  /* 0x000000d01d1c7220 */ /* 0x080fe20000400000 */
[----:B------:R-:W5:Y:S01]  /*fa80*/  LDG.E.CONSTANT R149, desc[UR8][R24.64+0x128] ;  /* 0x0001280818957981 */ /* 0x000f62000c1e9900 */
[-C--:B------:R-:W-:Y:S01]  /*fa90*/  FMUL R29, R30, R208.reuse ;  /* 0x000000d01e1d7220 */ /* 0x080fe20000400000 */
[-C--:B------:R-:W-:Y:S02]  /*faa0*/  FMUL R30, R31, R208.reuse ;  /* 0x000000d01f1e7220 */ /* 0x080fe40000400000 */
[----:B------:R-:W5:Y:S01]  /*fab0*/  LDG.E.CONSTANT R145, desc[UR8][R24.64+0x138] ;  /* 0x0001380818917981 */ /* 0x000f62000c1e9900 */
[-C--:B------:R-:W-:Y:S01]  /*fac0*/  FMUL R209, R126, R208.reuse ;  /* 0x000000d07ed17220 */ /* 0x080fe20000400000 */
[----:B------:R-:W-:-:S02]  /*fad0*/  FMUL R31, R32, R208 ;  /* 0x000000d0201f7220 */ /* 0x000fc40000400000 */
[----:B------:R-:W5:Y:S01]  /*fae0*/  LDG.E.CONSTANT R143, desc[UR8][R24.64+0x148] ;  /* 0x00014808188f7981 */ /* 0x000f62000c1e9900 */
[-C--:B------:R-:W-:Y:S01]  /*faf0*/  FMUL R32, R33, R208.reuse ;  /* 0x000000d021207220 */ /* 0x080fe20000400000 */
[----:B------:R-:W-:Y:S01]  /*fb00*/  SHF.L.U32 R215, R215, 0x7, RZ ;  /* 0x00000007d7d77819 */ /* 0x000fe200000006ff */
[-C--:B------:R-:W-:Y:S01]  /*fb10*/  FMUL R213, R0, R208.reuse ;  /* 0x000000d000d57220 */ /* 0x080fe20000400000 */
[-C--:B------:R-:W-:Y:S01]  /*fb20*/  FMUL R33, R34, R208.reuse ;  /* 0x000000d022217220 */ /* 0x080fe20000400000 */
[-C--:B------:R-:W-:Y:S01]  /*fb30*/  FMUL R34, R35, R208.reuse ;  /* 0x000000d023227220 */ /* 0x080fe20000400000 */
[-C--:B------:R-:W-:Y:S01]  /*fb40*/  FMUL R217, R72, R208.reuse ;  /* 0x000000d048d97220 */ /* 0x080fe20000400000 */
[----:B------:R-:W5:Y:S01]  /*fb50*/  LDG.E.CONSTANT R147, desc[UR8][R24.64+0x140] ;  /* 0x0001400818937981 */ /* 0x000f62000c1e9900 */
[-C--:B------:R-:W-:Y:S01]  /*fb60*/  FMUL R35, R36, R208.reuse ;  /* 0x000000d024237220 */ /* 0x080fe20000400000 */
[-C--:B------:R-:W-:Y:S01]  /*fb70*/  FMUL R114, R114, R208.reuse ;  /* 0x000000d072727220 */ /* 0x080fe20000400000 */
[-C--:B------:R-:W-:Y:S01]  /*fb80*/  FMUL R36, R37, R208.reuse ;  /* 0x000000d025247220 */ /* 0x080fe20000400000 */
[----:B------:R-:W5:Y:S01]  /*fb90*/  LDG.E.CONSTANT R142, desc[UR8][R24.64+0x154] ;  /* 0x00015408188e7981 */ /* 0x000f62000c1e9900 */
[----:B------:R-:W-:-:S03]  /*fba0*/  FMUL R37, R38, R208 ;  /* 0x000000d026257220 */ /* 0x000fc60000400000 */
[----:B------:R-:W5:Y:S01]  /*fbb0*/  LDG.E.CONSTANT R72, desc[UR8][R24.64+0x160] ;  /* 0x0001600818487981 */ /* 0x000f62000c1e9900 */
[----:B------:R-:W-:Y:S01]  /*fbc0*/  FMUL R38, R39, R208 ;  /* 0x000000d027267220 */ /* 0x000fe20000400000 */
[----:B------:R-:W-:-:S04]  /*fbd0*/  IMAD.WIDE R52, R215, 0x4, R52 ;  /* 0x00000004d7347825 */ /* 0x000fc800078e0234 */
[-C--:B------:R-:W-:Y:S01]  /*fbe0*/  FMUL R39, R40, R208.reuse ;  /* 0x000000d028277220 */ /* 0x080fe20000400000 */
[-C--:B------:R-:W-:Y:S01]  /*fbf0*/  FMUL R211, R211, R208.reuse ;  /* 0x000000d0d3d37220 */ /* 0x080fe20000400000 */
[-C--:B------:R-:W-:Y:S01]  /*fc00*/  FMUL R40, R41, R208.reuse ;  /* 0x000000d029287220 */ /* 0x080fe20000400000 */
[----:B------:R-:W5:Y:S01]  /*fc10*/  LDG.E.CONSTANT R141, desc[UR8][R24.64+0x158] ;  /* 0x00015808188d7981 */ /* 0x000f62000c1e9900 */
        /* <DEDUP_REMOVED lines=22> */
[----:B------:R-:W-:-:S02]  /*fd80*/  FMUL R54, R55, R208 ;  /* 0x000000d037367220 */ /* 0x000fc40000400000 */
[----:B------:R-:W5:Y:S01]  /*fd90*/  LDG.E.CONSTANT R229, desc[UR8][R24.64+0x1ac] ;  /* 0x0001ac0818e57981 */ /* 0x000f62000c1e9900 */
        /* <DEDUP_REMOVED lines=16> */
[----:B------:R-:W5:Y:S04]  /*fea0*/  LDG.E.CONSTANT R111, desc[UR8][R24.64+0x30] ;  /* 0x00003008186f7981 */ /* 0x000f68000c1e9900 */
        /* <DEDUP_REMOVED lines=23> */
[----:B--2---:R-:W-:Y:S01]  /*10020*/  FMUL R138, R209, R138 ;  /* 0x0000008ad18a7220 */ /* 0x004fe20000400000 */
[----:B------:R-:W-:Y:S01]  /*10030*/  FMUL R87, R87, R208 ;  /* 0x000000d057577220 */ /* 0x000fe20000400000 */
[----:B------:R-:W2:Y:S01]  /*10040*/  LDG.E.CONSTANT R209, desc[UR8][R24.64+0x16c] ;  /* 0x00016c0818d17981 */ /* 0x000ea2000c1e9900 */
[----:B---3--:R-:W-:Y:S01]  /*10050*/  FMUL R140, R213, R140 ;  /* 0x0000008cd58c7220 */ /* 0x008fe20000400000 */
[----:B------:R-:W-:Y:S01]  /*10060*/  FMUL R215, R138, UR5 ;  /* 0x000000058ad77c20 */ /* 0x000fe20008400000 */
[-C--:B------:R-:W-:Y:S01]  /*10070*/  FMUL R88, R88, R208.reuse ;  /* 0x000000d058587220 */ /* 0x080fe20000400000 */
[----:B------:R-:W-:Y:S01]  /*10080*/  FMUL R89, R89, R208 ;  /* 0x000000d059597220 */ /* 0x000fe20000400000 */
[----:B----4-:R-:W-:Y:S01]  /*10090*/  FMUL R138, R114, R137 ;  /* 0x00000089728a7220 */ /* 0x010fe20000400000 */
[----:B------:R-:W-:Y:S01]  /*100a0*/  FMUL R213, R140, UR5 ;  /* 0x000000058cd57c20 */ /* 0x000fe20008400000 */
[----:B------:R-:W3:Y:S01]  /*100b0*/  LDG.E.CONSTANT R137, desc[UR8][R24.64+0x17c] ;  /* 0x00017c0818897981 */ /* 0x000ee2000c1e9900 */
[----:B-----5:R-:W-:-:S03]  /*100c0*/  FMUL R92, R211, R92 ;  /* 0x0000005cd35c7220 */ /* 0x020fc60000400000 */
[----:B------:R0:W-:Y:S01]  /*100d0*/  STG.E desc[UR8][R52.64+0x4], R213 ;  /* 0x000004d534007986 */ /* 0x0001e2000c101908 */
[----:B------:R-:W-:Y:S01]  /*100e0*/  FMUL R240, R240, R135 ;  /* 0x00000087f0f07220 */ /* 0x000fe20000400000 */
[----:B------:R-:W-:Y:S02]  /*100f0*/  FMUL R219, R92, UR5 ;  /* 0x000000055cdb7c20 */ /* 0x000fe40008400000 */
[----:B------:R-:W4:Y:S01]  /*10100*/  LDG.E.CONSTANT R135, desc[UR8][R24.64+0x174] ;  /* 0x0001740818877981 */ /* 0x000f22000c1e9900 */
[----:B------:R-:W-:-:S03]  /*10110*/  FMUL R140, R0, R133 ;  /* 0x00000085008c7220 */ /* 0x000fc60000400000 */
[----:B------:R-:W5:Y:S04]  /*10120*/  LDG.E.CONSTANT R133, desc[UR8][R24.64+0x184] ;  /* 0x0001840818857981 */ /* 0x000f68000c1e9900 */
[----:B0-----:R-:W5:Y:S01]  /*10130*/  LDG.E.CONSTANT R213, desc[UR8][R24.64+0x194] ;  /* 0x0001940818d57981 */ /* 0x001f62000c1e9900 */
[----:B------:R-:W-:Y:S01]  /*10140*/  FMUL R126, R126, R131 ;  /* 0x000000837e7e7220 */ /* 0x000fe20000400000 */
[----:B------:R-:W-:Y:S01]  /*10150*/  FMUL R230, R233, R128 ;  /* 0x00000080e9e67220 */ /* 0x000fe20000400000 */
[----:B------:R-:W-:Y:S01]  /*10160*/  FMUL R221, R140, UR5 ;  /* 0x000000058cdd7c20 */ /* 0x000fe20008400000 */
[----:B------:R0:W-:Y:S01]  /*10170*/  STG.E desc[UR8][R52.64+0x1fc], R219 ;  /* 0x0001fcdb34007986 */ /* 0x0001e2000c101908 */
[----:B------:R-:W-:-:S03]  /*10180*/  FMUL R132, R237, R132 ;  /* 0x00000084ed847220 */ /* 0x000fc60000400000 */
[----:B------:R-:W5:Y:S04]  /*10190*/  LDG.E.CONSTANT R131, desc[UR8][R24.64+0x18c] ;  /* 0x00018c0818837981 */ /* 0x000f68000c1e9900 */
[----:B------:R-:W5:Y:S01]  /*101a0*/  LDG.E.CONSTANT R233, desc[UR8][R24.64+0x19c] ;  /* 0x00019c0818e97981 */ /* 0x000f62000c1e9900 */
[----:B0-----:R-:W-:-:S03]  /*101b0*/  FMUL R219, R138, UR5 ;  /* 0x000000058adb7c20 */ /* 0x001fc60008400000 */
[----:B------:R0:W-:Y:S01]  /*101c0*/  STG.E desc[UR8][R52.64+0x14], R221 ;  /* 0x000014dd34007986 */ /* 0x0001e2000c101908 */
[----:B------:R-:W-:Y:S01]  /*101d0*/  FMUL R223, R126, UR5 ;  /* 0x000000057edf7c20 */ /* 0x000fe20008400000 */
[----:B------:R-:W-:Y:S02]  /*101e0*/  FMUL R241, R241, R136 ;  /* 0x00000088f1f17220 */ /* 0x000fe40000400000 */
[----:B------:R1:W-:Y:S01]  /*101f0*/  STG.E desc[UR8][R52.64+0x8], R219 ;  /* 0x000008db34007986 */ /* 0x0003e2000c101908 */
[----:B------:R-:W-:Y:S01]  /*10200*/  FMUL R64, R65, R208 ;  /* 0x000000d041407220 */ /* 0x000fe20000400000 */
[----:B------:R-:W-:Y:S01]  /*10210*/  FMUL R241, R241, UR5 ;  /* 0x00000005f1f17c20 */ /* 0x000fe20008400000 */
[----:B------:R-:W-:Y:S01]  /*10220*/  FMUL R234, R234, R129 ;  /* 0x00000081eaea7220 */ /* 0x000fe20000400000 */
[----:B------:R1:W-:Y:S04]  /*10230*/  STG.E desc[UR8][R52.64], R215 ;  /* 0x000000d734007986 */ /* 0x0003e8000c101908 */
[----:B0-----:R-:W5:Y:S01]  /*10240*/  LDG.E.CONSTANT R221, desc[UR8][R24.64+0x1c4] ;  /* 0x0001c40818dd7981 */ /* 0x001f62000c1e9900 */
[----:B-1----:R-:W-:-:S03]  /*10250*/  FMUL R219, R132, UR5 ;  /* 0x0000000584db7c20 */ /* 0x002fc60008400000 */
[----:B------:R0:W-:Y:S01]  /*10260*/  STG.E desc[UR8][R52.64+0x18], R223 ;  /* 0x000018df34007986 */ /* 0x0001e2000c101908 */
[----:B------:R-:W-:Y:S01]  /*10270*/  FMUL R65, R66, R208 ;  /* 0x000000d042417220 */ /* 0x000fe20000400000 */
[----:B------:R-:W-:Y:S01]  /*10280*/  FMUL R235, R235, R130 ;  /* 0x00000082ebeb7220 */ /* 0x000fe20000400000 */
[----:B------:R-:W-:Y:S01]  /*10290*/  FMUL R215, R240, UR5 ;  /* 0x00000005f0d77c20 */ /* 0x000fe20008400000 */
[----:B------:R1:W-:Y:S01]  /*102a0*/  STG.E desc[UR8][R52.64+0x1c], R219 ;  /* 0x00001cdb34007986 */ /* 0x0003e2000c101908 */
[-C--:B------:R-:W-:Y:S01]  /*102b0*/  FMUL R66, R67, R208.reuse ;  /* 0x000000d043427220 */ /* 0x080fe20000400000 */
[-C--:B------:R-:W-:Y:S02]  /*102c0*/  FMUL R67, R68, R208.reuse ;  /* 0x000000d044437220 */ /* 0x080fe40000400000 */
[----:B------:R-:W5:Y:S01]  /*102d0*/  LDG.E.CONSTANT R211, desc[UR8][R24.64+0x15c] ;  /* 0x00015c0818d37981 */ /* 0x000f62000c1e9900 */
[----:B------:R-:W-:-:S03]  /*102e0*/  FMUL R68, R69, R208 ;  /* 0x000000d045447220 */ /* 0x000fc60000400000 */
[----:B0-----:R-:W5:Y:S04]  /*102f0*/  LDG.E.CONSTANT R223, desc[UR8][R24.64+0x1cc] ;  /* 0x0001cc0818df7981 */ /* 0x001f68000c1e9900 */
[----:B-1----:R-:W5:Y:S04]  /*10300*/  LDG.E.CONSTANT R219, desc[UR8][R24.64+0x1d4] ;  /* 0x0001d40818db7981 */ /* 0x002f68000c1e9900 */
[----:B------:R-:W5:Y:S01]  /*10310*/  LDG.E.CONSTANT R129, desc[UR8][R24.64+0x1dc] ;  /* 0x0001dc0818817981 */ /* 0x000f62000c1e9900 */
[-C--:B------:R-:W-:Y:S01]  /*10320*/  FMUL R69, R70, R208.reuse ;  /* 0x000000d046457220 */ /* 0x080fe20000400000 */
[-C--:B------:R-:W-:Y:S01]  /*10330*/  FMUL R70, R73, R208.reuse ;  /* 0x000000d049467220 */ /* 0x080fe20000400000 */
[-C--:B------:R-:W-:Y:S01]  /*10340*/  FMUL R90, R90, R208.reuse ;  /* 0x000000d05a5a7220 */ /* 0x080fe20000400000 */
[----:B------:R0:W-:Y:S01]  /*10350*/  STG.E desc[UR8][R52.64+0xc], R241 ;  /* 0x00000cf134007986 */ /* 0x0001e2000c101908 */
        /* <DEDUP_REMOVED lines=23> */
[----:B------:R1:W-:Y:S01]  /*104d0*/  STG.E desc[UR8][R52.64+0x10], R215 ;  /* 0x000010d734007986 */ /* 0x0003e2000c101908 */
[----:B------:R-:W-:Y:S01]  /*104e0*/  FMUL R236, R236, R125 ;  /* 0x0000007decec7220 */ /* 0x000fe20000400000 */
[----:B------:R-:W-:Y:S01]  /*104f0*/  FMUL R237, R235, UR5 ;  /* 0x00000005ebed7c20 */ /* 0x000fe20008400000 */
[----:B0-----:R-:W-:Y:S01]  /*10500*/  FMUL R241, R230, UR5 ;  /* 0x00000005e6f17c20 */ /* 0x001fe20008400000 */
        /* <DEDUP_REMOVED lines=52> */
[----:B-1----:R-:W5:Y:S04]  /*10850*/  LDG.E.CONSTANT R215, desc[UR8][R24.64+0x1e4] ;  /* 0x0001e40818d77981 */ /* 0x002f68000c1e9900 */
[----:B------:R-:W5:Y:S04]  /*10860*/  LDG.E.CONSTANT R130, desc[UR8][R24.64+0x1e8] ;  /* 0x0001e80818827981 */ /* 0x000f68000c1e9900 */
[----:B------:R-:W5:Y:S04]  /*10870*/  LDG.E.CONSTANT R125, desc[UR8][R24.64+0x1ec] ;  /* 0x0001ec08187d7981 */ /* 0x000f68000c1e9900 */
[----:B------:R-:W5:Y:S04]  /*10880*/  LDG.E.CONSTANT R128, desc[UR8][R24.64+0x1f0] ;  /* 0x0001f00818807981 */ /* 0x000f68000c1e9900 */
[----:B------:R-:W5:Y:S04]  /*10890*/  LDG.E.CONSTANT R235, desc[UR8][R24.64+0x1f4] ;  /* 0x0001f40818eb7981 */ /* 0x000f68000c1e9900 */
[----:B------:R0:W5:Y:S01]  /*108a0*/  LDG.E.CONSTANT R230, desc[UR8][R24.64+0x1f8] ;  /* 0x0001f80818e67981 */ /* 0x000162000c1e9900 */
[----:B------:R-:W-:Y:S01]  /*108b0*/  FMUL R116, R231, R116 ;  /* 0x00000074e7747220 */ /* 0x000fe20000400000 */
[----:B------:R-:W-:Y:S01]  /*108c0*/  FMUL R112, R3, R112 ;  /* 0x0000007003707220 */ /* 0x000fe20000400000 */
[----:B------:R-:W-:-:S02]  /*108d0*/  FMUL R6, R6, R123 ;  /* 0x0000007b06067220 */ /* 0x000fc40000400000 */
[----:B------:R-:W-:Y:S01]  /*108e0*/  FMUL R3, R116, UR5 ;  /* 0x0000000574037c20 */ /* 0x000fe20008400000 */
[----:B------:R-:W-:Y:S01]  /*108f0*/  FMUL R4, R4, R113 ;  /* 0x0000007104047220 */ /* 0x000fe20000400000 */
[----:B------:R-:W-:-:S03]  /*10900*/  FMUL R12, R12, R203 ;  /* 0x000000cb0c0c7220 */ /* 0x000fc60000400000 */
[----:B------:R1:W-:Y:S01]  /*10910*/  STG.E desc[UR8][R52.64+0x34], R3 ;  /* 0x0000340334007986 */ /* 0x0003e2000c101908 */
[----:B------:R-:W-:Y:S01]  /*10920*/  FMUL R122, R7, R122 ;  /* 0x0000007a077a7220 */ /* 0x000fe20000400000 */
[----:B------:R-:W-:Y:S01]  /*10930*/  FMUL R7, R4, UR5 ;  /* 0x0000000504077c20 */ /* 0x000fe20008400000 */
[----:B------:R-:W-:Y:S01]  /*10940*/  FMUL R2, R9, R2 ;  /* 0x0000000209027220 */ /* 0x000fe20000400000 */
[----:B------:R-:W-:Y:S01]  /*10950*/  FMUL R202, R5, R202 ;  /* 0x000000ca05ca7220 */ /* 0x000fe20000400000 */
[----:B-1----:R-:W-:Y:S01]  /*10960*/  FMUL R3, R6, UR5 ;  /* 0x0000000506037c20 */ /* 0x002fe20008400000 */
[----:B------:R-:W-:-:S04]  /*10970*/  FMUL R18, R18, R195 ;  /* 0x000000c312127220 */ /* 0x000fc80000400000 */
[----:B------:R1:W-:Y:S01]  /*10980*/  STG.E desc[UR8][R52.64+0x4c], R3 ;  /* 0x00004c0334007986 */ /* 0x0003e2000c101908 */
[----:B------:R-:W-:-:S03]  /*10990*/  FMUL R5, R2, UR5 ;  /* 0x0000000502057c20 */ /* 0x000fc60008400000 */
[----:B------:R2:W-:Y:S01]  /*109a0*/  STG.E desc[UR8][R52.64+0x44], R7 ;  /* 0x0000440734007986 */ /* 0x0005e2000c101908 */
[----:B-1----:R-:W-:Y:S01]  /*109b0*/  FMUL R3, R12, UR5 ;  /* 0x000000050c037c20 */ /* 0x002fe20008400000 */
[----:B------:R-:W-:Y:S01]  /*109c0*/  FMUL R14, R14, R197 ;  /* 0x000000c50e0e7220 */ /* 0x000fe20000400000 */
[----:B------:R-:W-:Y:S01]  /*109d0*/  FMUL R16, R16, R199 ;  /* 0x000000c710107220 */ /* 0x000fe20000400000 */
[----:B--2---:R-:W-:Y:S02]  /*109e0*/  FMUL R7, R202, UR5 ;  /* 0x00000005ca077c20 */ /* 0x004fe40008400000 */
[----:B------:R1:W-:Y:S01]  /*109f0*/  STG.E desc[UR8][R52.64+0x68], R3 ;  /* 0x0000680334007986 */ /* 0x0003e2000c101908 */
[----:B------:R-:W-:-:S03]  /*10a00*/  FMUL R186, R207, R186 ;  /* 0x000000bacfba7220 */ /* 0x000fc60000400000 */
[----:B------:R2:W-:Y:S01]  /*10a10*/  STG.E desc[UR8][R52.64+0x58], R5 ;  /* 0x0000580534007986 */ /* 0x0005e2000c101908 */
[----:B-1----:R-:W-:-:S03]  /*10a20*/  FMUL R3, R18, UR5 ;  /* 0x0000000512037c20 */ /* 0x002fc60008400000 */
[----:B------:R1:W-:Y:S01]  /*10a30*/  STG.E desc[UR8][R52.64+0x5c], R7 ;  /* 0x00005c0734007986 */ /* 0x0003e2000c101908 */
[----:B------:R-:W-:Y:S01]  /*10a40*/  FMUL R20, R20, R191 ;  /* 0x000000bf14147220 */ /* 0x000fe20000400000 */
[----:B--2---:R-:W-:Y:S02]  /*10a50*/  FMUL R5, R14, UR5 ;  /* 0x000000050e057c20 */ /* 0x004fe40008400000 */
[----:B------:R2:W-:Y:S01]  /*10a60*/  STG.E desc[UR8][R52.64+0x80], R3 ;  /* 0x0000800334007986 */ /* 0x0005e2000c101908 */
[----:B------:R-:W-:Y:S01]  /*10a70*/  FMUL R22, R22, R193 ;  /* 0x000000c116167220 */ /* 0x000fe20000400000 */
[----:B------:R-:W-:Y:S01]  /*10a80*/  FMUL R32, R32, R183 ;  /* 0x000000b720207220 */ /* 0x000fe20000400000 */
[----:B-1----:R-:W-:Y:S01]  /*10a90*/  FMUL R7, R16, UR5 ;  /* 0x0000000510077c20 */ /* 0x002fe20008400000 */
[----:B--2---:R-:W-:Y:S01]  /*10aa0*/  FMUL R3, R186, UR5 ;  /* 0x00000005ba037c20 */ /* 0x004fe20008400000 */
[----:B------:R1:W-:Y:S01]  /*10ab0*/  STG.E desc[UR8][R52.64+0x70], R5 ;  /* 0x0000700534007986 */ /* 0x0003e2000c101908 */
[----:B------:R-:W-:-:S03]  /*10ac0*/  FMUL R26, R26, R189 ;  /* 0x000000bd1a1a7220 */ /* 0x000fc60000400000 */
[----:B------:R2:W-:Y:S01]  /*10ad0*/  STG.E desc[UR8][R52.64+0x78], R7 ;  /* 0x0000780734007986 */ /* 0x0005e2000c101908 */
[----:B------:R-:W-:-:S03]  /*10ae0*/  FMUL R28, R28, R185 ;  /* 0x000000b91c1c7220 */ /* 0x000fc60000400000 */
[----:B------:R3:W-:Y:S01]  /*10af0*/  STG.E desc[UR8][R52.64+0x9c], R3 ;  /* 0x00009c0334007986 */ /* 0x0007e2000c101908 */
[----:B------:R-:W-:Y:S01]  /*10b00*/  FMUL R38, R38, R173 ;  /* 0x000000ad26267220 */ /* 0x000fe20000400000 */
[----:B-1----:R-:W-:Y:S01]  /*10b10*/  FMUL R5, R20, UR5 ;  /* 0x0000000514057c20 */ /* 0x002fe20008400000 */
[----:B--2---:R-:W-:Y:S01]  /*10b20*/  FMUL R7, R22, UR5 ;  /* 0x0000000516077c20 */ /* 0x004fe20008400000 */
[----:B---3--:R-:W-:-:S03]  /*10b30*/  FMUL R3, R32, UR5 ;  /* 0x0000000520037c20 */ /* 0x008fc60008400000 */
        /* <DEDUP_REMOVED lines=66> */
[----:B----4-:R-:W-:-:S03]  /*10f60*/  FMUL R80, R80, R135 ;  /* 0x0000008750507220 */ /* 0x010fc60000400000 */
[----:B------:R3:W-:Y:S01]  /*10f70*/  STG.E desc[UR8][R52.64+0x160], R3 ;  /* 0x0001600334007986 */ /* 0x0007e2000c101908 */
[----:B-----5:R-:W-:Y:S01]  /*10f80*/  FMUL R84, R84, R133 ;  /* 0x0000008554547220 */ /* 0x020fe20000400000 */
[----:B------:R-:W-:Y:S01]  /*10f90*/  FMUL R88, R88, R213 ;  /* 0x000000d558587220 */ /* 0x000fe20000400000 */
[----:B-1----:R-:W-:Y:S01]  /*10fa0*/  FMUL R5, R70, UR5 ;  /* 0x0000000546057c20 */ /* 0x002fe20008400000 */
[----:B--2---:R-:W-:Y:S01]  /*10fb0*/  FMUL R7, R78, UR5 ;  /* 0x000000054e077c20 */ /* 0x004fe20008400000 */
[----:B---3--:R-:W-:-:S03]  /*10fc0*/  FMUL R3, R82, UR5 ;  /* 0x0000000552037c20 */ /* 0x008fc60008400000 */
[----:B------:R1:W-:Y:S01]  /*10fd0*/  STG.E desc[UR8][R52.64+0x158], R5 ;  /* 0x0001580534007986 */ /* 0x0003e2000c101908 */
[----:B------:R-:W-:-:S03]  /*10fe0*/  FMUL R9, R10, UR5 ;  /* 0x000000050a097c20 */ /* 0x000fc60008400000 */
[----:B------:R2:W-:Y:S01]  /*10ff0*/  STG.E desc[UR8][R52.64+0x16c], R7 ;  /* 0x00016c0734007986 */ /* 0x0005e2000c101908 */
[----:B------:R-:W-:-:S03]  /*11000*/  FMUL R30, R30, R181 ;  /* 0x000000b51e1e7220 */ /* 0x000fc60000400000 */
[----:B------:R3:W-:Y:S01]  /*11010*/  STG.E desc[UR8][R52.64+0x17c], R3 ;  /* 0x00017c0334007986 */ /* 0x0007e2000c101908 */
[----:B------:R-:W-:Y:S01]  /*11020*/  FMUL R86, R86, R131 ;  /* 0x0000008356567220 */ /* 0x000fe20000400000 */
[----:B------:R-:W-:Y:S01]  /*11030*/  FMUL R90, R90, R233 ;  /* 0x000000e95a5a7220 */ /* 0x000fe20000400000 */
[----:B-1----:R-:W-:Y:S01]  /*11040*/  FMUL R5, R80, UR5 ;  /* 0x0000000550057c20 */ /* 0x002fe20008400000 */
[----:B------:R-:W-:Y:S01]  /*11050*/  FMUL R94, R94, R229 ;  /* 0x000000e55e5e7220 */ /* 0x000fe20000400000 */
[----:B--2---:R-:W-:Y:S01]  /*11060*/  FMUL R7, R84, UR5 ;  /* 0x0000000554077c20 */ /* 0x004fe20008400000 */
[----:B---3--:R-:W-:Y:S01]  /*11070*/  FMUL R3, R88, UR5 ;  /* 0x0000000558037c20 */ /* 0x008fe20008400000 */
[----:B------:R1:W-:Y:S01]  /*11080*/  STG.E desc[UR8][R52.64+0x60], R9 ;  /* 0x0000600934007986 */ /* 0x0003e2000c101908 */
[----:B------:R-:W-:-:S03]  /*11090*/  FMUL R58, R58, R153 ;  /* 0x000000993a3a7220 */ /* 0x000fc60000400000 */
[----:B------:R2:W-:Y:S01]  /*110a0*/  STG.E desc[UR8][R52.64+0x174], R5 ;  /* 0x0001740534007986 */ /* 0x0005e2000c101908 */
[----:B------:R-:W-:-:S03]  /*110b0*/  FMUL R96, R96, R225 ;  /* 0x000000e160607220 */ /* 0x000fc60000400000 */
[----:B------:R3:W-:Y:S01]  /*110c0*/  STG.E desc[UR8][R52.64+0x184], R7 ;  /* 0x0001840734007986 */ /* 0x0007e2000c101908 */
[----:B------:R-:W-:-:S03]  /*110d0*/  FMUL R98, R98, R227 ;  /* 0x000000e362627220 */ /* 0x000fc60000400000 */
[----:B------:R4:W-:Y:S01]  /*110e0*/  STG.E desc[UR8][R52.64+0x194], R3 ;  /* 0x0001940334007986 */ /* 0x0009e2000c101908 */
[----:B-1----:R-:W-:Y:S01]  /*110f0*/  FMUL R9, R30, UR5 ;  /* 0x000000051e097c20 */ /* 0x002fe20008400000 */
[----:B------:R-:W-:Y:S01]  /*11100*/  FMUL R100, R100, R221 ;  /* 0x000000dd64647220 */ /* 0x000fe20000400000 */
[----:B--2---:R-:W-:Y:S01]  /*11110*/  FMUL R5, R86, UR5 ;  /* 0x0000000556057c20 */ /* 0x004fe20008400000 */
[----:B---3--:R-:W-:Y:S01]  /*11120*/  FMUL R7, R90, UR5 ;  /* 0x000000055a077c20 */ /* 0x008fe20008400000 */
[----:B----4-:R-:W-:Y:S01]  /*11130*/  FMUL R3, R94, UR5 ;  /* 0x000000055e037c20 */ /* 0x010fe20008400000 */
        /* <DEDUP_REMOVED lines=10> */
[----:B------:R-:W-:Y:S01]  /*111e0*/  FMUL R104, R104, R219 ;  /* 0x000000db68687220 */ /* 0x000fe20000400000 */
[----:B------:R-:W-:Y:S01]  /*111f0*/  FMUL R106, R106, R129 ;  /* 0x000000816a6a7220 */ /* 0x000fe20000400000 */
[----:B---3--:R-:W-:Y:S01]  /*11200*/  FMUL R7, R98, UR5 ;  /* 0x0000000562077c20 */ /* 0x008fe20008400000 */
[----:B----4-:R-:W-:Y:S01]  /*11210*/  FMUL R3, R100, UR5 ;  /* 0x0000000564037c20 */ /* 0x010fe20008400000 */
[----:B------:R1:W-:Y:S01]  /*11220*/  STG.E desc[UR8][R52.64+0x120], R9 ;  /* 0x0001200934007986 */ /* 0x0003e2000c101908 */
[----:B------:R-:W-:Y:S01]  /*11230*/  FMUL R111, R111, UR5 ;  /* 0x000000056f6f7c20 */ /* 0x000fe20008400000 */
[----:B0-----:R-:W-:-:S02]  /*11240*/  FMUL R25, R118, UR5 ;  /* 0x0000000576197c20 */ /* 0x001fc40008400000 */
[----:B------:R0:W-:Y:S01]  /*11250*/  STG.E desc[UR8][R52.64+0x1b4], R5 ;  /* 0x0001b40534007986 */ /* 0x0001e2000c101908 */
[----:B------:R-:W-:-:S03]  /*11260*/  FMUL R117, R210, R117 ;  /* 0x00000075d2757220 */ /* 0x000fc60000400000 */
[----:B------:R2:W-:Y:S01]  /*11270*/  STG.E desc[UR8][R52.64+0x1bc], R7 ;  /* 0x0001bc0734007986 */ /* 0x0005e2000c101908 */
[----:B------:R-:W-:-:S03]  /*11280*/  FMUL R121, R212, R121 ;  /* 0x00000079d4797220 */ /* 0x000fc60000400000 */
[----:B------:R3:W-:Y:S01]  /*11290*/  STG.E desc[UR8][R52.64+0x1c4], R3 ;  /* 0x0001c40334007986 */ /* 0x0007e2000c101908 */
[----:B-1----:R-:W-:Y:S01]  /*112a0*/  FMUL R9, R74, UR5 ;  /* 0x000000054a097c20 */ /* 0x002fe20008400000 */
[----:B------:R-:W-:Y:S01]  /*112b0*/  FMUL R8, R8, R115 ;  /* 0x0000007308087220 */ /* 0x000fe20000400000 */
[----:B0-----:R-:W-:Y:S01]  /*112c0*/  FMUL R5, R102, UR5 ;  /* 0x0000000566057c20 */ /* 0x001fe20008400000 */
[----:B------:R-:W-:Y:S01]  /*112d0*/  FMUL R11, R11, R204 ;  /* 0x000000cc0b0b7220 */ /* 0x000fe20000400000 */
[----:B------:R-:W-:Y:S01]  /*112e0*/  FMUL R13, R13, R200 ;  /* 0x000000c80d0d7220 */ /* 0x000fe20000400000 */
[----:B--2---:R-:W-:Y:S01]  /*112f0*/  FMUL R7, R104, UR5 ;  /* 0x0000000568077c20 */ /* 0x004fe20008400000 */
[----:B------:R-:W-:Y:S01]  /*11300*/  FMUL R15, R15, R196 ;  /* 0x000000c40f0f7220 */ /* 0x000fe20000400000 */
[----:B------:R-:W-:Y:S01]  /*11310*/  FMUL R17, R17, R198 ;  /* 0x000000c611117220 */ /* 0x000fe20000400000 */
[----:B---3--:R-:W-:Y:S01]  /*11320*/  FMUL R3, R106, UR5 ;  /* 0x000000056a037c20 */ /* 0x008fe20008400000 */
        /* <DEDUP_REMOVED lines=51> */
[----:B------:R0:W-:Y:S01]  /*11660*/  STG.E desc[UR8][R52.64+0x30], R111 ;  /* 0x0000306f34007986 */ /* 0x0001e2000c101908 */
[----:B------:R-:W-:Y:S01]  /*11670*/  FMUL R239, R236, UR5 ;  /* 0x00000005ecef7c20 */ /* 0x000fe20008400000 */
[----:B------:R-:W-:Y:S01]  /*11680*/  FMUL R243, R234, UR5 ;  /* 0x00000005eaf37c20 */ /* 0x000fe20008400000 */
[----:B------:R-:W-:Y:S01]  /*11690*/  FMUL R117, R117, UR5 ;  /* 0x0000000575757c20 */ /* 0x000fe20008400000 */
        /* <DEDUP_REMOVED lines=9> */
[----:B0-----:R-:W-:Y:S01]  /*11730*/  FMUL R111, R8, UR5 ;  /* 0x00000005086f7c20 */ /* 0x001fe20008400000 */
[----:B------:R-:W-:Y:S01]  /*11740*/  FMUL R19, R19, UR5 ;  /* 0x0000000513137c20 */ /* 0x000fe20008400000 */
[----:B------:R-:W-:Y:S01]  /*11750*/  FMUL R21, R21, UR5 ;  /* 0x0000000515157c20 */ /* 0x000fe20008400000 */
[----:B------:R0:W-:Y:S01]  /*11760*/  STG.E desc[UR8][R52.64+0x1d4], R7 ;  /* 0x0001d40734007986 */ /* 0x0001e2000c101908 */
[----:B-1----:R-:W-:Y:S01]  /*11770*/  FMUL R25, R122, UR5 ;  /* 0x000000057a197c20 */ /* 0x002fe20008400000 */
[----:B------:R-:W-:Y:S01]  /*11780*/  FMUL R23, R23, UR5 ;  /* 0x0000000517177c20 */ /* 0x000fe20008400000 */
[----:B------:R-:W-:Y:S01]  /*11790*/  FMUL R187, R187, UR5 ;  /* 0x00000005bbbb7c20 */ /* 0x000fe20008400000 */
[----:B------:R1:W-:Y:S01]  /*117a0*/  STG.E desc[UR8][R52.64+0x1dc], R3 ;  /* 0x0001dc0334007986 */ /* 0x0003e2000c101908 */
[----:B------:R-:W-:Y:S01]  /*117b0*/  FMUL R27, R27, UR5 ;  /* 0x000000051b1b7c20 */ /* 0x000fe20008400000 */
        /* <DEDUP_REMOVED lines=27> */
[----:B--2---:R-:W-:Y:S01]  /*11970*/  FMUL R9, R0, UR5 ;  /* 0x0000000500097c20 */ /* 0x004fe20008400000 */
        /* <DEDUP_REMOVED lines=12> */
[----:B---3--:R-:W-:Y:S01]  /*11a40*/  FMUL R5, R108, UR5 ;  /* 0x000000056c057c20 */ /* 0x008fe20008400000 */
[----:B------:R-:W-:Y:S01]  /*11a50*/  FMUL R109, R109, UR5 ;  /* 0x000000056d6d7c20 */ /* 0x000fe20008400000 */
[----:B0-----:R-:W-:Y:S01]  /*11a60*/  FMUL R7, R110, UR5 ;  /* 0x000000056e077c20 */ /* 0x001fe20008400000 */
[----:B------:R-:W-:Y:S01]  /*11a70*/  FMUL R119, R119, UR5 ;  /* 0x0000000577777c20 */ /* 0x000fe20008400000 */
[----:B-1----:R-:W-:Y:S01]  /*11a80*/  FMUL R3, R120, UR5 ;  /* 0x0000000578037c20 */ /* 0x002fe20008400000 */
[----:B------:R-:W-:Y:S01]  /*11a90*/  FMUL R205, R205, UR5 ;  /* 0x00000005cdcd7c20 */ /* 0x000fe20008400000 */
[----:B------:R-:W-:Y:S04]  /*11aa0*/  STG.E desc[UR8][R52.64+0x20], R237 ;  /* 0x000020ed34007986 */ /* 0x000fe8000c101908 */
        /* <DEDUP_REMOVED lines=62> */
[----:B------:R-:W-:Y:S01]  /*11e90*/  STG.E desc[UR8][R52.64+0x1f8], R205 ;  /* 0x0001f8cd34007986 */ /* 0x000fe2000c101908 */
[----:B------:R-:W-:Y:S05]  /*11ea0*/  EXIT ;  /* 0x000000000000794d */ /* 0x000fea0003800000 */
        .weak           $__internal_2_$__cuda_sm20_rcp_rn_f32_slowpath
        .type           $__internal_2_$__cuda_sm20_rcp_rn_f32_slowpath,@function
        .size           $__internal_2_$__cuda_sm20_rcp_rn_f32_slowpath,($__internal_3_$__cuda_sm3x_div_rn_noftz_f32_slowpath - $__internal_2_$__cuda_sm20_rcp_rn_f32_slowpath)
$__internal_2_$__cuda_sm20_rcp_rn_f32_slowpath:
        /* <DEDUP_REMOVED lines=15> */
.L_x_76:
[----:B------:R-:W-:-:S04]  /*11fa0*/  IADD3 R127, PT, PT, R128, -0xfd, RZ ;  /* 0xffffff03807f7810 */ /* 0x000fc80007ffe0ff */
[----:B------:R-:W-:-:S13]  /*11fb0*/  ISETP.GT.U32.AND P0, PT, R127, 0x1, PT ;  /* 0x000000017f00780c */ /* 0x000fda0003f04070 */
[----:B------:R-:W-:Y:S05]  /*11fc0*/  @P0 BRA `(.L_x_78) ;  /* 0x0000000000780947 */ /* 0x000fea0003800000 */
[----:B------:R-:W-:Y:S02]  /*11fd0*/  LOP3.LUT R126, R162, 0x7fffff, RZ, 0xc0, !PT ;  /* 0x007fffffa27e7812 */ /* 0x000fe400078ec0ff */
[----:B------:R-:W-:Y:S02]  /*11fe0*/  IADD3 R128, PT, PT, R128, -0xfc, RZ ;  /* 0xffffff0480807810 */ /* 0x000fe40007ffe0ff */
[----:B------:R-:W-:-:S04]  /*11ff0*/  LOP3.LUT R126, R126, 0x3f800000, RZ, 0xfc, !PT ;  /* 0x3f8000007e7e7812 */ /* 0x000fc800078efcff */
[----:B------:R-:W0:Y:S02]  /*12000*/  MUFU.RCP R0, R126 ;  /* 0x0000007e00007308 */ /* 0x000e240000001000 */
[----:B0-----:R-:W-:-:S04]  /*12010*/  FFMA R126, R126, R0, -1 ;  /* 0xbf8000007e7e7423 */ /* 0x001fc80000000000 */
[----:B------:R-:W-:-:S04]  /*12020*/  FADD.FTZ R126, -R126, -RZ ;  /* 0x800000ff7e7e7221 */ /* 0x000fc80000010100 */
[CCC-:B------:R-:W-:Y:S01]  /*12030*/  FFMA.RM R129, R0.reuse, R126.reuse, R0.reuse ;  /* 0x0000007e00817223 */ /* 0x1c0fe20000004000 */
[----:B------:R-:W-:Y:S01]  /*12040*/  FFMA.RP R0, R0, R126, R0 ;  /* 0x0000007e00007223 */ /* 0x000fe20000008000 */
[----:B------:R-:W-:-:S04]  /*12050*/  HFMA2 R126, -RZ, RZ, 0, 1.78813934326171875e-07 ;  /* 0x00000003ff7e7431 */ /* 0x000fc800000001ff */
[C---:B------:R-:W-:Y:S02]  /*12060*/  FSETP.NEU.FTZ.AND P0, PT, R129.reuse, R0, PT ;  /* 0x000000008100720b */ /* 0x040fe40003f1d000 */
[----:B------:R-:W-:Y:S02]  /*12070*/  LOP3.LUT R0, R129, 0x7fffff, RZ, 0xc0, !PT ;  /* 0x007fffff81007812 */ /* 0x000fe400078ec0ff */
[----:B------:R-:W-:Y:S02]  /*12080*/  SEL R129, RZ, 0xffffffff, !P0 ;  /* 0xffffffffff817807 */ /* 0x000fe40004000000 */
[----:B------:R-:W-:Y:S02]  /*12090*/  SHF.L.U32 R126, R126, R127, RZ ;  /* 0x0000007f7e7e7219 */ /* 0x000fe400000006ff */
[----:B------:R-:W-:Y:S02]  /*120a0*/  LOP3.LUT R0, R0, 0x800000, RZ, 0xfc, !PT ;  /* 0x0080000000007812 */ /* 0x000fe400078efcff */
[----:B------:R-:W-:-:S02]  /*120b0*/  IADD3 R129, PT, PT, -R129, RZ, RZ ;  /* 0x000000ff81817210 */ /* 0x000fc40007ffe1ff */
[----:B------:R-:W-:Y:S02]  /*120c0*/  LOP3.LUT R126, R126, R0, RZ, 0xc0, !PT ;  /* 0x000000007e7e7212 */ /* 0x000fe400078ec0ff */
        /* <DEDUP_REMOVED lines=14> */
.L_x_78:
[----:B------:R-:W0:Y:S02]  /*121b0*/  MUFU.RCP R162, R162 ;  /* 0x000000a200a27308 */ /* 0x000e240000001000 */
.L_x_77:
[----:B------:R-:W-:Y:S05]  /*121c0*/  BSYNC.RECONVERGENT B1 ;  /* 0x0000000000017941 */ /* 0x000fea0003800200 */
.L_x_75:
[----:B------:R-:W-:Y:S01]  /*121d0*/  HFMA2 R127, -RZ, RZ, 0, 0 ;  /* 0x00000000ff7f7431 */ /* 0x000fe200000001ff */
[----:B------:R-:W-:-:S04]  /*121e0*/  MOV R126, R163 ;  /* 0x000000a3007e7202 */ /* 0x000fc80000000f00 */
[----:B0-----:R-:W-:Y:S05]  /*121f0*/  RET.REL.NODEC R126 `(_Z16waller_fused_128PKaS0_PKfS2_S2_S2_S2_Pfi10TuningFork) ;  /* 0xfffffedc7e807950 */ /* 0x001fea0003c3ffff */
        .weak           $__internal_3_$__cuda_sm3x_div_rn_noftz_f32_slowpath
        .type           $__internal_3_$__cuda_sm3x_div_rn_noftz_f32_slowpath,@function
        .size           $__internal_3_$__cuda_sm3x_div_rn_noftz_f32_slowpath,(.L_x_94 - $__internal_3_$__cuda_sm3x_div_rn_noftz_f32_slowpath)
$__internal_3_$__cuda_sm3x_div_rn_noftz_f32_slowpath:
        /* <DEDUP_REMOVED lines=17> */
[----:B------:R-:W-:Y:S02]  /*12310*/  FSETP.NEU.FTZ.AND P1, PT, |R126|, +INF , PT ;  /* 0x7f8000007e00780b */ /* 0x000fe40003f3d200 */
        /* <DEDUP_REMOVED lines=16> */
.L_x_80:
[----:B------:R-:W-:Y:S01]  /*12420*/  LEA R127, R247, 0xc0800000, 0x17 ;  /* 0xc0800000f77f7811 */ /* 0x000fe200078eb8ff */
[----:B------:R-:W-:Y:S01]  /*12430*/  BSSY.RECONVERGENT B4, `(.L_x_85) ;  /* 0x0000036000047945 */ /* 0x000fe20003800200 */
[----:B------:R-:W-:Y:S02]  /*12440*/  IADD3 R246, PT, PT, R246, -0x7f, RZ ;  /* 0xffffff81f6f67810 */ /* 0x000fe40007ffe0ff */
[----:B------:R-:W-:-:S03]  /*12450*/  IADD3 R0, PT, PT, -R127, R0, RZ ;  /* 0x000000007f007210 */ /* 0x000fc60007ffe1ff */
[C---:B------:R-:W-:Y:S01]  /*12460*/  IMAD R126, R246.reuse, -0x800000, R126 ;  /* 0xff800000f67e7824 */ /* 0x040fe200078e027e */
[----:B------:R-:W0:Y:S01]  /*12470*/  MUFU.RCP R127, R0 ;  /* 0x00000000007f7308 */ /* 0x000e220000001000 */
[----:B------:R-:W-:-:S04]  /*12480*/  IADD3 R246, PT, PT, R246, 0x7f, -R247 ;  /* 0x0000007ff6f67810 */ /* 0x000fc80007ffe8f7 */
[----:B------:R-:W-:Y:S01]  /*12490*/  IADD3 R249, PT, PT, R246, R249, RZ ;  /* 0x000000f9f6f97210 */ /* 0x000fe20007ffe0ff */
[----:B------:R-:W-:-:S04]  /*124a0*/  FADD.FTZ R246, -R0, -RZ ;  /* 0x800000ff00f67221 */ /* 0x000fc80000010100 */
[----:B0-----:R-:W-:-:S04]  /*124b0*/  FFMA R0, R127, R246, 1 ;  /* 0x3f8000007f007423 */ /* 0x001fc800000000f6 */
[----:B------:R-:W-:-:S04]  /*124c0*/  FFMA R0, R127, R0, R127 ;  /* 0x000000007f007223 */ /* 0x000fc8000000007f */
[----:B------:R-:W-:-:S04]  /*124d0*/  FFMA R127, R126, R0, RZ ;  /* 0x000000007e7f7223 */ /* 0x000fc800000000ff */
[----:B------:R-:W-:-:S04]  /*124e0*/  FFMA R245, R246, R127, R126 ;  /* 0x0000007ff6f57223 */ /* 0x000fc8000000007e */
[----:B------:R-:W-:-:S04]  /*124f0*/  FFMA R127, R0, R245, R127 ;  /* 0x000000f5007f7223 */ /* 0x000fc8000000007f */
[----:B------:R-:W-:-:S04]  /*12500*/  FFMA R246, R246, R127, R126 ;  /* 0x0000007ff6f67223 */ /* 0x000fc8000000007e */
        /* <DEDUP_REMOVED lines=14> */
[CCC-:B------:R-:W-:Y:S01]  /*125f0*/  FFMA.RP R247, R0.reuse, R246.reuse, R127.reuse ;  /* 0x000000f600f77223 */ /* 0x1c0fe2000000807f */
[CCC-:B------:R-:W-:Y:S01]  /*12600*/  FFMA.RM R249, R0.reuse, R246.reuse, R127.reuse ;  /* 0x000000f600f97223 */ /* 0x1c0fe2000000407f */
[----:B------:R-:W-:Y:S01]  /*12610*/  FFMA.RZ R0, R0, R246, R127 ;  /* 0x000000f600007223 */ /* 0x000fe2000000c07f */
[C---:B------:R-:W-:Y:S02]  /*12620*/  IADD3 R127, PT, PT, R245.reuse, 0x20, RZ ;  /* 0x00000020f57f7810 */ /* 0x040fe40007ffe0ff */
[C---:B------:R-:W-:Y:S02]  /*12630*/  ISETP.NE.AND P2, PT, R245.reuse, RZ, PT ;  /* 0x000000fff500720c */ /* 0x040fe40003f45270 */
[----:B------:R-:W-:Y:S02]  /*12640*/  LOP3.LUT R0, R0, 0x7fffff, RZ, 0xc0, !PT ;  /* 0x007fffff00007812 */ /* 0x000fe400078ec0ff */
[----:B------:R-:W-:Y:S02]  /*12650*/  ISETP.NE.AND P1, PT, R245, RZ, PT ;  /* 0x000000fff500720c */ /* 0x000fe40003f25270 */
[----:B------:R-:W-:-:S02]  /*12660*/  LOP3.LUT R0, R0, 0x800000, RZ, 0xfc, !PT ;  /* 0x0080000000007812 */ /* 0x000fc400078efcff */
[----:B------:R-:W-:Y:S02]  /*12670*/  IADD3 R245, PT, PT, -R245, RZ, RZ ;  /* 0x000000fff5f57210 */ /* 0x000fe40007ffe1ff */
[----:B------:R-:W-:Y:S02]  /*12680*/  SHF.L.U32 R127, R0, R127, RZ ;  /* 0x0000007f007f7219 */ /* 0x000fe400000006ff */
[----:B------:R-:W-:Y:S02]  /*12690*/  FSETP.NEU.FTZ.AND P0, PT, R247, R249, PT ;  /* 0x000000f9f700720b */ /* 0x000fe40003f1d000 */
[----:B------:R-:W-:Y:S02]  /*126a0*/  ISETP.NE.AND P1, PT, R127, RZ, P1 ;  /* 0x000000ff7f00720c */ /* 0x000fe40000f25270 */
[----:B------:R-:W-:Y:S02]  /*126b0*/  SEL R127, R245, RZ, P2 ;  /* 0x000000fff57f7207 */ /* 0x000fe40001000000 */
[----:B------:R-:W-:-:S02]  /*126c0*/  PLOP3.LUT P0, PT, P0, P1, PT, 0xf8, 0x8f ;  /* 0x00000000008f781c */ /* 0x000fc40000703f70 */
[----:B------:R-:W-:Y:S02]  /*126d0*/  SHF.R.U32.HI R127, RZ, R127, R0 ;  /* 0x0000007fff7f7219 */ /* 0x000fe40000011600 */
[----:B------:R-:W-:Y:S02]  /*126e0*/  SEL R245, RZ, 0x1, !P0 ;  /* 0x00000001fff57807 */ /* 0x000fe40004000000 */
[----:B------:R-:W-:-:S04]  /*126f0*/  SHF.R.U32.HI R0, RZ, 0x1, R127 ;  /* 0x00000001ff007819 */ /* 0x000fc8000001167f */
[----:B------:R-:W-:-:S04]  /*12700*/  LOP3.LUT R245, R245, 0x1, R0, 0xf8, !PT ;  /* 0x00000001f5f57812 */ /* 0x000fc800078ef800 */
[----:B------:R-:W-:-:S04]  /*12710*/  LOP3.LUT R245, R245, R127, RZ, 0xc0, !PT ;  /* 0x0000007ff5f57212 */ /* 0x000fc800078ec0ff */
[----:B------:R-:W-:-:S04]  /*12720*/  IADD3 R245, PT, PT, R0, R245, RZ ;  /* 0x000000f500f57210 */ /* 0x000fc80007ffe0ff */
[----:B------:R-:W-:Y:S01]  /*12730*/  LOP3.LUT R126, R245, R126, RZ, 0xfc, !PT ;  /* 0x0000007ef57e7212 */ /* 0x000fe200078efcff */
[----:B------:R-:W-:Y:S06]  /*12740*/  BRA `(.L_x_88) ;  /* 0x0000000000107947 */ /* 0x000fec0003800000 */
.L_x_87:
[----:B------:R-:W-:-:S04]  /*12750*/  LOP3.LUT R126, R126, 0x80000000, RZ, 0xc0, !PT ;  /* 0x800000007e7e7812 */ /* 0x000fc800078ec0ff */
[----:B------:R-:W-:Y:S01]  /*12760*/  LOP3.LUT R126, R126, 0x7f800000, RZ, 0xfc, !PT ;  /* 0x7f8000007e7e7812 */ /* 0x000fe200078efcff */
[----:B------:R-:W-:Y:S06]  /*12770*/  BRA `(.L_x_88) ;  /* 0x0000000000047947 */ /* 0x000fec0003800000 */
.L_x_86:
[----:B------:R-:W-:-:S07]  /*12780*/  LEA R126, R249, R126, 0x17 ;  /* 0x0000007ef97e7211 */ /* 0x000fce00078eb8ff */
.L_x_88:
[----:B------:R-:W-:Y:S05]  /*12790*/  BSYNC.RECONVERGENT B4 ;  /* 0x0000000000047941 */ /* 0x000fea0003800200 */
.L_x_85:
[----:B------:R-:W-:Y:S01]  /*127a0*/  MOV R0, R126 ;  /* 0x0000007e00007202 */ /* 0x000fe20000000f00 */
[----:B------:R-:W-:Y:S06]  /*127b0*/  BRA `(.L_x_89) ;  /* 0x0000000000207947 */ /* 0x000fec0003800000 */
.L_x_84:
[----:B------:R-:W-:-:S04]  /*127c0*/  LOP3.LUT R0, R0, 0x80000000, R126, 0x48, !PT ;  /* 0x8000000000007812 */ /* 0x000fc800078e487e */
[----:B------:R-:W-:Y:S01]  /*127d0*/  LOP3.LUT R0, R0, 0x7f800000, RZ, 0xfc, !PT ;  /* 0x7f80000000007812 */ /* 0x000fe200078efcff */
[----:B------:R-:W-:Y:S06]  /*127e0*/  BRA `(.L_x_89) ;  /* 0x0000000000147947 */ /* 0x000fec0003800000 */
.L_x_83:
[----:B------:R-:W-:Y:S01]  /*127f0*/  LOP3.LUT R0, R0, 0x80000000, R126, 0x48, !PT ;  /* 0x8000000000007812 */ /* 0x000fe200078e487e */
[----:B------:R-:W-:Y:S06]  /*12800*/  BRA `(.L_x_89) ;  /* 0x00000000000c7947 */ /* 0x000fec0003800000 */
.L_x_82:
[----:B------:R-:W0:Y:S01]  /*12810*/  MUFU.RSQ R0, -QNAN ;  /* 0xffc0000000007908 */ /* 0x000e220000001400 */
[----:B------:R-:W-:Y:S05]  /*12820*/  BRA `(.L_x_89) ;  /* 0x0000000000047947 */ /* 0x000fea0003800000 */
.L_x_81:
[----:B------:R-:W-:-:S07]  /*12830*/  FADD.FTZ R0, R126, R0 ;  /* 0x000000007e007221 */ /* 0x000fce0000010000 */
.L_x_89:
[----:B------:R-:W-:Y:S05]  /*12840*/  BSYNC.RECONVERGENT B3 ;  /* 0x0000000000037941 */ /* 0x000fea0003800200 */
.L_x_79:
[----:B------:R-:W-:Y:S01]  /*12850*/  HFMA2 R127, -RZ, RZ, 0, 0 ;  /* 0x00000000ff7f7431 */ /* 0x000fe200000001ff */
[----:B------:R-:W-:-:S04]  /*12860*/  MOV R126, R248 ;  /* 0x000000f8007e7202 */ /* 0x000fc80000000f00 */
[----:B0-----:R-:W-:Y:S05]  /*12870*/  RET.REL.NODEC R126 `(_Z16waller_fused_128PKaS0_PKfS2_S2_S2_S2_Pfi10TuningFork) ;  /* 0xfffffed47ee07950 */ /* 0x001fea0003c3ffff */
.L_x_90:
        /* <DEDUP_REMOVED lines=16> */
.L_x_94:


//--------------------- .nv.shared._Z16waller_fused_256PKaS0_PKfS2_S2_S2_S2_Pfi10TuningFork --------------------------
	.section	.nv.shared._Z16waller_fused_256PKaS0_PKfS2_S2_S2_S2_Pfi10TuningFork,"aw",@nobits
	.sectionflags	@""
.nv.shared._Z16waller_fused_256PKaS0_PKfS2_S2_S2_S2_Pfi10TuningFork:
	.zero		25600


//--------------------- .nv.shared.reserved.0     --------------------------
	.section	.nv.shared.reserved.0,"aw",@nobits
	.weak		__nv_reservedSMEM_offset_0_alias
	.size		__nv_reservedSMEM_offset_0_alias, 0, 64
	.other		__nv_reservedSMEM_offset_0_alias,@"STO_CUDA_RESERVED_SHARED STV_DEFAULT"
__nv_reservedSMEM_offset_0_alias:
	.zero		0
	.zero		64


//--------------------- .nv.shared._Z16waller_fused_128PKaS0_PKfS2_S2_S2_S2_Pfi10TuningFork --------------------------
	.section	.nv.shared._Z16waller_fused_128PKaS0_PKfS2_S2_S2_S2_Pfi10TuningFork,"aw",@nobits
	.sectionflags	@""
.nv.shared._Z16waller_fused_128PKaS0_PKfS2_S2_S2_S2_Pfi10TuningFork:
	.zero		25600


//--------------------- .nv.constant0._Z16waller_fused_256PKaS0_PKfS2_S2_S2_S2_Pfi10TuningFork --------------------------
	.section	.nv.constant0._Z16waller_fused_256PKaS0_PKfS2_S2_S2_S2_Pfi10TuningFork,"a",@progbits
	.sectionflags	@""
	.align	4
.nv.constant0._Z16waller_fused_256PKaS0_PKfS2_S2_S2_S2_Pfi10TuningFork:
	.zero		1024


//--------------------- .nv.constant0._Z16waller_fused_128PKaS0_PKfS2_S2_S2_S2_Pfi10TuningFork --------------------------
	.section	.nv.constant0._Z16waller_fused_128PKaS0_PKfS2_S2_S2_S2_Pfi10TuningFork,"a",@progbits
	.sectionflags	@""
	.align	4
.nv.constant0._Z16waller_fused_128PKaS0_PKfS2_S2_S2_S2_Pfi10TuningFork:
	.zero		1024


//--------------------- SYMBOLS --------------------------

	.type		.nv.reservedSmem.offset0,@object
	.size		.nv.reservedSmem.offset0,0x4
	.type		.nv.reservedSmem.cap,@object
	.size		.nv.reservedSmem.cap,0x4
